//
// Generated by NVIDIA NVVM Compiler
//
// Compiler Build ID: CL-36424714
// Cuda compilation tools, release 13.0, V13.0.88
// Based on NVVM 20.0.0
//

.version 9.0
.target sm_100
.address_size 64

	// .globl	f32_to_f32

.visible .entry f32_to_f32(
	.param .u64 f32_to_f32_param_0,
	.param .u64 .ptr .align 1 f32_to_f32_param_1,
	.param .u64 .ptr .align 1 f32_to_f32_param_2
)
{
	.reg .pred 	%p<2>;
	.reg .b32 	%r<5>;
	.reg .b32 	%f<2>;
	.reg .b64 	%rd<10>;

	ld.param.u64 	%rd4, [f32_to_f32_param_0];
	ld.param.u64 	%rd2, [f32_to_f32_param_1];
	ld.param.u64 	%rd3, [f32_to_f32_param_2];
	mov.u32 	%r1, %ctaid.x;
	mov.u32 	%r2, %ntid.x;
	mov.u32 	%r3, %tid.x;
	mad.lo.s32 	%r4, %r1, %r2, %r3;
	cvt.u64.u32 	%rd1, %r4;
	setp.le.u64 	%p1, %rd4, %rd1;
	@%p1 bra 	$L__BB0_2;
	cvta.to.global.u64 	%rd5, %rd2;
	cvta.to.global.u64 	%rd6, %rd3;
	shl.b64 	%rd7, %rd1, 2;
	add.s64 	%rd8, %rd5, %rd7;
	ld.global.f32 	%f1, [%rd8];
	add.s64 	%rd9, %rd6, %rd7;
	st.global.f32 	[%rd9], %f1;
$L__BB0_2:
	ret;

}
	// .globl	f32_to_f64
.visible .entry f32_to_f64(
	.param .u64 f32_to_f64_param_0,
	.param .u64 .ptr .align 1 f32_to_f64_param_1,
	.param .u64 .ptr .align 1 f32_to_f64_param_2
)
{
	.reg .pred 	%p<2>;
	.reg .b32 	%r<5>;
	.reg .b32 	%f<2>;
	.reg .b64 	%rd<11>;
	.reg .b64 	%fd<2>;

	ld.param.u64 	%rd4, [f32_to_f64_param_0];
	ld.param.u64 	%rd2, [f32_to_f64_param_1];
	ld.param.u64 	%rd3, [f32_to_f64_param_2];
	mov.u32 	%r1, %ctaid.x;
	mov.u32 	%r2, %ntid.x;
	mov.u32 	%r3, %tid.x;
	mad.lo.s32 	%r4, %r1, %r2, %r3;
	cvt.u64.u32 	%rd1, %r4;
	setp.le.u64 	%p1, %rd4, %rd1;
	@%p1 bra 	$L__BB1_2;
	cvta.to.global.u64 	%rd5, %rd2;
	cvta.to.global.u64 	%rd6, %rd3;
	shl.b64 	%rd7, %rd1, 2;
	add.s64 	%rd8, %rd5, %rd7;
	ld.global.f32 	%f1, [%rd8];
	cvt.f64.f32 	%fd1, %f1;
	shl.b64 	%rd9, %rd1, 3;
	add.s64 	%rd10, %rd6, %rd9;
	st.global.f64 	[%rd10], %fd1;
$L__BB1_2:
	ret;

}
	// .globl	f32_to_u8
.visible .entry f32_to_u8(
	.param .u64 f32_to_u8_param_0,
	.param .u64 .ptr .align 1 f32_to_u8_param_1,
	.param .u64 .ptr .align 1 f32_to_u8_param_2
)
{
	.reg .pred 	%p<2>;
	.reg .b32 	%r<6>;
	.reg .b32 	%f<2>;
	.reg .b64 	%rd<10>;

	ld.param.u64 	%rd4, [f32_to_u8_param_0];
	ld.param.u64 	%rd2, [f32_to_u8_param_1];
	ld.param.u64 	%rd3, [f32_to_u8_param_2];
	mov.u32 	%r1, %ctaid.x;
	mov.u32 	%r2, %ntid.x;
	mov.u32 	%r3, %tid.x;
	mad.lo.s32 	%r4, %r1, %r2, %r3;
	cvt.u64.u32 	%rd1, %r4;
	setp.le.u64 	%p1, %rd4, %rd1;
	@%p1 bra 	$L__BB2_2;
	cvta.to.global.u64 	%rd5, %rd2;
	cvta.to.global.u64 	%rd6, %rd3;
	shl.b64 	%rd7, %rd1, 2;
	add.s64 	%rd8, %rd5, %rd7;
	ld.global.f32 	%f1, [%rd8];
	cvt.rzi.u32.f32 	%r5, %f1;
	add.s64 	%rd9, %rd6, %rd1;
	st.global.u8 	[%rd9], %r5;
$L__BB2_2:
	ret;

}
	// .globl	f32_to_u16
.visible .entry f32_to_u16(
	.param .u64 f32_to_u16_param_0,
	.param .u64 .ptr .align 1 f32_to_u16_param_1,
	.param .u64 .ptr .align 1 f32_to_u16_param_2
)
{
	.reg .pred 	%p<2>;
	.reg .b32 	%r<6>;
	.reg .b32 	%f<2>;
	.reg .b64 	%rd<11>;

	ld.param.u64 	%rd4, [f32_to_u16_param_0];
	ld.param.u64 	%rd2, [f32_to_u16_param_1];
	ld.param.u64 	%rd3, [f32_to_u16_param_2];
	mov.u32 	%r1, %ctaid.x;
	mov.u32 	%r2, %ntid.x;
	mov.u32 	%r3, %tid.x;
	mad.lo.s32 	%r4, %r1, %r2, %r3;
	cvt.u64.u32 	%rd1, %r4;
	setp.le.u64 	%p1, %rd4, %rd1;
	@%p1 bra 	$L__BB3_2;
	cvta.to.global.u64 	%rd5, %rd2;
	cvta.to.global.u64 	%rd6, %rd3;
	shl.b64 	%rd7, %rd1, 2;
	add.s64 	%rd8, %rd5, %rd7;
	ld.global.f32 	%f1, [%rd8];
	cvt.rzi.u32.f32 	%r5, %f1;
	shl.b64 	%rd9, %rd1, 1;
	add.s64 	%rd10, %rd6, %rd9;
	st.global.u16 	[%rd10], %r5;
$L__BB3_2:
	ret;

}
	// .globl	f32_to_u32
.visible .entry f32_to_u32(
	.param .u64 f32_to_u32_param_0,
	.param .u64 .ptr .align 1 f32_to_u32_param_1,
	.param .u64 .ptr .align 1 f32_to_u32_param_2
)
{
	.reg .pred 	%p<2>;
	.reg .b32 	%r<6>;
	.reg .b32 	%f<2>;
	.reg .b64 	%rd<10>;

	ld.param.u64 	%rd4, [f32_to_u32_param_0];
	ld.param.u64 	%rd2, [f32_to_u32_param_1];
	ld.param.u64 	%rd3, [f32_to_u32_param_2];
	mov.u32 	%r1, %ctaid.x;
	mov.u32 	%r2, %ntid.x;
	mov.u32 	%r3, %tid.x;
	mad.lo.s32 	%r4, %r1, %r2, %r3;
	cvt.u64.u32 	%rd1, %r4;
	setp.le.u64 	%p1, %rd4, %rd1;
	@%p1 bra 	$L__BB4_2;
	cvta.to.global.u64 	%rd5, %rd2;
	cvta.to.global.u64 	%rd6, %rd3;
	shl.b64 	%rd7, %rd1, 2;
	add.s64 	%rd8, %rd5, %rd7;
	ld.global.f32 	%f1, [%rd8];
	cvt.rzi.u32.f32 	%r5, %f1;
	add.s64 	%rd9, %rd6, %rd7;
	st.global.u32 	[%rd9], %r5;
$L__BB4_2:
	ret;

}
	// .globl	f32_to_u64
.visible .entry f32_to_u64(
	.param .u64 f32_to_u64_param_0,
	.param .u64 .ptr .align 1 f32_to_u64_param_1,
	.param .u64 .ptr .align 1 f32_to_u64_param_2
)
{
	.reg .pred 	%p<2>;
	.reg .b32 	%r<5>;
	.reg .b32 	%f<2>;
	.reg .b64 	%rd<12>;

	ld.param.u64 	%rd4, [f32_to_u64_param_0];
	ld.param.u64 	%rd2, [f32_to_u64_param_1];
	ld.param.u64 	%rd3, [f32_to_u64_param_2];
	mov.u32 	%r1, %ctaid.x;
	mov.u32 	%r2, %ntid.x;
	mov.u32 	%r3, %tid.x;
	mad.lo.s32 	%r4, %r1, %r2, %r3;
	cvt.u64.u32 	%rd1, %r4;
	setp.le.u64 	%p1, %rd4, %rd1;
	@%p1 bra 	$L__BB5_2;
	cvta.to.global.u64 	%rd5, %rd2;
	cvta.to.global.u64 	%rd6, %rd3;
	shl.b64 	%rd7, %rd1, 2;
	add.s64 	%rd8, %rd5, %rd7;
	ld.global.f32 	%f1, [%rd8];
	cvt.rzi.u64.f32 	%rd9, %f1;
	shl.b64 	%rd10, %rd1, 3;
	add.s64 	%rd11, %rd6, %rd10;
	st.global.u64 	[%rd11], %rd9;
$L__BB5_2:
	ret;

}
	// .globl	f32_to_usize
.visible .entry f32_to_usize(
	.param .u64 f32_to_usize_param_0,
	.param .u64 .ptr .align 1 f32_to_usize_param_1,
	.param .u64 .ptr .align 1 f32_to_usize_param_2
)
{
	.reg .pred 	%p<2>;
	.reg .b32 	%r<5>;
	.reg .b32 	%f<2>;
	.reg .b64 	%rd<12>;

	ld.param.u64 	%rd4, [f32_to_usize_param_0];
	ld.param.u64 	%rd2, [f32_to_usize_param_1];
	ld.param.u64 	%rd3, [f32_to_usize_param_2];
	mov.u32 	%r1, %ctaid.x;
	mov.u32 	%r2, %ntid.x;
	mov.u32 	%r3, %tid.x;
	mad.lo.s32 	%r4, %r1, %r2, %r3;
	cvt.u64.u32 	%rd1, %r4;
	setp.le.u64 	%p1, %rd4, %rd1;
	@%p1 bra 	$L__BB6_2;
	cvta.to.global.u64 	%rd5, %rd2;
	cvta.to.global.u64 	%rd6, %rd3;
	shl.b64 	%rd7, %rd1, 2;
	add.s64 	%rd8, %rd5, %rd7;
	ld.global.f32 	%f1, [%rd8];
	cvt.rzi.u64.f32 	%rd9, %f1;
	shl.b64 	%rd10, %rd1, 3;
	add.s64 	%rd11, %rd6, %rd10;
	st.global.u64 	[%rd11], %rd9;
$L__BB6_2:
	ret;

}
	// .globl	f32_to_i8
.visible .entry f32_to_i8(
	.param .u64 f32_to_i8_param_0,
	.param .u64 .ptr .align 1 f32_to_i8_param_1,
	.param .u64 .ptr .align 1 f32_to_i8_param_2
)
{
	.reg .pred 	%p<2>;
	.reg .b32 	%r<6>;
	.reg .b32 	%f<2>;
	.reg .b64 	%rd<10>;

	ld.param.u64 	%rd4, [f32_to_i8_param_0];
	ld.param.u64 	%rd2, [f32_to_i8_param_1];
	ld.param.u64 	%rd3, [f32_to_i8_param_2];
	mov.u32 	%r1, %ctaid.x;
	mov.u32 	%r2, %ntid.x;
	mov.u32 	%r3, %tid.x;
	mad.lo.s32 	%r4, %r1, %r2, %r3;
	cvt.u64.u32 	%rd1, %r4;
	setp.le.u64 	%p1, %rd4, %rd1;
	@%p1 bra 	$L__BB7_2;
	cvta.to.global.u64 	%rd5, %rd2;
	cvta.to.global.u64 	%rd6, %rd3;
	shl.b64 	%rd7, %rd1, 2;
	add.s64 	%rd8, %rd5, %rd7;
	ld.global.f32 	%f1, [%rd8];
	cvt.rzi.s32.f32 	%r5, %f1;
	add.s64 	%rd9, %rd6, %rd1;
	st.global.u8 	[%rd9], %r5;
$L__BB7_2:
	ret;

}
	// .globl	f32_to_i16
.visible .entry f32_to_i16(
	.param .u64 f32_to_i16_param_0,
	.param .u64 .ptr .align 1 f32_to_i16_param_1,
	.param .u64 .ptr .align 1 f32_to_i16_param_2
)
{
	.reg .pred 	%p<2>;
	.reg .b32 	%r<6>;
	.reg .b32 	%f<2>;
	.reg .b64 	%rd<11>;

	ld.param.u64 	%rd4, [f32_to_i16_param_0];
	ld.param.u64 	%rd2, [f32_to_i16_param_1];
	ld.param.u64 	%rd3, [f32_to_i16_param_2];
	mov.u32 	%r1, %ctaid.x;
	mov.u32 	%r2, %ntid.x;
	mov.u32 	%r3, %tid.x;
	mad.lo.s32 	%r4, %r1, %r2, %r3;
	cvt.u64.u32 	%rd1, %r4;
	setp.le.u64 	%p1, %rd4, %rd1;
	@%p1 bra 	$L__BB8_2;
	cvta.to.global.u64 	%rd5, %rd2;
	cvta.to.global.u64 	%rd6, %rd3;
	shl.b64 	%rd7, %rd1, 2;
	add.s64 	%rd8, %rd5, %rd7;
	ld.global.f32 	%f1, [%rd8];
	cvt.rzi.s32.f32 	%r5, %f1;
	shl.b64 	%rd9, %rd1, 1;
	add.s64 	%rd10, %rd6, %rd9;
	st.global.u16 	[%rd10], %r5;
$L__BB8_2:
	ret;

}
	// .globl	f32_to_i32
.visible .entry f32_to_i32(
	.param .u64 f32_to_i32_param_0,
	.param .u64 .ptr .align 1 f32_to_i32_param_1,
	.param .u64 .ptr .align 1 f32_to_i32_param_2
)
{
	.reg .pred 	%p<2>;
	.reg .b32 	%r<6>;
	.reg .b32 	%f<2>;
	.reg .b64 	%rd<10>;

	ld.param.u64 	%rd4, [f32_to_i32_param_0];
	ld.param.u64 	%rd2, [f32_to_i32_param_1];
	ld.param.u64 	%rd3, [f32_to_i32_param_2];
	mov.u32 	%r1, %ctaid.x;
	mov.u32 	%r2, %ntid.x;
	mov.u32 	%r3, %tid.x;
	mad.lo.s32 	%r4, %r1, %r2, %r3;
	cvt.u64.u32 	%rd1, %r4;
	setp.le.u64 	%p1, %rd4, %rd1;
	@%p1 bra 	$L__BB9_2;
	cvta.to.global.u64 	%rd5, %rd2;
	cvta.to.global.u64 	%rd6, %rd3;
	shl.b64 	%rd7, %rd1, 2;
	add.s64 	%rd8, %rd5, %rd7;
	ld.global.f32 	%f1, [%rd8];
	cvt.rzi.s32.f32 	%r5, %f1;
	add.s64 	%rd9, %rd6, %rd7;
	st.global.u32 	[%rd9], %r5;
$L__BB9_2:
	ret;

}
	// .globl	f32_to_i64
.visible .entry f32_to_i64(
	.param .u64 f32_to_i64_param_0,
	.param .u64 .ptr .align 1 f32_to_i64_param_1,
	.param .u64 .ptr .align 1 f32_to_i64_param_2
)
{
	.reg .pred 	%p<2>;
	.reg .b32 	%r<5>;
	.reg .b32 	%f<2>;
	.reg .b64 	%rd<12>;

	ld.param.u64 	%rd4, [f32_to_i64_param_0];
	ld.param.u64 	%rd2, [f32_to_i64_param_1];
	ld.param.u64 	%rd3, [f32_to_i64_param_2];
	mov.u32 	%r1, %ctaid.x;
	mov.u32 	%r2, %ntid.x;
	mov.u32 	%r3, %tid.x;
	mad.lo.s32 	%r4, %r1, %r2, %r3;
	cvt.u64.u32 	%rd1, %r4;
	setp.le.u64 	%p1, %rd4, %rd1;
	@%p1 bra 	$L__BB10_2;
	cvta.to.global.u64 	%rd5, %rd2;
	cvta.to.global.u64 	%rd6, %rd3;
	shl.b64 	%rd7, %rd1, 2;
	add.s64 	%rd8, %rd5, %rd7;
	ld.global.f32 	%f1, [%rd8];
	cvt.rzi.s64.f32 	%rd9, %f1;
	shl.b64 	%rd10, %rd1, 3;
	add.s64 	%rd11, %rd6, %rd10;
	st.global.u64 	[%rd11], %rd9;
$L__BB10_2:
	ret;

}
	// .globl	f32_to_isize
.visible .entry f32_to_isize(
	.param .u64 f32_to_isize_param_0,
	.param .u64 .ptr .align 1 f32_to_isize_param_1,
	.param .u64 .ptr .align 1 f32_to_isize_param_2
)
{
	.reg .pred 	%p<2>;
	.reg .b32 	%r<5>;
	.reg .b32 	%f<2>;
	.reg .b64 	%rd<12>;

	ld.param.u64 	%rd4, [f32_to_isize_param_0];
	ld.param.u64 	%rd2, [f32_to_isize_param_1];
	ld.param.u64 	%rd3, [f32_to_isize_param_2];
	mov.u32 	%r1, %ctaid.x;
	mov.u32 	%r2, %ntid.x;
	mov.u32 	%r3, %tid.x;
	mad.lo.s32 	%r4, %r1, %r2, %r3;
	cvt.u64.u32 	%rd1, %r4;
	setp.le.u64 	%p1, %rd4, %rd1;
	@%p1 bra 	$L__BB11_2;
	cvta.to.global.u64 	%rd5, %rd2;
	cvta.to.global.u64 	%rd6, %rd3;
	shl.b64 	%rd7, %rd1, 2;
	add.s64 	%rd8, %rd5, %rd7;
	ld.global.f32 	%f1, [%rd8];
	cvt.rzi.s64.f32 	%rd9, %f1;
	shl.b64 	%rd10, %rd1, 3;
	add.s64 	%rd11, %rd6, %rd10;
	st.global.u64 	[%rd11], %rd9;
$L__BB11_2:
	ret;

}
	// .globl	f64_to_f32
.visible .entry f64_to_f32(
	.param .u64 f64_to_f32_param_0,
	.param .u64 .ptr .align 1 f64_to_f32_param_1,
	.param .u64 .ptr .align 1 f64_to_f32_param_2
)
{
	.reg .pred 	%p<2>;
	.reg .b32 	%r<5>;
	.reg .b32 	%f<2>;
	.reg .b64 	%rd<11>;
	.reg .b64 	%fd<2>;

	ld.param.u64 	%rd4, [f64_to_f32_param_0];
	ld.param.u64 	%rd2, [f64_to_f32_param_1];
	ld.param.u64 	%rd3, [f64_to_f32_param_2];
	mov.u32 	%r1, %ctaid.x;
	mov.u32 	%r2, %ntid.x;
	mov.u32 	%r3, %tid.x;
	mad.lo.s32 	%r4, %r1, %r2, %r3;
	cvt.u64.u32 	%rd1, %r4;
	setp.le.u64 	%p1, %rd4, %rd1;
	@%p1 bra 	$L__BB12_2;
	cvta.to.global.u64 	%rd5, %rd2;
	cvta.to.global.u64 	%rd6, %rd3;
	shl.b64 	%rd7, %rd1, 3;
	add.s64 	%rd8, %rd5, %rd7;
	ld.global.f64 	%fd1, [%rd8];
	cvt.rn.f32.f64 	%f1, %fd1;
	shl.b64 	%rd9, %rd1, 2;
	add.s64 	%rd10, %rd6, %rd9;
	st.global.f32 	[%rd10], %f1;
$L__BB12_2:
	ret;

}
	// .globl	f64_to_f64
.visible .entry f64_to_f64(
	.param .u64 f64_to_f64_param_0,
	.param .u64 .ptr .align 1 f64_to_f64_param_1,
	.param .u64 .ptr .align 1 f64_to_f64_param_2
)
{
	.reg .pred 	%p<2>;
	.reg .b32 	%r<5>;
	.reg .b64 	%rd<10>;
	.reg .b64 	%fd<2>;

	ld.param.u64 	%rd4, [f64_to_f64_param_0];
	ld.param.u64 	%rd2, [f64_to_f64_param_1];
	ld.param.u64 	%rd3, [f64_to_f64_param_2];
	mov.u32 	%r1, %ctaid.x;
	mov.u32 	%r2, %ntid.x;
	mov.u32 	%r3, %tid.x;
	mad.lo.s32 	%r4, %r1, %r2, %r3;
	cvt.u64.u32 	%rd1, %r4;
	setp.le.u64 	%p1, %rd4, %rd1;
	@%p1 bra 	$L__BB13_2;
	cvta.to.global.u64 	%rd5, %rd2;
	cvta.to.global.u64 	%rd6, %rd3;
	shl.b64 	%rd7, %rd1, 3;
	add.s64 	%rd8, %rd5, %rd7;
	ld.global.f64 	%fd1, [%rd8];
	add.s64 	%rd9, %rd6, %rd7;
	st.global.f64 	[%rd9], %fd1;
$L__BB13_2:
	ret;

}
	// .globl	f64_to_u8
.visible .entry f64_to_u8(
	.param .u64 f64_to_u8_param_0,
	.param .u64 .ptr .align 1 f64_to_u8_param_1,
	.param .u64 .ptr .align 1 f64_to_u8_param_2
)
{
	.reg .pred 	%p<2>;
	.reg .b32 	%r<6>;
	.reg .b64 	%rd<10>;
	.reg .b64 	%fd<2>;

	ld.param.u64 	%rd4, [f64_to_u8_param_0];
	ld.param.u64 	%rd2, [f64_to_u8_param_1];
	ld.param.u64 	%rd3, [f64_to_u8_param_2];
	mov.u32 	%r1, %ctaid.x;
	mov.u32 	%r2, %ntid.x;
	mov.u32 	%r3, %tid.x;
	mad.lo.s32 	%r4, %r1, %r2, %r3;
	cvt.u64.u32 	%rd1, %r4;
	setp.le.u64 	%p1, %rd4, %rd1;
	@%p1 bra 	$L__BB14_2;
	cvta.to.global.u64 	%rd5, %rd2;
	cvta.to.global.u64 	%rd6, %rd3;
	shl.b64 	%rd7, %rd1, 3;
	add.s64 	%rd8, %rd5, %rd7;
	ld.global.f64 	%fd1, [%rd8];
	cvt.rzi.u32.f64 	%r5, %fd1;
	add.s64 	%rd9, %rd6, %rd1;
	st.global.u8 	[%rd9], %r5;
$L__BB14_2:
	ret;

}
	// .globl	f64_to_u16
.visible .entry f64_to_u16(
	.param .u64 f64_to_u16_param_0,
	.param .u64 .ptr .align 1 f64_to_u16_param_1,
	.param .u64 .ptr .align 1 f64_to_u16_param_2
)
{
	.reg .pred 	%p<2>;
	.reg .b32 	%r<6>;
	.reg .b64 	%rd<11>;
	.reg .b64 	%fd<2>;

	ld.param.u64 	%rd4, [f64_to_u16_param_0];
	ld.param.u64 	%rd2, [f64_to_u16_param_1];
	ld.param.u64 	%rd3, [f64_to_u16_param_2];
	mov.u32 	%r1, %ctaid.x;
	mov.u32 	%r2, %ntid.x;
	mov.u32 	%r3, %tid.x;
	mad.lo.s32 	%r4, %r1, %r2, %r3;
	cvt.u64.u32 	%rd1, %r4;
	setp.le.u64 	%p1, %rd4, %rd1;
	@%p1 bra 	$L__BB15_2;
	cvta.to.global.u64 	%rd5, %rd2;
	cvta.to.global.u64 	%rd6, %rd3;
	shl.b64 	%rd7, %rd1, 3;
	add.s64 	%rd8, %rd5, %rd7;
	ld.global.f64 	%fd1, [%rd8];
	cvt.rzi.u32.f64 	%r5, %fd1;
	shl.b64 	%rd9, %rd1, 1;
	add.s64 	%rd10, %rd6, %rd9;
	st.global.u16 	[%rd10], %r5;
$L__BB15_2:
	ret;

}
	// .globl	f64_to_u32
.visible .entry f64_to_u32(
	.param .u64 f64_to_u32_param_0,
	.param .u64 .ptr .align 1 f64_to_u32_param_1,
	.param .u64 .ptr .align 1 f64_to_u32_param_2
)
{
	.reg .pred 	%p<2>;
	.reg .b32 	%r<6>;
	.reg .b64 	%rd<11>;
	.reg .b64 	%fd<2>;

	ld.param.u64 	%rd4, [f64_to_u32_param_0];
	ld.param.u64 	%rd2, [f64_to_u32_param_1];
	ld.param.u64 	%rd3, [f64_to_u32_param_2];
	mov.u32 	%r1, %ctaid.x;
	mov.u32 	%r2, %ntid.x;
	mov.u32 	%r3, %tid.x;
	mad.lo.s32 	%r4, %r1, %r2, %r3;
	cvt.u64.u32 	%rd1, %r4;
	setp.le.u64 	%p1, %rd4, %rd1;
	@%p1 bra 	$L__BB16_2;
	cvta.to.global.u64 	%rd5, %rd2;
	cvta.to.global.u64 	%rd6, %rd3;
	shl.b64 	%rd7, %rd1, 3;
	add.s64 	%rd8, %rd5, %rd7;
	ld.global.f64 	%fd1, [%rd8];
	cvt.rzi.u32.f64 	%r5, %fd1;
	shl.b64 	%rd9, %rd1, 2;
	add.s64 	%rd10, %rd6, %rd9;
	st.global.u32 	[%rd10], %r5;
$L__BB16_2:
	ret;

}
	// .globl	f64_to_u64
.visible .entry f64_to_u64(
	.param .u64 f64_to_u64_param_0,
	.param .u64 .ptr .align 1 f64_to_u64_param_1,
	.param .u64 .ptr .align 1 f64_to_u64_param_2
)
{
	.reg .pred 	%p<2>;
	.reg .b32 	%r<5>;
	.reg .b64 	%rd<11>;
	.reg .b64 	%fd<2>;

	ld.param.u64 	%rd4, [f64_to_u64_param_0];
	ld.param.u64 	%rd2, [f64_to_u64_param_1];
	ld.param.u64 	%rd3, [f64_to_u64_param_2];
	mov.u32 	%r1, %ctaid.x;
	mov.u32 	%r2, %ntid.x;
	mov.u32 	%r3, %tid.x;
	mad.lo.s32 	%r4, %r1, %r2, %r3;
	cvt.u64.u32 	%rd1, %r4;
	setp.le.u64 	%p1, %rd4, %rd1;
	@%p1 bra 	$L__BB17_2;
	cvta.to.global.u64 	%rd5, %rd2;
	cvta.to.global.u64 	%rd6, %rd3;
	shl.b64 	%rd7, %rd1, 3;
	add.s64 	%rd8, %rd5, %rd7;
	ld.global.f64 	%fd1, [%rd8];
	cvt.rzi.u64.f64 	%rd9, %fd1;
	add.s64 	%rd10, %rd6, %rd7;
	st.global.u64 	[%rd10], %rd9;
$L__BB17_2:
	ret;

}
	// .globl	f64_to_usize
.visible .entry f64_to_usize(
	.param .u64 f64_to_usize_param_0,
	.param .u64 .ptr .align 1 f64_to_usize_param_1,
	.param .u64 .ptr .align 1 f64_to_usize_param_2
)
{
	.reg .pred 	%p<2>;
	.reg .b32 	%r<5>;
	.reg .b64 	%rd<11>;
	.reg .b64 	%fd<2>;

	ld.param.u64 	%rd4, [f64_to_usize_param_0];
	ld.param.u64 	%rd2, [f64_to_usize_param_1];
	ld.param.u64 	%rd3, [f64_to_usize_param_2];
	mov.u32 	%r1, %ctaid.x;
	mov.u32 	%r2, %ntid.x;
	mov.u32 	%r3, %tid.x;
	mad.lo.s32 	%r4, %r1, %r2, %r3;
	cvt.u64.u32 	%rd1, %r4;
	setp.le.u64 	%p1, %rd4, %rd1;
	@%p1 bra 	$L__BB18_2;
	cvta.to.global.u64 	%rd5, %rd2;
	cvta.to.global.u64 	%rd6, %rd3;
	shl.b64 	%rd7, %rd1, 3;
	add.s64 	%rd8, %rd5, %rd7;
	ld.global.f64 	%fd1, [%rd8];
	cvt.rzi.u64.f64 	%rd9, %fd1;
	add.s64 	%rd10, %rd6, %rd7;
	st.global.u64 	[%rd10], %rd9;
$L__BB18_2:
	ret;

}
	// .globl	f64_to_i8
.visible .entry f64_to_i8(
	.param .u64 f64_to_i8_param_0,
	.param .u64 .ptr .align 1 f64_to_i8_param_1,
	.param .u64 .ptr .align 1 f64_to_i8_param_2
)
{
	.reg .pred 	%p<2>;
	.reg .b32 	%r<6>;
	.reg .b64 	%rd<10>;
	.reg .b64 	%fd<2>;

	ld.param.u64 	%rd4, [f64_to_i8_param_0];
	ld.param.u64 	%rd2, [f64_to_i8_param_1];
	ld.param.u64 	%rd3, [f64_to_i8_param_2];
	mov.u32 	%r1, %ctaid.x;
	mov.u32 	%r2, %ntid.x;
	mov.u32 	%r3, %tid.x;
	mad.lo.s32 	%r4, %r1, %r2, %r3;
	cvt.u64.u32 	%rd1, %r4;
	setp.le.u64 	%p1, %rd4, %rd1;
	@%p1 bra 	$L__BB19_2;
	cvta.to.global.u64 	%rd5, %rd2;
	cvta.to.global.u64 	%rd6, %rd3;
	shl.b64 	%rd7, %rd1, 3;
	add.s64 	%rd8, %rd5, %rd7;
	ld.global.f64 	%fd1, [%rd8];
	cvt.rzi.s32.f64 	%r5, %fd1;
	add.s64 	%rd9, %rd6, %rd1;
	st.global.u8 	[%rd9], %r5;
$L__BB19_2:
	ret;

}
	// .globl	f64_to_i16
.visible .entry f64_to_i16(
	.param .u64 f64_to_i16_param_0,
	.param .u64 .ptr .align 1 f64_to_i16_param_1,
	.param .u64 .ptr .align 1 f64_to_i16_param_2
)
{
	.reg .pred 	%p<2>;
	.reg .b32 	%r<6>;
	.reg .b64 	%rd<11>;
	.reg .b64 	%fd<2>;

	ld.param.u64 	%rd4, [f64_to_i16_param_0];
	ld.param.u64 	%rd2, [f64_to_i16_param_1];
	ld.param.u64 	%rd3, [f64_to_i16_param_2];
	mov.u32 	%r1, %ctaid.x;
	mov.u32 	%r2, %ntid.x;
	mov.u32 	%r3, %tid.x;
	mad.lo.s32 	%r4, %r1, %r2, %r3;
	cvt.u64.u32 	%rd1, %r4;
	setp.le.u64 	%p1, %rd4, %rd1;
	@%p1 bra 	$L__BB20_2;
	cvta.to.global.u64 	%rd5, %rd2;
	cvta.to.global.u64 	%rd6, %rd3;
	shl.b64 	%rd7, %rd1, 3;
	add.s64 	%rd8, %rd5, %rd7;
	ld.global.f64 	%fd1, [%rd8];
	cvt.rzi.s32.f64 	%r5, %fd1;
	shl.b64 	%rd9, %rd1, 1;
	add.s64 	%rd10, %rd6, %rd9;
	st.global.u16 	[%rd10], %r5;
$L__BB20_2:
	ret;

}
	// .globl	f64_to_i32
.visible .entry f64_to_i32(
	.param .u64 f64_to_i32_param_0,
	.param .u64 .ptr .align 1 f64_to_i32_param_1,
	.param .u64 .ptr .align 1 f64_to_i32_param_2
)
{
	.reg .pred 	%p<2>;
	.reg .b32 	%r<6>;
	.reg .b64 	%rd<11>;
	.reg .b64 	%fd<2>;

	ld.param.u64 	%rd4, [f64_to_i32_param_0];
	ld.param.u64 	%rd2, [f64_to_i32_param_1];
	ld.param.u64 	%rd3, [f64_to_i32_param_2];
	mov.u32 	%r1, %ctaid.x;
	mov.u32 	%r2, %ntid.x;
	mov.u32 	%r3, %tid.x;
	mad.lo.s32 	%r4, %r1, %r2, %r3;
	cvt.u64.u32 	%rd1, %r4;
	setp.le.u64 	%p1, %rd4, %rd1;
	@%p1 bra 	$L__BB21_2;
	cvta.to.global.u64 	%rd5, %rd2;
	cvta.to.global.u64 	%rd6, %rd3;
	shl.b64 	%rd7, %rd1, 3;
	add.s64 	%rd8, %rd5, %rd7;
	ld.global.f64 	%fd1, [%rd8];
	cvt.rzi.s32.f64 	%r5, %fd1;
	shl.b64 	%rd9, %rd1, 2;
	add.s64 	%rd10, %rd6, %rd9;
	st.global.u32 	[%rd10], %r5;
$L__BB21_2:
	ret;

}
	// .globl	f64_to_i64
.visible .entry f64_to_i64(
	.param .u64 f64_to_i64_param_0,
	.param .u64 .ptr .align 1 f64_to_i64_param_1,
	.param .u64 .ptr .align 1 f64_to_i64_param_2
)
{
	.reg .pred 	%p<2>;
	.reg .b32 	%r<5>;
	.reg .b64 	%rd<11>;
	.reg .b64 	%fd<2>;

	ld.param.u64 	%rd4, [f64_to_i64_param_0];
	ld.param.u64 	%rd2, [f64_to_i64_param_1];
	ld.param.u64 	%rd3, [f64_to_i64_param_2];
	mov.u32 	%r1, %ctaid.x;
	mov.u32 	%r2, %ntid.x;
	mov.u32 	%r3, %tid.x;
	mad.lo.s32 	%r4, %r1, %r2, %r3;
	cvt.u64.u32 	%rd1, %r4;
	setp.le.u64 	%p1, %rd4, %rd1;
	@%p1 bra 	$L__BB22_2;
	cvta.to.global.u64 	%rd5, %rd2;
	cvta.to.global.u64 	%rd6, %rd3;
	shl.b64 	%rd7, %rd1, 3;
	add.s64 	%rd8, %rd5, %rd7;
	ld.global.f64 	%fd1, [%rd8];
	cvt.rzi.s64.f64 	%rd9, %fd1;
	add.s64 	%rd10, %rd6, %rd7;
	st.global.u64 	[%rd10], %rd9;
$L__BB22_2:
	ret;

}
	// .globl	f64_to_isize
.visible .entry f64_to_isize(
	.param .u64 f64_to_isize_param_0,
	.param .u64 .ptr .align 1 f64_to_isize_param_1,
	.param .u64 .ptr .align 1 f64_to_isize_param_2
)
{
	.reg .pred 	%p<2>;
	.reg .b32 	%r<5>;
	.reg .b64 	%rd<11>;
	.reg .b64 	%fd<2>;

	ld.param.u64 	%rd4, [f64_to_isize_param_0];
	ld.param.u64 	%rd2, [f64_to_isize_param_1];
	ld.param.u64 	%rd3, [f64_to_isize_param_2];
	mov.u32 	%r1, %ctaid.x;
	mov.u32 	%r2, %ntid.x;
	mov.u32 	%r3, %tid.x;
	mad.lo.s32 	%r4, %r1, %r2, %r3;
	cvt.u64.u32 	%rd1, %r4;
	setp.le.u64 	%p1, %rd4, %rd1;
	@%p1 bra 	$L__BB23_2;
	cvta.to.global.u64 	%rd5, %rd2;
	cvta.to.global.u64 	%rd6, %rd3;
	shl.b64 	%rd7, %rd1, 3;
	add.s64 	%rd8, %rd5, %rd7;
	ld.global.f64 	%fd1, [%rd8];
	cvt.rzi.s64.f64 	%rd9, %fd1;
	add.s64 	%rd10, %rd6, %rd7;
	st.global.u64 	[%rd10], %rd9;
$L__BB23_2:
	ret;

}
	// .globl	u8_to_f32
.visible .entry u8_to_f32(
	.param .u64 u8_to_f32_param_0,
	.param .u64 .ptr .align 1 u8_to_f32_param_1,
	.param .u64 .ptr .align 1 u8_to_f32_param_2
)
{
	.reg .pred 	%p<2>;
	.reg .b16 	%rs<2>;
	.reg .b32 	%r<5>;
	.reg .b32 	%f<2>;
	.reg .b64 	%rd<10>;

	ld.param.u64 	%rd4, [u8_to_f32_param_0];
	ld.param.u64 	%rd2, [u8_to_f32_param_1];
	ld.param.u64 	%rd3, [u8_to_f32_param_2];
	mov.u32 	%r1, %ctaid.x;
	mov.u32 	%r2, %ntid.x;
	mov.u32 	%r3, %tid.x;
	mad.lo.s32 	%r4, %r1, %r2, %r3;
	cvt.u64.u32 	%rd1, %r4;
	setp.le.u64 	%p1, %rd4, %rd1;
	@%p1 bra 	$L__BB24_2;
	cvta.to.global.u64 	%rd5, %rd2;
	cvta.to.global.u64 	%rd6, %rd3;
	add.s64 	%rd7, %rd5, %rd1;
	ld.global.u8 	%rs1, [%rd7];
	cvt.rn.f32.u16 	%f1, %rs1;
	shl.b64 	%rd8, %rd1, 2;
	add.s64 	%rd9, %rd6, %rd8;
	st.global.f32 	[%rd9], %f1;
$L__BB24_2:
	ret;

}
	// .globl	u8_to_f64
.visible .entry u8_to_f64(
	.param .u64 u8_to_f64_param_0,
	.param .u64 .ptr .align 1 u8_to_f64_param_1,
	.param .u64 .ptr .align 1 u8_to_f64_param_2
)
{
	.reg .pred 	%p<2>;
	.reg .b16 	%rs<2>;
	.reg .b32 	%r<5>;
	.reg .b64 	%rd<10>;
	.reg .b64 	%fd<2>;

	ld.param.u64 	%rd4, [u8_to_f64_param_0];
	ld.param.u64 	%rd2, [u8_to_f64_param_1];
	ld.param.u64 	%rd3, [u8_to_f64_param_2];
	mov.u32 	%r1, %ctaid.x;
	mov.u32 	%r2, %ntid.x;
	mov.u32 	%r3, %tid.x;
	mad.lo.s32 	%r4, %r1, %r2, %r3;
	cvt.u64.u32 	%rd1, %r4;
	setp.le.u64 	%p1, %rd4, %rd1;
	@%p1 bra 	$L__BB25_2;
	cvta.to.global.u64 	%rd5, %rd2;
	cvta.to.global.u64 	%rd6, %rd3;
	add.s64 	%rd7, %rd5, %rd1;
	ld.global.u8 	%rs1, [%rd7];
	cvt.rn.f64.u16 	%fd1, %rs1;
	shl.b64 	%rd8, %rd1, 3;
	add.s64 	%rd9, %rd6, %rd8;
	st.global.f64 	[%rd9], %fd1;
$L__BB25_2:
	ret;

}
	// .globl	u8_to_u8
.visible .entry u8_to_u8(
	.param .u64 u8_to_u8_param_0,
	.param .u64 .ptr .align 1 u8_to_u8_param_1,
	.param .u64 .ptr .align 1 u8_to_u8_param_2
)
{
	.reg .pred 	%p<2>;
	.reg .b16 	%rs<2>;
	.reg .b32 	%r<5>;
	.reg .b64 	%rd<9>;

	ld.param.u64 	%rd4, [u8_to_u8_param_0];
	ld.param.u64 	%rd2, [u8_to_u8_param_1];
	ld.param.u64 	%rd3, [u8_to_u8_param_2];
	mov.u32 	%r1, %ctaid.x;
	mov.u32 	%r2, %ntid.x;
	mov.u32 	%r3, %tid.x;
	mad.lo.s32 	%r4, %r1, %r2, %r3;
	cvt.u64.u32 	%rd1, %r4;
	setp.le.u64 	%p1, %rd4, %rd1;
	@%p1 bra 	$L__BB26_2;
	cvta.to.global.u64 	%rd5, %rd2;
	cvta.to.global.u64 	%rd6, %rd3;
	add.s64 	%rd7, %rd5, %rd1;
	ld.global.u8 	%rs1, [%rd7];
	add.s64 	%rd8, %rd6, %rd1;
	st.global.u8 	[%rd8], %rs1;
$L__BB26_2:
	ret;

}
	// .globl	u8_to_u16
.visible .entry u8_to_u16(
	.param .u64 u8_to_u16_param_0,
	.param .u64 .ptr .align 1 u8_to_u16_param_1,
	.param .u64 .ptr .align 1 u8_to_u16_param_2
)
{
	.reg .pred 	%p<2>;
	.reg .b16 	%rs<2>;
	.reg .b32 	%r<5>;
	.reg .b64 	%rd<10>;

	ld.param.u64 	%rd4, [u8_to_u16_param_0];
	ld.param.u64 	%rd2, [u8_to_u16_param_1];
	ld.param.u64 	%rd3, [u8_to_u16_param_2];
	mov.u32 	%r1, %ctaid.x;
	mov.u32 	%r2, %ntid.x;
	mov.u32 	%r3, %tid.x;
	mad.lo.s32 	%r4, %r1, %r2, %r3;
	cvt.u64.u32 	%rd1, %r4;
	setp.le.u64 	%p1, %rd4, %rd1;
	@%p1 bra 	$L__BB27_2;
	cvta.to.global.u64 	%rd5, %rd2;
	cvta.to.global.u64 	%rd6, %rd3;
	add.s64 	%rd7, %rd5, %rd1;
	ld.global.u8 	%rs1, [%rd7];
	shl.b64 	%rd8, %rd1, 1;
	add.s64 	%rd9, %rd6, %rd8;
	st.global.u16 	[%rd9], %rs1;
$L__BB27_2:
	ret;

}
	// .globl	u8_to_u32
.visible .entry u8_to_u32(
	.param .u64 u8_to_u32_param_0,
	.param .u64 .ptr .align 1 u8_to_u32_param_1,
	.param .u64 .ptr .align 1 u8_to_u32_param_2
)
{
	.reg .pred 	%p<2>;
	.reg .b32 	%r<6>;
	.reg .b64 	%rd<10>;

	ld.param.u64 	%rd4, [u8_to_u32_param_0];
	ld.param.u64 	%rd2, [u8_to_u32_param_1];
	ld.param.u64 	%rd3, [u8_to_u32_param_2];
	mov.u32 	%r1, %ctaid.x;
	mov.u32 	%r2, %ntid.x;
	mov.u32 	%r3, %tid.x;
	mad.lo.s32 	%r4, %r1, %r2, %r3;
	cvt.u64.u32 	%rd1, %r4;
	setp.le.u64 	%p1, %rd4, %rd1;
	@%p1 bra 	$L__BB28_2;
	cvta.to.global.u64 	%rd5, %rd2;
	cvta.to.global.u64 	%rd6, %rd3;
	add.s64 	%rd7, %rd5, %rd1;
	ld.global.u8 	%r5, [%rd7];
	shl.b64 	%rd8, %rd1, 2;
	add.s64 	%rd9, %rd6, %rd8;
	st.global.u32 	[%rd9], %r5;
$L__BB28_2:
	ret;

}
	// .globl	u8_to_u64
.visible .entry u8_to_u64(
	.param .u64 u8_to_u64_param_0,
	.param .u64 .ptr .align 1 u8_to_u64_param_1,
	.param .u64 .ptr .align 1 u8_to_u64_param_2
)
{
	.reg .pred 	%p<2>;
	.reg .b32 	%r<5>;
	.reg .b64 	%rd<11>;

	ld.param.u64 	%rd4, [u8_to_u64_param_0];
	ld.param.u64 	%rd2, [u8_to_u64_param_1];
	ld.param.u64 	%rd3, [u8_to_u64_param_2];
	mov.u32 	%r1, %ctaid.x;
	mov.u32 	%r2, %ntid.x;
	mov.u32 	%r3, %tid.x;
	mad.lo.s32 	%r4, %r1, %r2, %r3;
	cvt.u64.u32 	%rd1, %r4;
	setp.le.u64 	%p1, %rd4, %rd1;
	@%p1 bra 	$L__BB29_2;
	cvta.to.global.u64 	%rd5, %rd2;
	cvta.to.global.u64 	%rd6, %rd3;
	add.s64 	%rd7, %rd5, %rd1;
	ld.global.u8 	%rd8, [%rd7];
	shl.b64 	%rd9, %rd1, 3;
	add.s64 	%rd10, %rd6, %rd9;
	st.global.u64 	[%rd10], %rd8;
$L__BB29_2:
	ret;

}
	// .globl	u8_to_usize
.visible .entry u8_to_usize(
	.param .u64 u8_to_usize_param_0,
	.param .u64 .ptr .align 1 u8_to_usize_param_1,
	.param .u64 .ptr .align 1 u8_to_usize_param_2
)
{
	.reg .pred 	%p<2>;
	.reg .b32 	%r<5>;
	.reg .b64 	%rd<11>;

	ld.param.u64 	%rd4, [u8_to_usize_param_0];
	ld.param.u64 	%rd2, [u8_to_usize_param_1];
	ld.param.u64 	%rd3, [u8_to_usize_param_2];
	mov.u32 	%r1, %ctaid.x;
	mov.u32 	%r2, %ntid.x;
	mov.u32 	%r3, %tid.x;
	mad.lo.s32 	%r4, %r1, %r2, %r3;
	cvt.u64.u32 	%rd1, %r4;
	setp.le.u64 	%p1, %rd4, %rd1;
	@%p1 bra 	$L__BB30_2;
	cvta.to.global.u64 	%rd5, %rd2;
	cvta.to.global.u64 	%rd6, %rd3;
	add.s64 	%rd7, %rd5, %rd1;
	ld.global.u8 	%rd8, [%rd7];
	shl.b64 	%rd9, %rd1, 3;
	add.s64 	%rd10, %rd6, %rd9;
	st.global.u64 	[%rd10], %rd8;
$L__BB30_2:
	ret;

}
	// .globl	u8_to_i8
.visible .entry u8_to_i8(
	.param .u64 u8_to_i8_param_0,
	.param .u64 .ptr .align 1 u8_to_i8_param_1,
	.param .u64 .ptr .align 1 u8_to_i8_param_2
)
{
	.reg .pred 	%p<2>;
	.reg .b16 	%rs<2>;
	.reg .b32 	%r<5>;
	.reg .b64 	%rd<9>;

	ld.param.u64 	%rd4, [u8_to_i8_param_0];
	ld.param.u64 	%rd2, [u8_to_i8_param_1];
	ld.param.u64 	%rd3, [u8_to_i8_param_2];
	mov.u32 	%r1, %ctaid.x;
	mov.u32 	%r2, %ntid.x;
	mov.u32 	%r3, %tid.x;
	mad.lo.s32 	%r4, %r1, %r2, %r3;
	cvt.u64.u32 	%rd1, %r4;
	setp.le.u64 	%p1, %rd4, %rd1;
	@%p1 bra 	$L__BB31_2;
	cvta.to.global.u64 	%rd5, %rd2;
	cvta.to.global.u64 	%rd6, %rd3;
	add.s64 	%rd7, %rd5, %rd1;
	ld.global.u8 	%rs1, [%rd7];
	add.s64 	%rd8, %rd6, %rd1;
	st.global.u8 	[%rd8], %rs1;
$L__BB31_2:
	ret;

}
	// .globl	u8_to_i16
.visible .entry u8_to_i16(
	.param .u64 u8_to_i16_param_0,
	.param .u64 .ptr .align 1 u8_to_i16_param_1,
	.param .u64 .ptr .align 1 u8_to_i16_param_2
)
{
	.reg .pred 	%p<2>;
	.reg .b16 	%rs<2>;
	.reg .b32 	%r<5>;
	.reg .b64 	%rd<10>;

	ld.param.u64 	%rd4, [u8_to_i16_param_0];
	ld.param.u64 	%rd2, [u8_to_i16_param_1];
	ld.param.u64 	%rd3, [u8_to_i16_param_2];
	mov.u32 	%r1, %ctaid.x;
	mov.u32 	%r2, %ntid.x;
	mov.u32 	%r3, %tid.x;
	mad.lo.s32 	%r4, %r1, %r2, %r3;
	cvt.u64.u32 	%rd1, %r4;
	setp.le.u64 	%p1, %rd4, %rd1;
	@%p1 bra 	$L__BB32_2;
	cvta.to.global.u64 	%rd5, %rd2;
	cvta.to.global.u64 	%rd6, %rd3;
	add.s64 	%rd7, %rd5, %rd1;
	ld.global.u8 	%rs1, [%rd7];
	shl.b64 	%rd8, %rd1, 1;
	add.s64 	%rd9, %rd6, %rd8;
	st.global.u16 	[%rd9], %rs1;
$L__BB32_2:
	ret;

}
	// .globl	u8_to_i32
.visible .entry u8_to_i32(
	.param .u64 u8_to_i32_param_0,
	.param .u64 .ptr .align 1 u8_to_i32_param_1,
	.param .u64 .ptr .align 1 u8_to_i32_param_2
)
{
	.reg .pred 	%p<2>;
	.reg .b32 	%r<6>;
	.reg .b64 	%rd<10>;

	ld.param.u64 	%rd4, [u8_to_i32_param_0];
	ld.param.u64 	%rd2, [u8_to_i32_param_1];
	ld.param.u64 	%rd3, [u8_to_i32_param_2];
	mov.u32 	%r1, %ctaid.x;
	mov.u32 	%r2, %ntid.x;
	mov.u32 	%r3, %tid.x;
	mad.lo.s32 	%r4, %r1, %r2, %r3;
	cvt.u64.u32 	%rd1, %r4;
	setp.le.u64 	%p1, %rd4, %rd1;
	@%p1 bra 	$L__BB33_2;
	cvta.to.global.u64 	%rd5, %rd2;
	cvta.to.global.u64 	%rd6, %rd3;
	add.s64 	%rd7, %rd5, %rd1;
	ld.global.u8 	%r5, [%rd7];
	shl.b64 	%rd8, %rd1, 2;
	add.s64 	%rd9, %rd6, %rd8;
	st.global.u32 	[%rd9], %r5;
$L__BB33_2:
	ret;

}
	// .globl	u8_to_i64
.visible .entry u8_to_i64(
	.param .u64 u8_to_i64_param_0,
	.param .u64 .ptr .align 1 u8_to_i64_param_1,
	.param .u64 .ptr .align 1 u8_to_i64_param_2
)
{
	.reg .pred 	%p<2>;
	.reg .b32 	%r<5>;
	.reg .b64 	%rd<11>;

	ld.param.u64 	%rd4, [u8_to_i64_param_0];
	ld.param.u64 	%rd2, [u8_to_i64_param_1];
	ld.param.u64 	%rd3, [u8_to_i64_param_2];
	mov.u32 	%r1, %ctaid.x;
	mov.u32 	%r2, %ntid.x;
	mov.u32 	%r3, %tid.x;
	mad.lo.s32 	%r4, %r1, %r2, %r3;
	cvt.u64.u32 	%rd1, %r4;
	setp.le.u64 	%p1, %rd4, %rd1;
	@%p1 bra 	$L__BB34_2;
	cvta.to.global.u64 	%rd5, %rd2;
	cvta.to.global.u64 	%rd6, %rd3;
	add.s64 	%rd7, %rd5, %rd1;
	ld.global.u8 	%rd8, [%rd7];
	shl.b64 	%rd9, %rd1, 3;
	add.s64 	%rd10, %rd6, %rd9;
	st.global.u64 	[%rd10], %rd8;
$L__BB34_2:
	ret;

}
	// .globl	u8_to_isize
.visible .entry u8_to_isize(
	.param .u64 u8_to_isize_param_0,
	.param .u64 .ptr .align 1 u8_to_isize_param_1,
	.param .u64 .ptr .align 1 u8_to_isize_param_2
)
{
	.reg .pred 	%p<2>;
	.reg .b32 	%r<5>;
	.reg .b64 	%rd<11>;

	ld.param.u64 	%rd4, [u8_to_isize_param_0];
	ld.param.u64 	%rd2, [u8_to_isize_param_1];
	ld.param.u64 	%rd3, [u8_to_isize_param_2];
	mov.u32 	%r1, %ctaid.x;
	mov.u32 	%r2, %ntid.x;
	mov.u32 	%r3, %tid.x;
	mad.lo.s32 	%r4, %r1, %r2, %r3;
	cvt.u64.u32 	%rd1, %r4;
	setp.le.u64 	%p1, %rd4, %rd1;
	@%p1 bra 	$L__BB35_2;
	cvta.to.global.u64 	%rd5, %rd2;
	cvta.to.global.u64 	%rd6, %rd3;
	add.s64 	%rd7, %rd5, %rd1;
	ld.global.u8 	%rd8, [%rd7];
	shl.b64 	%rd9, %rd1, 3;
	add.s64 	%rd10, %rd6, %rd9;
	st.global.u64 	[%rd10], %rd8;
$L__BB35_2:
	ret;

}
	// .globl	u16_to_f32
.visible .entry u16_to_f32(
	.param .u64 u16_to_f32_param_0,
	.param .u64 .ptr .align 1 u16_to_f32_param_1,
	.param .u64 .ptr .align 1 u16_to_f32_param_2
)
{
	.reg .pred 	%p<2>;
	.reg .b16 	%rs<2>;
	.reg .b32 	%r<5>;
	.reg .b32 	%f<2>;
	.reg .b64 	%rd<11>;

	ld.param.u64 	%rd4, [u16_to_f32_param_0];
	ld.param.u64 	%rd2, [u16_to_f32_param_1];
	ld.param.u64 	%rd3, [u16_to_f32_param_2];
	mov.u32 	%r1, %ctaid.x;
	mov.u32 	%r2, %ntid.x;
	mov.u32 	%r3, %tid.x;
	mad.lo.s32 	%r4, %r1, %r2, %r3;
	cvt.u64.u32 	%rd1, %r4;
	setp.le.u64 	%p1, %rd4, %rd1;
	@%p1 bra 	$L__BB36_2;
	cvta.to.global.u64 	%rd5, %rd2;
	cvta.to.global.u64 	%rd6, %rd3;
	shl.b64 	%rd7, %rd1, 1;
	add.s64 	%rd8, %rd5, %rd7;
	ld.global.u16 	%rs1, [%rd8];
	cvt.rn.f32.u16 	%f1, %rs1;
	shl.b64 	%rd9, %rd1, 2;
	add.s64 	%rd10, %rd6, %rd9;
	st.global.f32 	[%rd10], %f1;
$L__BB36_2:
	ret;

}
	// .globl	u16_to_f64
.visible .entry u16_to_f64(
	.param .u64 u16_to_f64_param_0,
	.param .u64 .ptr .align 1 u16_to_f64_param_1,
	.param .u64 .ptr .align 1 u16_to_f64_param_2
)
{
	.reg .pred 	%p<2>;
	.reg .b16 	%rs<2>;
	.reg .b32 	%r<5>;
	.reg .b64 	%rd<11>;
	.reg .b64 	%fd<2>;

	ld.param.u64 	%rd4, [u16_to_f64_param_0];
	ld.param.u64 	%rd2, [u16_to_f64_param_1];
	ld.param.u64 	%rd3, [u16_to_f64_param_2];
	mov.u32 	%r1, %ctaid.x;
	mov.u32 	%r2, %ntid.x;
	mov.u32 	%r3, %tid.x;
	mad.lo.s32 	%r4, %r1, %r2, %r3;
	cvt.u64.u32 	%rd1, %r4;
	setp.le.u64 	%p1, %rd4, %rd1;
	@%p1 bra 	$L__BB37_2;
	cvta.to.global.u64 	%rd5, %rd2;
	cvta.to.global.u64 	%rd6, %rd3;
	shl.b64 	%rd7, %rd1, 1;
	add.s64 	%rd8, %rd5, %rd7;
	ld.global.u16 	%rs1, [%rd8];
	cvt.rn.f64.u16 	%fd1, %rs1;
	shl.b64 	%rd9, %rd1, 3;
	add.s64 	%rd10, %rd6, %rd9;
	st.global.f64 	[%rd10], %fd1;
$L__BB37_2:
	ret;

}
	// .globl	u16_to_u8
.visible .entry u16_to_u8(
	.param .u64 u16_to_u8_param_0,
	.param .u64 .ptr .align 1 u16_to_u8_param_1,
	.param .u64 .ptr .align 1 u16_to_u8_param_2
)
{
	.reg .pred 	%p<2>;
	.reg .b16 	%rs<2>;
	.reg .b32 	%r<5>;
	.reg .b64 	%rd<10>;

	ld.param.u64 	%rd4, [u16_to_u8_param_0];
	ld.param.u64 	%rd2, [u16_to_u8_param_1];
	ld.param.u64 	%rd3, [u16_to_u8_param_2];
	mov.u32 	%r1, %ctaid.x;
	mov.u32 	%r2, %ntid.x;
	mov.u32 	%r3, %tid.x;
	mad.lo.s32 	%r4, %r1, %r2, %r3;
	cvt.u64.u32 	%rd1, %r4;
	setp.le.u64 	%p1, %rd4, %rd1;
	@%p1 bra 	$L__BB38_2;
	cvta.to.global.u64 	%rd5, %rd2;
	cvta.to.global.u64 	%rd6, %rd3;
	shl.b64 	%rd7, %rd1, 1;
	add.s64 	%rd8, %rd5, %rd7;
	ld.global.u16 	%rs1, [%rd8];
	add.s64 	%rd9, %rd6, %rd1;
	st.global.u8 	[%rd9], %rs1;
$L__BB38_2:
	ret;

}
	// .globl	u16_to_u16
.visible .entry u16_to_u16(
	.param .u64 u16_to_u16_param_0,
	.param .u64 .ptr .align 1 u16_to_u16_param_1,
	.param .u64 .ptr .align 1 u16_to_u16_param_2
)
{
	.reg .pred 	%p<2>;
	.reg .b16 	%rs<2>;
	.reg .b32 	%r<5>;
	.reg .b64 	%rd<10>;

	ld.param.u64 	%rd4, [u16_to_u16_param_0];
	ld.param.u64 	%rd2, [u16_to_u16_param_1];
	ld.param.u64 	%rd3, [u16_to_u16_param_2];
	mov.u32 	%r1, %ctaid.x;
	mov.u32 	%r2, %ntid.x;
	mov.u32 	%r3, %tid.x;
	mad.lo.s32 	%r4, %r1, %r2, %r3;
	cvt.u64.u32 	%rd1, %r4;
	setp.le.u64 	%p1, %rd4, %rd1;
	@%p1 bra 	$L__BB39_2;
	cvta.to.global.u64 	%rd5, %rd2;
	cvta.to.global.u64 	%rd6, %rd3;
	shl.b64 	%rd7, %rd1, 1;
	add.s64 	%rd8, %rd5, %rd7;
	ld.global.u16 	%rs1, [%rd8];
	add.s64 	%rd9, %rd6, %rd7;
	st.global.u16 	[%rd9], %rs1;
$L__BB39_2:
	ret;

}
	// .globl	u16_to_u32
.visible .entry u16_to_u32(
	.param .u64 u16_to_u32_param_0,
	.param .u64 .ptr .align 1 u16_to_u32_param_1,
	.param .u64 .ptr .align 1 u16_to_u32_param_2
)
{
	.reg .pred 	%p<2>;
	.reg .b32 	%r<6>;
	.reg .b64 	%rd<11>;

	ld.param.u64 	%rd4, [u16_to_u32_param_0];
	ld.param.u64 	%rd2, [u16_to_u32_param_1];
	ld.param.u64 	%rd3, [u16_to_u32_param_2];
	mov.u32 	%r1, %ctaid.x;
	mov.u32 	%r2, %ntid.x;
	mov.u32 	%r3, %tid.x;
	mad.lo.s32 	%r4, %r1, %r2, %r3;
	cvt.u64.u32 	%rd1, %r4;
	setp.le.u64 	%p1, %rd4, %rd1;
	@%p1 bra 	$L__BB40_2;
	cvta.to.global.u64 	%rd5, %rd2;
	cvta.to.global.u64 	%rd6, %rd3;
	shl.b64 	%rd7, %rd1, 1;
	add.s64 	%rd8, %rd5, %rd7;
	ld.global.u16 	%r5, [%rd8];
	shl.b64 	%rd9, %rd1, 2;
	add.s64 	%rd10, %rd6, %rd9;
	st.global.u32 	[%rd10], %r5;
$L__BB40_2:
	ret;

}
	// .globl	u16_to_u64
.visible .entry u16_to_u64(
	.param .u64 u16_to_u64_param_0,
	.param .u64 .ptr .align 1 u16_to_u64_param_1,
	.param .u64 .ptr .align 1 u16_to_u64_param_2
)
{
	.reg .pred 	%p<2>;
	.reg .b32 	%r<5>;
	.reg .b64 	%rd<12>;

	ld.param.u64 	%rd4, [u16_to_u64_param_0];
	ld.param.u64 	%rd2, [u16_to_u64_param_1];
	ld.param.u64 	%rd3, [u16_to_u64_param_2];
	mov.u32 	%r1, %ctaid.x;
	mov.u32 	%r2, %ntid.x;
	mov.u32 	%r3, %tid.x;
	mad.lo.s32 	%r4, %r1, %r2, %r3;
	cvt.u64.u32 	%rd1, %r4;
	setp.le.u64 	%p1, %rd4, %rd1;
	@%p1 bra 	$L__BB41_2;
	cvta.to.global.u64 	%rd5, %rd2;
	cvta.to.global.u64 	%rd6, %rd3;
	shl.b64 	%rd7, %rd1, 1;
	add.s64 	%rd8, %rd5, %rd7;
	ld.global.u16 	%rd9, [%rd8];
	shl.b64 	%rd10, %rd1, 3;
	add.s64 	%rd11, %rd6, %rd10;
	st.global.u64 	[%rd11], %rd9;
$L__BB41_2:
	ret;

}
	// .globl	u16_to_usize
.visible .entry u16_to_usize(
	.param .u64 u16_to_usize_param_0,
	.param .u64 .ptr .align 1 u16_to_usize_param_1,
	.param .u64 .ptr .align 1 u16_to_usize_param_2
)
{
	.reg .pred 	%p<2>;
	.reg .b32 	%r<5>;
	.reg .b64 	%rd<12>;

	ld.param.u64 	%rd4, [u16_to_usize_param_0];
	ld.param.u64 	%rd2, [u16_to_usize_param_1];
	ld.param.u64 	%rd3, [u16_to_usize_param_2];
	mov.u32 	%r1, %ctaid.x;
	mov.u32 	%r2, %ntid.x;
	mov.u32 	%r3, %tid.x;
	mad.lo.s32 	%r4, %r1, %r2, %r3;
	cvt.u64.u32 	%rd1, %r4;
	setp.le.u64 	%p1, %rd4, %rd1;
	@%p1 bra 	$L__BB42_2;
	cvta.to.global.u64 	%rd5, %rd2;
	cvta.to.global.u64 	%rd6, %rd3;
	shl.b64 	%rd7, %rd1, 1;
	add.s64 	%rd8, %rd5, %rd7;
	ld.global.u16 	%rd9, [%rd8];
	shl.b64 	%rd10, %rd1, 3;
	add.s64 	%rd11, %rd6, %rd10;
	st.global.u64 	[%rd11], %rd9;
$L__BB42_2:
	ret;

}
	// .globl	u16_to_i8
.visible .entry u16_to_i8(
	.param .u64 u16_to_i8_param_0,
	.param .u64 .ptr .align 1 u16_to_i8_param_1,
	.param .u64 .ptr .align 1 u16_to_i8_param_2
)
{
	.reg .pred 	%p<2>;
	.reg .b16 	%rs<2>;
	.reg .b32 	%r<5>;
	.reg .b64 	%rd<10>;

	ld.param.u64 	%rd4, [u16_to_i8_param_0];
	ld.param.u64 	%rd2, [u16_to_i8_param_1];
	ld.param.u64 	%rd3, [u16_to_i8_param_2];
	mov.u32 	%r1, %ctaid.x;
	mov.u32 	%r2, %ntid.x;
	mov.u32 	%r3, %tid.x;
	mad.lo.s32 	%r4, %r1, %r2, %r3;
	cvt.u64.u32 	%rd1, %r4;
	setp.le.u64 	%p1, %rd4, %rd1;
	@%p1 bra 	$L__BB43_2;
	cvta.to.global.u64 	%rd5, %rd2;
	cvta.to.global.u64 	%rd6, %rd3;
	shl.b64 	%rd7, %rd1, 1;
	add.s64 	%rd8, %rd5, %rd7;
	ld.global.u16 	%rs1, [%rd8];
	add.s64 	%rd9, %rd6, %rd1;
	st.global.u8 	[%rd9], %rs1;
$L__BB43_2:
	ret;

}
	// .globl	u16_to_i16
.visible .entry u16_to_i16(
	.param .u64 u16_to_i16_param_0,
	.param .u64 .ptr .align 1 u16_to_i16_param_1,
	.param .u64 .ptr .align 1 u16_to_i16_param_2
)
{
	.reg .pred 	%p<2>;
	.reg .b16 	%rs<2>;
	.reg .b32 	%r<5>;
	.reg .b64 	%rd<10>;

	ld.param.u64 	%rd4, [u16_to_i16_param_0];
	ld.param.u64 	%rd2, [u16_to_i16_param_1];
	ld.param.u64 	%rd3, [u16_to_i16_param_2];
	mov.u32 	%r1, %ctaid.x;
	mov.u32 	%r2, %ntid.x;
	mov.u32 	%r3, %tid.x;
	mad.lo.s32 	%r4, %r1, %r2, %r3;
	cvt.u64.u32 	%rd1, %r4;
	setp.le.u64 	%p1, %rd4, %rd1;
	@%p1 bra 	$L__BB44_2;
	cvta.to.global.u64 	%rd5, %rd2;
	cvta.to.global.u64 	%rd6, %rd3;
	shl.b64 	%rd7, %rd1, 1;
	add.s64 	%rd8, %rd5, %rd7;
	ld.global.u16 	%rs1, [%rd8];
	add.s64 	%rd9, %rd6, %rd7;
	st.global.u16 	[%rd9], %rs1;
$L__BB44_2:
	ret;

}
	// .globl	u16_to_i32
.visible .entry u16_to_i32(
	.param .u64 u16_to_i32_param_0,
	.param .u64 .ptr .align 1 u16_to_i32_param_1,
	.param .u64 .ptr .align 1 u16_to_i32_param_2
)
{
	.reg .pred 	%p<2>;
	.reg .b32 	%r<6>;
	.reg .b64 	%rd<11>;

	ld.param.u64 	%rd4, [u16_to_i32_param_0];
	ld.param.u64 	%rd2, [u16_to_i32_param_1];
	ld.param.u64 	%rd3, [u16_to_i32_param_2];
	mov.u32 	%r1, %ctaid.x;
	mov.u32 	%r2, %ntid.x;
	mov.u32 	%r3, %tid.x;
	mad.lo.s32 	%r4, %r1, %r2, %r3;
	cvt.u64.u32 	%rd1, %r4;
	setp.le.u64 	%p1, %rd4, %rd1;
	@%p1 bra 	$L__BB45_2;
	cvta.to.global.u64 	%rd5, %rd2;
	cvta.to.global.u64 	%rd6, %rd3;
	shl.b64 	%rd7, %rd1, 1;
	add.s64 	%rd8, %rd5, %rd7;
	ld.global.u16 	%r5, [%rd8];
	shl.b64 	%rd9, %rd1, 2;
	add.s64 	%rd10, %rd6, %rd9;
	st.global.u32 	[%rd10], %r5;
$L__BB45_2:
	ret;

}
	// .globl	u16_to_i64
.visible .entry u16_to_i64(
	.param .u64 u16_to_i64_param_0,
	.param .u64 .ptr .align 1 u16_to_i64_param_1,
	.param .u64 .ptr .align 1 u16_to_i64_param_2
)
{
	.reg .pred 	%p<2>;
	.reg .b32 	%r<5>;
	.reg .b64 	%rd<12>;

	ld.param.u64 	%rd4, [u16_to_i64_param_0];
	ld.param.u64 	%rd2, [u16_to_i64_param_1];
	ld.param.u64 	%rd3, [u16_to_i64_param_2];
	mov.u32 	%r1, %ctaid.x;
	mov.u32 	%r2, %ntid.x;
	mov.u32 	%r3, %tid.x;
	mad.lo.s32 	%r4, %r1, %r2, %r3;
	cvt.u64.u32 	%rd1, %r4;
	setp.le.u64 	%p1, %rd4, %rd1;
	@%p1 bra 	$L__BB46_2;
	cvta.to.global.u64 	%rd5, %rd2;
	cvta.to.global.u64 	%rd6, %rd3;
	shl.b64 	%rd7, %rd1, 1;
	add.s64 	%rd8, %rd5, %rd7;
	ld.global.u16 	%rd9, [%rd8];
	shl.b64 	%rd10, %rd1, 3;
	add.s64 	%rd11, %rd6, %rd10;
	st.global.u64 	[%rd11], %rd9;
$L__BB46_2:
	ret;

}
	// .globl	u16_to_isize
.visible .entry u16_to_isize(
	.param .u64 u16_to_isize_param_0,
	.param .u64 .ptr .align 1 u16_to_isize_param_1,
	.param .u64 .ptr .align 1 u16_to_isize_param_2
)
{
	.reg .pred 	%p<2>;
	.reg .b32 	%r<5>;
	.reg .b64 	%rd<12>;

	ld.param.u64 	%rd4, [u16_to_isize_param_0];
	ld.param.u64 	%rd2, [u16_to_isize_param_1];
	ld.param.u64 	%rd3, [u16_to_isize_param_2];
	mov.u32 	%r1, %ctaid.x;
	mov.u32 	%r2, %ntid.x;
	mov.u32 	%r3, %tid.x;
	mad.lo.s32 	%r4, %r1, %r2, %r3;
	cvt.u64.u32 	%rd1, %r4;
	setp.le.u64 	%p1, %rd4, %rd1;
	@%p1 bra 	$L__BB47_2;
	cvta.to.global.u64 	%rd5, %rd2;
	cvta.to.global.u64 	%rd6, %rd3;
	shl.b64 	%rd7, %rd1, 1;
	add.s64 	%rd8, %rd5, %rd7;
	ld.global.u16 	%rd9, [%rd8];
	shl.b64 	%rd10, %rd1, 3;
	add.s64 	%rd11, %rd6, %rd10;
	st.global.u64 	[%rd11], %rd9;
$L__BB47_2:
	ret;

}
	// .globl	u32_to_f32
.visible .entry u32_to_f32(
	.param .u64 u32_to_f32_param_0,
	.param .u64 .ptr .align 1 u32_to_f32_param_1,
	.param .u64 .ptr .align 1 u32_to_f32_param_2
)
{
	.reg .pred 	%p<2>;
	.reg .b32 	%r<6>;
	.reg .b32 	%f<2>;
	.reg .b64 	%rd<10>;

	ld.param.u64 	%rd4, [u32_to_f32_param_0];
	ld.param.u64 	%rd2, [u32_to_f32_param_1];
	ld.param.u64 	%rd3, [u32_to_f32_param_2];
	mov.u32 	%r1, %ctaid.x;
	mov.u32 	%r2, %ntid.x;
	mov.u32 	%r3, %tid.x;
	mad.lo.s32 	%r4, %r1, %r2, %r3;
	cvt.u64.u32 	%rd1, %r4;
	setp.le.u64 	%p1, %rd4, %rd1;
	@%p1 bra 	$L__BB48_2;
	cvta.to.global.u64 	%rd5, %rd2;
	cvta.to.global.u64 	%rd6, %rd3;
	shl.b64 	%rd7, %rd1, 2;
	add.s64 	%rd8, %rd5, %rd7;
	ld.global.u32 	%r5, [%rd8];
	cvt.rn.f32.u32 	%f1, %r5;
	add.s64 	%rd9, %rd6, %rd7;
	st.global.f32 	[%rd9], %f1;
$L__BB48_2:
	ret;

}
	// .globl	u32_to_f64
.visible .entry u32_to_f64(
	.param .u64 u32_to_f64_param_0,
	.param .u64 .ptr .align 1 u32_to_f64_param_1,
	.param .u64 .ptr .align 1 u32_to_f64_param_2
)
{
	.reg .pred 	%p<2>;
	.reg .b32 	%r<6>;
	.reg .b64 	%rd<11>;
	.reg .b64 	%fd<2>;

	ld.param.u64 	%rd4, [u32_to_f64_param_0];
	ld.param.u64 	%rd2, [u32_to_f64_param_1];
	ld.param.u64 	%rd3, [u32_to_f64_param_2];
	mov.u32 	%r1, %ctaid.x;
	mov.u32 	%r2, %ntid.x;
	mov.u32 	%r3, %tid.x;
	mad.lo.s32 	%r4, %r1, %r2, %r3;
	cvt.u64.u32 	%rd1, %r4;
	setp.le.u64 	%p1, %rd4, %rd1;
	@%p1 bra 	$L__BB49_2;
	cvta.to.global.u64 	%rd5, %rd2;
	cvta.to.global.u64 	%rd6, %rd3;
	shl.b64 	%rd7, %rd1, 2;
	add.s64 	%rd8, %rd5, %rd7;
	ld.global.u32 	%r5, [%rd8];
	cvt.rn.f64.u32 	%fd1, %r5;
	shl.b64 	%rd9, %rd1, 3;
	add.s64 	%rd10, %rd6, %rd9;
	st.global.f64 	[%rd10], %fd1;
$L__BB49_2:
	ret;

}
	// .globl	u32_to_u8
.visible .entry u32_to_u8(
	.param .u64 u32_to_u8_param_0,
	.param .u64 .ptr .align 1 u32_to_u8_param_1,
	.param .u64 .ptr .align 1 u32_to_u8_param_2
)
{
	.reg .pred 	%p<2>;
	.reg .b32 	%r<6>;
	.reg .b64 	%rd<10>;

	ld.param.u64 	%rd4, [u32_to_u8_param_0];
	ld.param.u64 	%rd2, [u32_to_u8_param_1];
	ld.param.u64 	%rd3, [u32_to_u8_param_2];
	mov.u32 	%r1, %ctaid.x;
	mov.u32 	%r2, %ntid.x;
	mov.u32 	%r3, %tid.x;
	mad.lo.s32 	%r4, %r1, %r2, %r3;
	cvt.u64.u32 	%rd1, %r4;
	setp.le.u64 	%p1, %rd4, %rd1;
	@%p1 bra 	$L__BB50_2;
	cvta.to.global.u64 	%rd5, %rd2;
	cvta.to.global.u64 	%rd6, %rd3;
	shl.b64 	%rd7, %rd1, 2;
	add.s64 	%rd8, %rd5, %rd7;
	ld.global.u32 	%r5, [%rd8];
	add.s64 	%rd9, %rd6, %rd1;
	st.global.u8 	[%rd9], %r5;
$L__BB50_2:
	ret;

}
	// .globl	u32_to_u16
.visible .entry u32_to_u16(
	.param .u64 u32_to_u16_param_0,
	.param .u64 .ptr .align 1 u32_to_u16_param_1,
	.param .u64 .ptr .align 1 u32_to_u16_param_2
)
{
	.reg .pred 	%p<2>;
	.reg .b32 	%r<6>;
	.reg .b64 	%rd<11>;

	ld.param.u64 	%rd4, [u32_to_u16_param_0];
	ld.param.u64 	%rd2, [u32_to_u16_param_1];
	ld.param.u64 	%rd3, [u32_to_u16_param_2];
	mov.u32 	%r1, %ctaid.x;
	mov.u32 	%r2, %ntid.x;
	mov.u32 	%r3, %tid.x;
	mad.lo.s32 	%r4, %r1, %r2, %r3;
	cvt.u64.u32 	%rd1, %r4;
	setp.le.u64 	%p1, %rd4, %rd1;
	@%p1 bra 	$L__BB51_2;
	cvta.to.global.u64 	%rd5, %rd2;
	cvta.to.global.u64 	%rd6, %rd3;
	shl.b64 	%rd7, %rd1, 2;
	add.s64 	%rd8, %rd5, %rd7;
	ld.global.u32 	%r5, [%rd8];
	shl.b64 	%rd9, %rd1, 1;
	add.s64 	%rd10, %rd6, %rd9;
	st.global.u16 	[%rd10], %r5;
$L__BB51_2:
	ret;

}
	// .globl	u32_to_u32
.visible .entry u32_to_u32(
	.param .u64 u32_to_u32_param_0,
	.param .u64 .ptr .align 1 u32_to_u32_param_1,
	.param .u64 .ptr .align 1 u32_to_u32_param_2
)
{
	.reg .pred 	%p<2>;
	.reg .b32 	%r<6>;
	.reg .b64 	%rd<10>;

	ld.param.u64 	%rd4, [u32_to_u32_param_0];
	ld.param.u64 	%rd2, [u32_to_u32_param_1];
	ld.param.u64 	%rd3, [u32_to_u32_param_2];
	mov.u32 	%r1, %ctaid.x;
	mov.u32 	%r2, %ntid.x;
	mov.u32 	%r3, %tid.x;
	mad.lo.s32 	%r4, %r1, %r2, %r3;
	cvt.u64.u32 	%rd1, %r4;
	setp.le.u64 	%p1, %rd4, %rd1;
	@%p1 bra 	$L__BB52_2;
	cvta.to.global.u64 	%rd5, %rd2;
	cvta.to.global.u64 	%rd6, %rd3;
	shl.b64 	%rd7, %rd1, 2;
	add.s64 	%rd8, %rd5, %rd7;
	ld.global.u32 	%r5, [%rd8];
	add.s64 	%rd9, %rd6, %rd7;
	st.global.u32 	[%rd9], %r5;
$L__BB52_2:
	ret;

}
	// .globl	u32_to_u64
.visible .entry u32_to_u64(
	.param .u64 u32_to_u64_param_0,
	.param .u64 .ptr .align 1 u32_to_u64_param_1,
	.param .u64 .ptr .align 1 u32_to_u64_param_2
)
{
	.reg .pred 	%p<2>;
	.reg .b32 	%r<5>;
	.reg .b64 	%rd<12>;

	ld.param.u64 	%rd4, [u32_to_u64_param_0];
	ld.param.u64 	%rd2, [u32_to_u64_param_1];
	ld.param.u64 	%rd3, [u32_to_u64_param_2];
	mov.u32 	%r1, %ctaid.x;
	mov.u32 	%r2, %ntid.x;
	mov.u32 	%r3, %tid.x;
	mad.lo.s32 	%r4, %r1, %r2, %r3;
	cvt.u64.u32 	%rd1, %r4;
	setp.le.u64 	%p1, %rd4, %rd1;
	@%p1 bra 	$L__BB53_2;
	cvta.to.global.u64 	%rd5, %rd2;
	cvta.to.global.u64 	%rd6, %rd3;
	shl.b64 	%rd7, %rd1, 2;
	add.s64 	%rd8, %rd5, %rd7;
	ld.global.u32 	%rd9, [%rd8];
	shl.b64 	%rd10, %rd1, 3;
	add.s64 	%rd11, %rd6, %rd10;
	st.global.u64 	[%rd11], %rd9;
$L__BB53_2:
	ret;

}
	// .globl	u32_to_usize
.visible .entry u32_to_usize(
	.param .u64 u32_to_usize_param_0,
	.param .u64 .ptr .align 1 u32_to_usize_param_1,
	.param .u64 .ptr .align 1 u32_to_usize_param_2
)
{
	.reg .pred 	%p<2>;
	.reg .b32 	%r<5>;
	.reg .b64 	%rd<12>;

	ld.param.u64 	%rd4, [u32_to_usize_param_0];
	ld.param.u64 	%rd2, [u32_to_usize_param_1];
	ld.param.u64 	%rd3, [u32_to_usize_param_2];
	mov.u32 	%r1, %ctaid.x;
	mov.u32 	%r2, %ntid.x;
	mov.u32 	%r3, %tid.x;
	mad.lo.s32 	%r4, %r1, %r2, %r3;
	cvt.u64.u32 	%rd1, %r4;
	setp.le.u64 	%p1, %rd4, %rd1;
	@%p1 bra 	$L__BB54_2;
	cvta.to.global.u64 	%rd5, %rd2;
	cvta.to.global.u64 	%rd6, %rd3;
	shl.b64 	%rd7, %rd1, 2;
	add.s64 	%rd8, %rd5, %rd7;
	ld.global.u32 	%rd9, [%rd8];
	shl.b64 	%rd10, %rd1, 3;
	add.s64 	%rd11, %rd6, %rd10;
	st.global.u64 	[%rd11], %rd9;
$L__BB54_2:
	ret;

}
	// .globl	u32_to_i8
.visible .entry u32_to_i8(
	.param .u64 u32_to_i8_param_0,
	.param .u64 .ptr .align 1 u32_to_i8_param_1,
	.param .u64 .ptr .align 1 u32_to_i8_param_2
)
{
	.reg .pred 	%p<2>;
	.reg .b32 	%r<6>;
	.reg .b64 	%rd<10>;

	ld.param.u64 	%rd4, [u32_to_i8_param_0];
	ld.param.u64 	%rd2, [u32_to_i8_param_1];
	ld.param.u64 	%rd3, [u32_to_i8_param_2];
	mov.u32 	%r1, %ctaid.x;
	mov.u32 	%r2, %ntid.x;
	mov.u32 	%r3, %tid.x;
	mad.lo.s32 	%r4, %r1, %r2, %r3;
	cvt.u64.u32 	%rd1, %r4;
	setp.le.u64 	%p1, %rd4, %rd1;
	@%p1 bra 	$L__BB55_2;
	cvta.to.global.u64 	%rd5, %rd2;
	cvta.to.global.u64 	%rd6, %rd3;
	shl.b64 	%rd7, %rd1, 2;
	add.s64 	%rd8, %rd5, %rd7;
	ld.global.u32 	%r5, [%rd8];
	add.s64 	%rd9, %rd6, %rd1;
	st.global.u8 	[%rd9], %r5;
$L__BB55_2:
	ret;

}
	// .globl	u32_to_i16
.visible .entry u32_to_i16(
	.param .u64 u32_to_i16_param_0,
	.param .u64 .ptr .align 1 u32_to_i16_param_1,
	.param .u64 .ptr .align 1 u32_to_i16_param_2
)
{
	.reg .pred 	%p<2>;
	.reg .b32 	%r<6>;
	.reg .b64 	%rd<11>;

	ld.param.u64 	%rd4, [u32_to_i16_param_0];
	ld.param.u64 	%rd2, [u32_to_i16_param_1];
	ld.param.u64 	%rd3, [u32_to_i16_param_2];
	mov.u32 	%r1, %ctaid.x;
	mov.u32 	%r2, %ntid.x;
	mov.u32 	%r3, %tid.x;
	mad.lo.s32 	%r4, %r1, %r2, %r3;
	cvt.u64.u32 	%rd1, %r4;
	setp.le.u64 	%p1, %rd4, %rd1;
	@%p1 bra 	$L__BB56_2;
	cvta.to.global.u64 	%rd5, %rd2;
	cvta.to.global.u64 	%rd6, %rd3;
	shl.b64 	%rd7, %rd1, 2;
	add.s64 	%rd8, %rd5, %rd7;
	ld.global.u32 	%r5, [%rd8];
	shl.b64 	%rd9, %rd1, 1;
	add.s64 	%rd10, %rd6, %rd9;
	st.global.u16 	[%rd10], %r5;
$L__BB56_2:
	ret;

}
	// .globl	u32_to_i32
.visible .entry u32_to_i32(
	.param .u64 u32_to_i32_param_0,
	.param .u64 .ptr .align 1 u32_to_i32_param_1,
	.param .u64 .ptr .align 1 u32_to_i32_param_2
)
{
	.reg .pred 	%p<2>;
	.reg .b32 	%r<6>;
	.reg .b64 	%rd<10>;

	ld.param.u64 	%rd4, [u32_to_i32_param_0];
	ld.param.u64 	%rd2, [u32_to_i32_param_1];
	ld.param.u64 	%rd3, [u32_to_i32_param_2];
	mov.u32 	%r1, %ctaid.x;
	mov.u32 	%r2, %ntid.x;
	mov.u32 	%r3, %tid.x;
	mad.lo.s32 	%r4, %r1, %r2, %r3;
	cvt.u64.u32 	%rd1, %r4;
	setp.le.u64 	%p1, %rd4, %rd1;
	@%p1 bra 	$L__BB57_2;
	cvta.to.global.u64 	%rd5, %rd2;
	cvta.to.global.u64 	%rd6, %rd3;
	shl.b64 	%rd7, %rd1, 2;
	add.s64 	%rd8, %rd5, %rd7;
	ld.global.u32 	%r5, [%rd8];
	add.s64 	%rd9, %rd6, %rd7;
	st.global.u32 	[%rd9], %r5;
$L__BB57_2:
	ret;

}
	// .globl	u32_to_i64
.visible .entry u32_to_i64(
	.param .u64 u32_to_i64_param_0,
	.param .u64 .ptr .align 1 u32_to_i64_param_1,
	.param .u64 .ptr .align 1 u32_to_i64_param_2
)
{
	.reg .pred 	%p<2>;
	.reg .b32 	%r<5>;
	.reg .b64 	%rd<12>;

	ld.param.u64 	%rd4, [u32_to_i64_param_0];
	ld.param.u64 	%rd2, [u32_to_i64_param_1];
	ld.param.u64 	%rd3, [u32_to_i64_param_2];
	mov.u32 	%r1, %ctaid.x;
	mov.u32 	%r2, %ntid.x;
	mov.u32 	%r3, %tid.x;
	mad.lo.s32 	%r4, %r1, %r2, %r3;
	cvt.u64.u32 	%rd1, %r4;
	setp.le.u64 	%p1, %rd4, %rd1;
	@%p1 bra 	$L__BB58_2;
	cvta.to.global.u64 	%rd5, %rd2;
	cvta.to.global.u64 	%rd6, %rd3;
	shl.b64 	%rd7, %rd1, 2;
	add.s64 	%rd8, %rd5, %rd7;
	ld.global.u32 	%rd9, [%rd8];
	shl.b64 	%rd10, %rd1, 3;
	add.s64 	%rd11, %rd6, %rd10;
	st.global.u64 	[%rd11], %rd9;
$L__BB58_2:
	ret;

}
	// .globl	u32_to_isize
.visible .entry u32_to_isize(
	.param .u64 u32_to_isize_param_0,
	.param .u64 .ptr .align 1 u32_to_isize_param_1,
	.param .u64 .ptr .align 1 u32_to_isize_param_2
)
{
	.reg .pred 	%p<2>;
	.reg .b32 	%r<5>;
	.reg .b64 	%rd<12>;

	ld.param.u64 	%rd4, [u32_to_isize_param_0];
	ld.param.u64 	%rd2, [u32_to_isize_param_1];
	ld.param.u64 	%rd3, [u32_to_isize_param_2];
	mov.u32 	%r1, %ctaid.x;
	mov.u32 	%r2, %ntid.x;
	mov.u32 	%r3, %tid.x;
	mad.lo.s32 	%r4, %r1, %r2, %r3;
	cvt.u64.u32 	%rd1, %r4;
	setp.le.u64 	%p1, %rd4, %rd1;
	@%p1 bra 	$L__BB59_2;
	cvta.to.global.u64 	%rd5, %rd2;
	cvta.to.global.u64 	%rd6, %rd3;
	shl.b64 	%rd7, %rd1, 2;
	add.s64 	%rd8, %rd5, %rd7;
	ld.global.u32 	%rd9, [%rd8];
	shl.b64 	%rd10, %rd1, 3;
	add.s64 	%rd11, %rd6, %rd10;
	st.global.u64 	[%rd11], %rd9;
$L__BB59_2:
	ret;

}
	// .globl	u64_to_f32
.visible .entry u64_to_f32(
	.param .u64 u64_to_f32_param_0,
	.param .u64 .ptr .align 1 u64_to_f32_param_1,
	.param .u64 .ptr .align 1 u64_to_f32_param_2
)
{
	.reg .pred 	%p<2>;
	.reg .b32 	%r<5>;
	.reg .b32 	%f<2>;
	.reg .b64 	%rd<12>;

	ld.param.u64 	%rd4, [u64_to_f32_param_0];
	ld.param.u64 	%rd2, [u64_to_f32_param_1];
	ld.param.u64 	%rd3, [u64_to_f32_param_2];
	mov.u32 	%r1, %ctaid.x;
	mov.u32 	%r2, %ntid.x;
	mov.u32 	%r3, %tid.x;
	mad.lo.s32 	%r4, %r1, %r2, %r3;
	cvt.u64.u32 	%rd1, %r4;
	setp.le.u64 	%p1, %rd4, %rd1;
	@%p1 bra 	$L__BB60_2;
	cvta.to.global.u64 	%rd5, %rd2;
	cvta.to.global.u64 	%rd6, %rd3;
	shl.b64 	%rd7, %rd1, 3;
	add.s64 	%rd8, %rd5, %rd7;
	ld.global.u64 	%rd9, [%rd8];
	cvt.rn.f32.u64 	%f1, %rd9;
	shl.b64 	%rd10, %rd1, 2;
	add.s64 	%rd11, %rd6, %rd10;
	st.global.f32 	[%rd11], %f1;
$L__BB60_2:
	ret;

}
	// .globl	u64_to_f64
.visible .entry u64_to_f64(
	.param .u64 u64_to_f64_param_0,
	.param .u64 .ptr .align 1 u64_to_f64_param_1,
	.param .u64 .ptr .align 1 u64_to_f64_param_2
)
{
	.reg .pred 	%p<2>;
	.reg .b32 	%r<5>;
	.reg .b64 	%rd<11>;
	.reg .b64 	%fd<2>;

	ld.param.u64 	%rd4, [u64_to_f64_param_0];
	ld.param.u64 	%rd2, [u64_to_f64_param_1];
	ld.param.u64 	%rd3, [u64_to_f64_param_2];
	mov.u32 	%r1, %ctaid.x;
	mov.u32 	%r2, %ntid.x;
	mov.u32 	%r3, %tid.x;
	mad.lo.s32 	%r4, %r1, %r2, %r3;
	cvt.u64.u32 	%rd1, %r4;
	setp.le.u64 	%p1, %rd4, %rd1;
	@%p1 bra 	$L__BB61_2;
	cvta.to.global.u64 	%rd5, %rd2;
	cvta.to.global.u64 	%rd6, %rd3;
	shl.b64 	%rd7, %rd1, 3;
	add.s64 	%rd8, %rd5, %rd7;
	ld.global.u64 	%rd9, [%rd8];
	cvt.rn.f64.u64 	%fd1, %rd9;
	add.s64 	%rd10, %rd6, %rd7;
	st.global.f64 	[%rd10], %fd1;
$L__BB61_2:
	ret;

}
	// .globl	u64_to_u8
.visible .entry u64_to_u8(
	.param .u64 u64_to_u8_param_0,
	.param .u64 .ptr .align 1 u64_to_u8_param_1,
	.param .u64 .ptr .align 1 u64_to_u8_param_2
)
{
	.reg .pred 	%p<2>;
	.reg .b32 	%r<5>;
	.reg .b64 	%rd<11>;

	ld.param.u64 	%rd4, [u64_to_u8_param_0];
	ld.param.u64 	%rd2, [u64_to_u8_param_1];
	ld.param.u64 	%rd3, [u64_to_u8_param_2];
	mov.u32 	%r1, %ctaid.x;
	mov.u32 	%r2, %ntid.x;
	mov.u32 	%r3, %tid.x;
	mad.lo.s32 	%r4, %r1, %r2, %r3;
	cvt.u64.u32 	%rd1, %r4;
	setp.le.u64 	%p1, %rd4, %rd1;
	@%p1 bra 	$L__BB62_2;
	cvta.to.global.u64 	%rd5, %rd2;
	cvta.to.global.u64 	%rd6, %rd3;
	shl.b64 	%rd7, %rd1, 3;
	add.s64 	%rd8, %rd5, %rd7;
	ld.global.u64 	%rd9, [%rd8];
	add.s64 	%rd10, %rd6, %rd1;
	st.global.u8 	[%rd10], %rd9;
$L__BB62_2:
	ret;

}
	// .globl	u64_to_u16
.visible .entry u64_to_u16(
	.param .u64 u64_to_u16_param_0,
	.param .u64 .ptr .align 1 u64_to_u16_param_1,
	.param .u64 .ptr .align 1 u64_to_u16_param_2
)
{
	.reg .pred 	%p<2>;
	.reg .b32 	%r<5>;
	.reg .b64 	%rd<12>;

	ld.param.u64 	%rd4, [u64_to_u16_param_0];
	ld.param.u64 	%rd2, [u64_to_u16_param_1];
	ld.param.u64 	%rd3, [u64_to_u16_param_2];
	mov.u32 	%r1, %ctaid.x;
	mov.u32 	%r2, %ntid.x;
	mov.u32 	%r3, %tid.x;
	mad.lo.s32 	%r4, %r1, %r2, %r3;
	cvt.u64.u32 	%rd1, %r4;
	setp.le.u64 	%p1, %rd4, %rd1;
	@%p1 bra 	$L__BB63_2;
	cvta.to.global.u64 	%rd5, %rd2;
	cvta.to.global.u64 	%rd6, %rd3;
	shl.b64 	%rd7, %rd1, 3;
	add.s64 	%rd8, %rd5, %rd7;
	ld.global.u64 	%rd9, [%rd8];
	shl.b64 	%rd10, %rd1, 1;
	add.s64 	%rd11, %rd6, %rd10;
	st.global.u16 	[%rd11], %rd9;
$L__BB63_2:
	ret;

}
	// .globl	u64_to_u32
.visible .entry u64_to_u32(
	.param .u64 u64_to_u32_param_0,
	.param .u64 .ptr .align 1 u64_to_u32_param_1,
	.param .u64 .ptr .align 1 u64_to_u32_param_2
)
{
	.reg .pred 	%p<2>;
	.reg .b32 	%r<5>;
	.reg .b64 	%rd<12>;

	ld.param.u64 	%rd4, [u64_to_u32_param_0];
	ld.param.u64 	%rd2, [u64_to_u32_param_1];
	ld.param.u64 	%rd3, [u64_to_u32_param_2];
	mov.u32 	%r1, %ctaid.x;
	mov.u32 	%r2, %ntid.x;
	mov.u32 	%r3, %tid.x;
	mad.lo.s32 	%r4, %r1, %r2, %r3;
	cvt.u64.u32 	%rd1, %r4;
	setp.le.u64 	%p1, %rd4, %rd1;
	@%p1 bra 	$L__BB64_2;
	cvta.to.global.u64 	%rd5, %rd2;
	cvta.to.global.u64 	%rd6, %rd3;
	shl.b64 	%rd7, %rd1, 3;
	add.s64 	%rd8, %rd5, %rd7;
	ld.global.u64 	%rd9, [%rd8];
	shl.b64 	%rd10, %rd1, 2;
	add.s64 	%rd11, %rd6, %rd10;
	st.global.u32 	[%rd11], %rd9;
$L__BB64_2:
	ret;

}
	// .globl	u64_to_u64
.visible .entry u64_to_u64(
	.param .u64 u64_to_u64_param_0,
	.param .u64 .ptr .align 1 u64_to_u64_param_1,
	.param .u64 .ptr .align 1 u64_to_u64_param_2
)
{
	.reg .pred 	%p<2>;
	.reg .b32 	%r<5>;
	.reg .b64 	%rd<11>;

	ld.param.u64 	%rd4, [u64_to_u64_param_0];
	ld.param.u64 	%rd2, [u64_to_u64_param_1];
	ld.param.u64 	%rd3, [u64_to_u64_param_2];
	mov.u32 	%r1, %ctaid.x;
	mov.u32 	%r2, %ntid.x;
	mov.u32 	%r3, %tid.x;
	mad.lo.s32 	%r4, %r1, %r2, %r3;
	cvt.u64.u32 	%rd1, %r4;
	setp.le.u64 	%p1, %rd4, %rd1;
	@%p1 bra 	$L__BB65_2;
	cvta.to.global.u64 	%rd5, %rd2;
	cvta.to.global.u64 	%rd6, %rd3;
	shl.b64 	%rd7, %rd1, 3;
	add.s64 	%rd8, %rd5, %rd7;
	ld.global.u64 	%rd9, [%rd8];
	add.s64 	%rd10, %rd6, %rd7;
	st.global.u64 	[%rd10], %rd9;
$L__BB65_2:
	ret;

}
	// .globl	u64_to_usize
.visible .entry u64_to_usize(
	.param .u64 u64_to_usize_param_0,
	.param .u64 .ptr .align 1 u64_to_usize_param_1,
	.param .u64 .ptr .align 1 u64_to_usize_param_2
)
{
	.reg .pred 	%p<2>;
	.reg .b32 	%r<5>;
	.reg .b64 	%rd<11>;

	ld.param.u64 	%rd4, [u64_to_usize_param_0];
	ld.param.u64 	%rd2, [u64_to_usize_param_1];
	ld.param.u64 	%rd3, [u64_to_usize_param_2];
	mov.u32 	%r1, %ctaid.x;
	mov.u32 	%r2, %ntid.x;
	mov.u32 	%r3, %tid.x;
	mad.lo.s32 	%r4, %r1, %r2, %r3;
	cvt.u64.u32 	%rd1, %r4;
	setp.le.u64 	%p1, %rd4, %rd1;
	@%p1 bra 	$L__BB66_2;
	cvta.to.global.u64 	%rd5, %rd2;
	cvta.to.global.u64 	%rd6, %rd3;
	shl.b64 	%rd7, %rd1, 3;
	add.s64 	%rd8, %rd5, %rd7;
	ld.global.u64 	%rd9, [%rd8];
	add.s64 	%rd10, %rd6, %rd7;
	st.global.u64 	[%rd10], %rd9;
$L__BB66_2:
	ret;

}
	// .globl	u64_to_i8
.visible .entry u64_to_i8(
	.param .u64 u64_to_i8_param_0,
	.param .u64 .ptr .align 1 u64_to_i8_param_1,
	.param .u64 .ptr .align 1 u64_to_i8_param_2
)
{
	.reg .pred 	%p<2>;
	.reg .b32 	%r<5>;
	.reg .b64 	%rd<11>;

	ld.param.u64 	%rd4, [u64_to_i8_param_0];
	ld.param.u64 	%rd2, [u64_to_i8_param_1];
	ld.param.u64 	%rd3, [u64_to_i8_param_2];
	mov.u32 	%r1, %ctaid.x;
	mov.u32 	%r2, %ntid.x;
	mov.u32 	%r3, %tid.x;
	mad.lo.s32 	%r4, %r1, %r2, %r3;
	cvt.u64.u32 	%rd1, %r4;
	setp.le.u64 	%p1, %rd4, %rd1;
	@%p1 bra 	$L__BB67_2;
	cvta.to.global.u64 	%rd5, %rd2;
	cvta.to.global.u64 	%rd6, %rd3;
	shl.b64 	%rd7, %rd1, 3;
	add.s64 	%rd8, %rd5, %rd7;
	ld.global.u64 	%rd9, [%rd8];
	add.s64 	%rd10, %rd6, %rd1;
	st.global.u8 	[%rd10], %rd9;
$L__BB67_2:
	ret;

}
	// .globl	u64_to_i16
.visible .entry u64_to_i16(
	.param .u64 u64_to_i16_param_0,
	.param .u64 .ptr .align 1 u64_to_i16_param_1,
	.param .u64 .ptr .align 1 u64_to_i16_param_2
)
{
	.reg .pred 	%p<2>;
	.reg .b32 	%r<5>;
	.reg .b64 	%rd<12>;

	ld.param.u64 	%rd4, [u64_to_i16_param_0];
	ld.param.u64 	%rd2, [u64_to_i16_param_1];
	ld.param.u64 	%rd3, [u64_to_i16_param_2];
	mov.u32 	%r1, %ctaid.x;
	mov.u32 	%r2, %ntid.x;
	mov.u32 	%r3, %tid.x;
	mad.lo.s32 	%r4, %r1, %r2, %r3;
	cvt.u64.u32 	%rd1, %r4;
	setp.le.u64 	%p1, %rd4, %rd1;
	@%p1 bra 	$L__BB68_2;
	cvta.to.global.u64 	%rd5, %rd2;
	cvta.to.global.u64 	%rd6, %rd3;
	shl.b64 	%rd7, %rd1, 3;
	add.s64 	%rd8, %rd5, %rd7;
	ld.global.u64 	%rd9, [%rd8];
	shl.b64 	%rd10, %rd1, 1;
	add.s64 	%rd11, %rd6, %rd10;
	st.global.u16 	[%rd11], %rd9;
$L__BB68_2:
	ret;

}
	// .globl	u64_to_i32
.visible .entry u64_to_i32(
	.param .u64 u64_to_i32_param_0,
	.param .u64 .ptr .align 1 u64_to_i32_param_1,
	.param .u64 .ptr .align 1 u64_to_i32_param_2
)
{
	.reg .pred 	%p<2>;
	.reg .b32 	%r<5>;
	.reg .b64 	%rd<12>;

	ld.param.u64 	%rd4, [u64_to_i32_param_0];
	ld.param.u64 	%rd2, [u64_to_i32_param_1];
	ld.param.u64 	%rd3, [u64_to_i32_param_2];
	mov.u32 	%r1, %ctaid.x;
	mov.u32 	%r2, %ntid.x;
	mov.u32 	%r3, %tid.x;
	mad.lo.s32 	%r4, %r1, %r2, %r3;
	cvt.u64.u32 	%rd1, %r4;
	setp.le.u64 	%p1, %rd4, %rd1;
	@%p1 bra 	$L__BB69_2;
	cvta.to.global.u64 	%rd5, %rd2;
	cvta.to.global.u64 	%rd6, %rd3;
	shl.b64 	%rd7, %rd1, 3;
	add.s64 	%rd8, %rd5, %rd7;
	ld.global.u64 	%rd9, [%rd8];
	shl.b64 	%rd10, %rd1, 2;
	add.s64 	%rd11, %rd6, %rd10;
	st.global.u32 	[%rd11], %rd9;
$L__BB69_2:
	ret;

}
	// .globl	u64_to_i64
.visible .entry u64_to_i64(
	.param .u64 u64_to_i64_param_0,
	.param .u64 .ptr .align 1 u64_to_i64_param_1,
	.param .u64 .ptr .align 1 u64_to_i64_param_2
)
{
	.reg .pred 	%p<2>;
	.reg .b32 	%r<5>;
	.reg .b64 	%rd<11>;

	ld.param.u64 	%rd4, [u64_to_i64_param_0];
	ld.param.u64 	%rd2, [u64_to_i64_param_1];
	ld.param.u64 	%rd3, [u64_to_i64_param_2];
	mov.u32 	%r1, %ctaid.x;
	mov.u32 	%r2, %ntid.x;
	mov.u32 	%r3, %tid.x;
	mad.lo.s32 	%r4, %r1, %r2, %r3;
	cvt.u64.u32 	%rd1, %r4;
	setp.le.u64 	%p1, %rd4, %rd1;
	@%p1 bra 	$L__BB70_2;
	cvta.to.global.u64 	%rd5, %rd2;
	cvta.to.global.u64 	%rd6, %rd3;
	shl.b64 	%rd7, %rd1, 3;
	add.s64 	%rd8, %rd5, %rd7;
	ld.global.u64 	%rd9, [%rd8];
	add.s64 	%rd10, %rd6, %rd7;
	st.global.u64 	[%rd10], %rd9;
$L__BB70_2:
	ret;

}
	// .globl	u64_to_isize
.visible .entry u64_to_isize(
	.param .u64 u64_to_isize_param_0,
	.param .u64 .ptr .align 1 u64_to_isize_param_1,
	.param .u64 .ptr .align 1 u64_to_isize_param_2
)
{
	.reg .pred 	%p<2>;
	.reg .b32 	%r<5>;
	.reg .b64 	%rd<11>;

	ld.param.u64 	%rd4, [u64_to_isize_param_0];
	ld.param.u64 	%rd2, [u64_to_isize_param_1];
	ld.param.u64 	%rd3, [u64_to_isize_param_2];
	mov.u32 	%r1, %ctaid.x;
	mov.u32 	%r2, %ntid.x;
	mov.u32 	%r3, %tid.x;
	mad.lo.s32 	%r4, %r1, %r2, %r3;
	cvt.u64.u32 	%rd1, %r4;
	setp.le.u64 	%p1, %rd4, %rd1;
	@%p1 bra 	$L__BB71_2;
	cvta.to.global.u64 	%rd5, %rd2;
	cvta.to.global.u64 	%rd6, %rd3;
	shl.b64 	%rd7, %rd1, 3;
	add.s64 	%rd8, %rd5, %rd7;
	ld.global.u64 	%rd9, [%rd8];
	add.s64 	%rd10, %rd6, %rd7;
	st.global.u64 	[%rd10], %rd9;
$L__BB71_2:
	ret;

}
	// .globl	usize_to_f32
.visible .entry usize_to_f32(
	.param .u64 usize_to_f32_param_0,
	.param .u64 .ptr .align 1 usize_to_f32_param_1,
	.param .u64 .ptr .align 1 usize_to_f32_param_2
)
{
	.reg .pred 	%p<2>;
	.reg .b32 	%r<5>;
	.reg .b32 	%f<2>;
	.reg .b64 	%rd<12>;

	ld.param.u64 	%rd4, [usize_to_f32_param_0];
	ld.param.u64 	%rd2, [usize_to_f32_param_1];
	ld.param.u64 	%rd3, [usize_to_f32_param_2];
	mov.u32 	%r1, %ctaid.x;
	mov.u32 	%r2, %ntid.x;
	mov.u32 	%r3, %tid.x;
	mad.lo.s32 	%r4, %r1, %r2, %r3;
	cvt.u64.u32 	%rd1, %r4;
	setp.le.u64 	%p1, %rd4, %rd1;
	@%p1 bra 	$L__BB72_2;
	cvta.to.global.u64 	%rd5, %rd2;
	cvta.to.global.u64 	%rd6, %rd3;
	shl.b64 	%rd7, %rd1, 3;
	add.s64 	%rd8, %rd5, %rd7;
	ld.global.u64 	%rd9, [%rd8];
	cvt.rn.f32.u64 	%f1, %rd9;
	shl.b64 	%rd10, %rd1, 2;
	add.s64 	%rd11, %rd6, %rd10;
	st.global.f32 	[%rd11], %f1;
$L__BB72_2:
	ret;

}
	// .globl	usize_to_f64
.visible .entry usize_to_f64(
	.param .u64 usize_to_f64_param_0,
	.param .u64 .ptr .align 1 usize_to_f64_param_1,
	.param .u64 .ptr .align 1 usize_to_f64_param_2
)
{
	.reg .pred 	%p<2>;
	.reg .b32 	%r<5>;
	.reg .b64 	%rd<11>;
	.reg .b64 	%fd<2>;

	ld.param.u64 	%rd4, [usize_to_f64_param_0];
	ld.param.u64 	%rd2, [usize_to_f64_param_1];
	ld.param.u64 	%rd3, [usize_to_f64_param_2];
	mov.u32 	%r1, %ctaid.x;
	mov.u32 	%r2, %ntid.x;
	mov.u32 	%r3, %tid.x;
	mad.lo.s32 	%r4, %r1, %r2, %r3;
	cvt.u64.u32 	%rd1, %r4;
	setp.le.u64 	%p1, %rd4, %rd1;
	@%p1 bra 	$L__BB73_2;
	cvta.to.global.u64 	%rd5, %rd2;
	cvta.to.global.u64 	%rd6, %rd3;
	shl.b64 	%rd7, %rd1, 3;
	add.s64 	%rd8, %rd5, %rd7;
	ld.global.u64 	%rd9, [%rd8];
	cvt.rn.f64.u64 	%fd1, %rd9;
	add.s64 	%rd10, %rd6, %rd7;
	st.global.f64 	[%rd10], %fd1;
$L__BB73_2:
	ret;

}
	// .globl	usize_to_u8
.visible .entry usize_to_u8(
	.param .u64 usize_to_u8_param_0,
	.param .u64 .ptr .align 1 usize_to_u8_param_1,
	.param .u64 .ptr .align 1 usize_to_u8_param_2
)
{
	.reg .pred 	%p<2>;
	.reg .b32 	%r<5>;
	.reg .b64 	%rd<11>;

	ld.param.u64 	%rd4, [usize_to_u8_param_0];
	ld.param.u64 	%rd2, [usize_to_u8_param_1];
	ld.param.u64 	%rd3, [usize_to_u8_param_2];
	mov.u32 	%r1, %ctaid.x;
	mov.u32 	%r2, %ntid.x;
	mov.u32 	%r3, %tid.x;
	mad.lo.s32 	%r4, %r1, %r2, %r3;
	cvt.u64.u32 	%rd1, %r4;
	setp.le.u64 	%p1, %rd4, %rd1;
	@%p1 bra 	$L__BB74_2;
	cvta.to.global.u64 	%rd5, %rd2;
	cvta.to.global.u64 	%rd6, %rd3;
	shl.b64 	%rd7, %rd1, 3;
	add.s64 	%rd8, %rd5, %rd7;
	ld.global.u64 	%rd9, [%rd8];
	add.s64 	%rd10, %rd6, %rd1;
	st.global.u8 	[%rd10], %rd9;
$L__BB74_2:
	ret;

}
	// .globl	usize_to_u16
.visible .entry usize_to_u16(
	.param .u64 usize_to_u16_param_0,
	.param .u64 .ptr .align 1 usize_to_u16_param_1,
	.param .u64 .ptr .align 1 usize_to_u16_param_2
)
{
	.reg .pred 	%p<2>;
	.reg .b32 	%r<5>;
	.reg .b64 	%rd<12>;

	ld.param.u64 	%rd4, [usize_to_u16_param_0];
	ld.param.u64 	%rd2, [usize_to_u16_param_1];
	ld.param.u64 	%rd3, [usize_to_u16_param_2];
	mov.u32 	%r1, %ctaid.x;
	mov.u32 	%r2, %ntid.x;
	mov.u32 	%r3, %tid.x;
	mad.lo.s32 	%r4, %r1, %r2, %r3;
	cvt.u64.u32 	%rd1, %r4;
	setp.le.u64 	%p1, %rd4, %rd1;
	@%p1 bra 	$L__BB75_2;
	cvta.to.global.u64 	%rd5, %rd2;
	cvta.to.global.u64 	%rd6, %rd3;
	shl.b64 	%rd7, %rd1, 3;
	add.s64 	%rd8, %rd5, %rd7;
	ld.global.u64 	%rd9, [%rd8];
	shl.b64 	%rd10, %rd1, 1;
	add.s64 	%rd11, %rd6, %rd10;
	st.global.u16 	[%rd11], %rd9;
$L__BB75_2:
	ret;

}
	// .globl	usize_to_u32
.visible .entry usize_to_u32(
	.param .u64 usize_to_u32_param_0,
	.param .u64 .ptr .align 1 usize_to_u32_param_1,
	.param .u64 .ptr .align 1 usize_to_u32_param_2
)
{
	.reg .pred 	%p<2>;
	.reg .b32 	%r<5>;
	.reg .b64 	%rd<12>;

	ld.param.u64 	%rd4, [usize_to_u32_param_0];
	ld.param.u64 	%rd2, [usize_to_u32_param_1];
	ld.param.u64 	%rd3, [usize_to_u32_param_2];
	mov.u32 	%r1, %ctaid.x;
	mov.u32 	%r2, %ntid.x;
	mov.u32 	%r3, %tid.x;
	mad.lo.s32 	%r4, %r1, %r2, %r3;
	cvt.u64.u32 	%rd1, %r4;
	setp.le.u64 	%p1, %rd4, %rd1;
	@%p1 bra 	$L__BB76_2;
	cvta.to.global.u64 	%rd5, %rd2;
	cvta.to.global.u64 	%rd6, %rd3;
	shl.b64 	%rd7, %rd1, 3;
	add.s64 	%rd8, %rd5, %rd7;
	ld.global.u64 	%rd9, [%rd8];
	shl.b64 	%rd10, %rd1, 2;
	add.s64 	%rd11, %rd6, %rd10;
	st.global.u32 	[%rd11], %rd9;
$L__BB76_2:
	ret;

}
	// .globl	usize_to_u64
.visible .entry usize_to_u64(
	.param .u64 usize_to_u64_param_0,
	.param .u64 .ptr .align 1 usize_to_u64_param_1,
	.param .u64 .ptr .align 1 usize_to_u64_param_2
)
{
	.reg .pred 	%p<2>;
	.reg .b32 	%r<5>;
	.reg .b64 	%rd<11>;

	ld.param.u64 	%rd4, [usize_to_u64_param_0];
	ld.param.u64 	%rd2, [usize_to_u64_param_1];
	ld.param.u64 	%rd3, [usize_to_u64_param_2];
	mov.u32 	%r1, %ctaid.x;
	mov.u32 	%r2, %ntid.x;
	mov.u32 	%r3, %tid.x;
	mad.lo.s32 	%r4, %r1, %r2, %r3;
	cvt.u64.u32 	%rd1, %r4;
	setp.le.u64 	%p1, %rd4, %rd1;
	@%p1 bra 	$L__BB77_2;
	cvta.to.global.u64 	%rd5, %rd2;
	cvta.to.global.u64 	%rd6, %rd3;
	shl.b64 	%rd7, %rd1, 3;
	add.s64 	%rd8, %rd5, %rd7;
	ld.global.u64 	%rd9, [%rd8];
	add.s64 	%rd10, %rd6, %rd7;
	st.global.u64 	[%rd10], %rd9;
$L__BB77_2:
	ret;

}
	// .globl	usize_to_usize
.visible .entry usize_to_usize(
	.param .u64 usize_to_usize_param_0,
	.param .u64 .ptr .align 1 usize_to_usize_param_1,
	.param .u64 .ptr .align 1 usize_to_usize_param_2
)
{
	.reg .pred 	%p<2>;
	.reg .b32 	%r<5>;
	.reg .b64 	%rd<11>;

	ld.param.u64 	%rd4, [usize_to_usize_param_0];
	ld.param.u64 	%rd2, [usize_to_usize_param_1];
	ld.param.u64 	%rd3, [usize_to_usize_param_2];
	mov.u32 	%r1, %ctaid.x;
	mov.u32 	%r2, %ntid.x;
	mov.u32 	%r3, %tid.x;
	mad.lo.s32 	%r4, %r1, %r2, %r3;
	cvt.u64.u32 	%rd1, %r4;
	setp.le.u64 	%p1, %rd4, %rd1;
	@%p1 bra 	$L__BB78_2;
	cvta.to.global.u64 	%rd5, %rd2;
	cvta.to.global.u64 	%rd6, %rd3;
	shl.b64 	%rd7, %rd1, 3;
	add.s64 	%rd8, %rd5, %rd7;
	ld.global.u64 	%rd9, [%rd8];
	add.s64 	%rd10, %rd6, %rd7;
	st.global.u64 	[%rd10], %rd9;
$L__BB78_2:
	ret;

}
	// .globl	usize_to_i8
.visible .entry usize_to_i8(
	.param .u64 usize_to_i8_param_0,
	.param .u64 .ptr .align 1 usize_to_i8_param_1,
	.param .u64 .ptr .align 1 usize_to_i8_param_2
)
{
	.reg .pred 	%p<2>;
	.reg .b32 	%r<5>;
	.reg .b64 	%rd<11>;

	ld.param.u64 	%rd4, [usize_to_i8_param_0];
	ld.param.u64 	%rd2, [usize_to_i8_param_1];
	ld.param.u64 	%rd3, [usize_to_i8_param_2];
	mov.u32 	%r1, %ctaid.x;
	mov.u32 	%r2, %ntid.x;
	mov.u32 	%r3, %tid.x;
	mad.lo.s32 	%r4, %r1, %r2, %r3;
	cvt.u64.u32 	%rd1, %r4;
	setp.le.u64 	%p1, %rd4, %rd1;
	@%p1 bra 	$L__BB79_2;
	cvta.to.global.u64 	%rd5, %rd2;
	cvta.to.global.u64 	%rd6, %rd3;
	shl.b64 	%rd7, %rd1, 3;
	add.s64 	%rd8, %rd5, %rd7;
	ld.global.u64 	%rd9, [%rd8];
	add.s64 	%rd10, %rd6, %rd1;
	st.global.u8 	[%rd10], %rd9;
$L__BB79_2:
	ret;

}
	// .globl	usize_to_i16
.visible .entry usize_to_i16(
	.param .u64 usize_to_i16_param_0,
	.param .u64 .ptr .align 1 usize_to_i16_param_1,
	.param .u64 .ptr .align 1 usize_to_i16_param_2
)
{
	.reg .pred 	%p<2>;
	.reg .b32 	%r<5>;
	.reg .b64 	%rd<12>;

	ld.param.u64 	%rd4, [usize_to_i16_param_0];
	ld.param.u64 	%rd2, [usize_to_i16_param_1];
	ld.param.u64 	%rd3, [usize_to_i16_param_2];
	mov.u32 	%r1, %ctaid.x;
	mov.u32 	%r2, %ntid.x;
	mov.u32 	%r3, %tid.x;
	mad.lo.s32 	%r4, %r1, %r2, %r3;
	cvt.u64.u32 	%rd1, %r4;
	setp.le.u64 	%p1, %rd4, %rd1;
	@%p1 bra 	$L__BB80_2;
	cvta.to.global.u64 	%rd5, %rd2;
	cvta.to.global.u64 	%rd6, %rd3;
	shl.b64 	%rd7, %rd1, 3;
	add.s64 	%rd8, %rd5, %rd7;
	ld.global.u64 	%rd9, [%rd8];
	shl.b64 	%rd10, %rd1, 1;
	add.s64 	%rd11, %rd6, %rd10;
	st.global.u16 	[%rd11], %rd9;
$L__BB80_2:
	ret;

}
	// .globl	usize_to_i32
.visible .entry usize_to_i32(
	.param .u64 usize_to_i32_param_0,
	.param .u64 .ptr .align 1 usize_to_i32_param_1,
	.param .u64 .ptr .align 1 usize_to_i32_param_2
)
{
	.reg .pred 	%p<2>;
	.reg .b32 	%r<5>;
	.reg .b64 	%rd<12>;

	ld.param.u64 	%rd4, [usize_to_i32_param_0];
	ld.param.u64 	%rd2, [usize_to_i32_param_1];
	ld.param.u64 	%rd3, [usize_to_i32_param_2];
	mov.u32 	%r1, %ctaid.x;
	mov.u32 	%r2, %ntid.x;
	mov.u32 	%r3, %tid.x;
	mad.lo.s32 	%r4, %r1, %r2, %r3;
	cvt.u64.u32 	%rd1, %r4;
	setp.le.u64 	%p1, %rd4, %rd1;
	@%p1 bra 	$L__BB81_2;
	cvta.to.global.u64 	%rd5, %rd2;
	cvta.to.global.u64 	%rd6, %rd3;
	shl.b64 	%rd7, %rd1, 3;
	add.s64 	%rd8, %rd5, %rd7;
	ld.global.u64 	%rd9, [%rd8];
	shl.b64 	%rd10, %rd1, 2;
	add.s64 	%rd11, %rd6, %rd10;
	st.global.u32 	[%rd11], %rd9;
$L__BB81_2:
	ret;

}
	// .globl	usize_to_i64
.visible .entry usize_to_i64(
	.param .u64 usize_to_i64_param_0,
	.param .u64 .ptr .align 1 usize_to_i64_param_1,
	.param .u64 .ptr .align 1 usize_to_i64_param_2
)
{
	.reg .pred 	%p<2>;
	.reg .b32 	%r<5>;
	.reg .b64 	%rd<11>;

	ld.param.u64 	%rd4, [usize_to_i64_param_0];
	ld.param.u64 	%rd2, [usize_to_i64_param_1];
	ld.param.u64 	%rd3, [usize_to_i64_param_2];
	mov.u32 	%r1, %ctaid.x;
	mov.u32 	%r2, %ntid.x;
	mov.u32 	%r3, %tid.x;
	mad.lo.s32 	%r4, %r1, %r2, %r3;
	cvt.u64.u32 	%rd1, %r4;
	setp.le.u64 	%p1, %rd4, %rd1;
	@%p1 bra 	$L__BB82_2;
	cvta.to.global.u64 	%rd5, %rd2;
	cvta.to.global.u64 	%rd6, %rd3;
	shl.b64 	%rd7, %rd1, 3;
	add.s64 	%rd8, %rd5, %rd7;
	ld.global.u64 	%rd9, [%rd8];
	add.s64 	%rd10, %rd6, %rd7;
	st.global.u64 	[%rd10], %rd9;
$L__BB82_2:
	ret;

}
	// .globl	usize_to_isize
.visible .entry usize_to_isize(
	.param .u64 usize_to_isize_param_0,
	.param .u64 .ptr .align 1 usize_to_isize_param_1,
	.param .u64 .ptr .align 1 usize_to_isize_param_2
)
{
	.reg .pred 	%p<2>;
	.reg .b32 	%r<5>;
	.reg .b64 	%rd<11>;

	ld.param.u64 	%rd4, [usize_to_isize_param_0];
	ld.param.u64 	%rd2, [usize_to_isize_param_1];
	ld.param.u64 	%rd3, [usize_to_isize_param_2];
	mov.u32 	%r1, %ctaid.x;
	mov.u32 	%r2, %ntid.x;
	mov.u32 	%r3, %tid.x;
	mad.lo.s32 	%r4, %r1, %r2, %r3;
	cvt.u64.u32 	%rd1, %r4;
	setp.le.u64 	%p1, %rd4, %rd1;
	@%p1 bra 	$L__BB83_2;
	cvta.to.global.u64 	%rd5, %rd2;
	cvta.to.global.u64 	%rd6, %rd3;
	shl.b64 	%rd7, %rd1, 3;
	add.s64 	%rd8, %rd5, %rd7;
	ld.global.u64 	%rd9, [%rd8];
	add.s64 	%rd10, %rd6, %rd7;
	st.global.u64 	[%rd10], %rd9;
$L__BB83_2:
	ret;

}
	// .globl	i8_to_f32
.visible .entry i8_to_f32(
	.param .u64 i8_to_f32_param_0,
	.param .u64 .ptr .align 1 i8_to_f32_param_1,
	.param .u64 .ptr .align 1 i8_to_f32_param_2
)
{
	.reg .pred 	%p<2>;
	.reg .b16 	%rs<2>;
	.reg .b32 	%r<5>;
	.reg .b32 	%f<2>;
	.reg .b64 	%rd<10>;

	ld.param.u64 	%rd4, [i8_to_f32_param_0];
	ld.param.u64 	%rd2, [i8_to_f32_param_1];
	ld.param.u64 	%rd3, [i8_to_f32_param_2];
	mov.u32 	%r1, %ctaid.x;
	mov.u32 	%r2, %ntid.x;
	mov.u32 	%r3, %tid.x;
	mad.lo.s32 	%r4, %r1, %r2, %r3;
	cvt.u64.u32 	%rd1, %r4;
	setp.le.u64 	%p1, %rd4, %rd1;
	@%p1 bra 	$L__BB84_2;
	cvta.to.global.u64 	%rd5, %rd2;
	cvta.to.global.u64 	%rd6, %rd3;
	add.s64 	%rd7, %rd5, %rd1;
	ld.global.s8 	%rs1, [%rd7];
	cvt.rn.f32.s16 	%f1, %rs1;
	shl.b64 	%rd8, %rd1, 2;
	add.s64 	%rd9, %rd6, %rd8;
	st.global.f32 	[%rd9], %f1;
$L__BB84_2:
	ret;

}
	// .globl	i8_to_f64
.visible .entry i8_to_f64(
	.param .u64 i8_to_f64_param_0,
	.param .u64 .ptr .align 1 i8_to_f64_param_1,
	.param .u64 .ptr .align 1 i8_to_f64_param_2
)
{
	.reg .pred 	%p<2>;
	.reg .b16 	%rs<2>;
	.reg .b32 	%r<5>;
	.reg .b64 	%rd<10>;
	.reg .b64 	%fd<2>;

	ld.param.u64 	%rd4, [i8_to_f64_param_0];
	ld.param.u64 	%rd2, [i8_to_f64_param_1];
	ld.param.u64 	%rd3, [i8_to_f64_param_2];
	mov.u32 	%r1, %ctaid.x;
	mov.u32 	%r2, %ntid.x;
	mov.u32 	%r3, %tid.x;
	mad.lo.s32 	%r4, %r1, %r2, %r3;
	cvt.u64.u32 	%rd1, %r4;
	setp.le.u64 	%p1, %rd4, %rd1;
	@%p1 bra 	$L__BB85_2;
	cvta.to.global.u64 	%rd5, %rd2;
	cvta.to.global.u64 	%rd6, %rd3;
	add.s64 	%rd7, %rd5, %rd1;
	ld.global.s8 	%rs1, [%rd7];
	cvt.rn.f64.s16 	%fd1, %rs1;
	shl.b64 	%rd8, %rd1, 3;
	add.s64 	%rd9, %rd6, %rd8;
	st.global.f64 	[%rd9], %fd1;
$L__BB85_2:
	ret;

}
	// .globl	i8_to_u8
.visible .entry i8_to_u8(
	.param .u64 i8_to_u8_param_0,
	.param .u64 .ptr .align 1 i8_to_u8_param_1,
	.param .u64 .ptr .align 1 i8_to_u8_param_2
)
{
	.reg .pred 	%p<2>;
	.reg .b16 	%rs<2>;
	.reg .b32 	%r<5>;
	.reg .b64 	%rd<9>;

	ld.param.u64 	%rd4, [i8_to_u8_param_0];
	ld.param.u64 	%rd2, [i8_to_u8_param_1];
	ld.param.u64 	%rd3, [i8_to_u8_param_2];
	mov.u32 	%r1, %ctaid.x;
	mov.u32 	%r2, %ntid.x;
	mov.u32 	%r3, %tid.x;
	mad.lo.s32 	%r4, %r1, %r2, %r3;
	cvt.u64.u32 	%rd1, %r4;
	setp.le.u64 	%p1, %rd4, %rd1;
	@%p1 bra 	$L__BB86_2;
	cvta.to.global.u64 	%rd5, %rd2;
	cvta.to.global.u64 	%rd6, %rd3;
	add.s64 	%rd7, %rd5, %rd1;
	ld.global.u8 	%rs1, [%rd7];
	add.s64 	%rd8, %rd6, %rd1;
	st.global.u8 	[%rd8], %rs1;
$L__BB86_2:
	ret;

}
	// .globl	i8_to_u16
.visible .entry i8_to_u16(
	.param .u64 i8_to_u16_param_0,
	.param .u64 .ptr .align 1 i8_to_u16_param_1,
	.param .u64 .ptr .align 1 i8_to_u16_param_2
)
{
	.reg .pred 	%p<2>;
	.reg .b16 	%rs<2>;
	.reg .b32 	%r<5>;
	.reg .b64 	%rd<10>;

	ld.param.u64 	%rd4, [i8_to_u16_param_0];
	ld.param.u64 	%rd2, [i8_to_u16_param_1];
	ld.param.u64 	%rd3, [i8_to_u16_param_2];
	mov.u32 	%r1, %ctaid.x;
	mov.u32 	%r2, %ntid.x;
	mov.u32 	%r3, %tid.x;
	mad.lo.s32 	%r4, %r1, %r2, %r3;
	cvt.u64.u32 	%rd1, %r4;
	setp.le.u64 	%p1, %rd4, %rd1;
	@%p1 bra 	$L__BB87_2;
	cvta.to.global.u64 	%rd5, %rd2;
	cvta.to.global.u64 	%rd6, %rd3;
	add.s64 	%rd7, %rd5, %rd1;
	ld.global.s8 	%rs1, [%rd7];
	shl.b64 	%rd8, %rd1, 1;
	add.s64 	%rd9, %rd6, %rd8;
	st.global.u16 	[%rd9], %rs1;
$L__BB87_2:
	ret;

}
	// .globl	i8_to_u32
.visible .entry i8_to_u32(
	.param .u64 i8_to_u32_param_0,
	.param .u64 .ptr .align 1 i8_to_u32_param_1,
	.param .u64 .ptr .align 1 i8_to_u32_param_2
)
{
	.reg .pred 	%p<2>;
	.reg .b32 	%r<6>;
	.reg .b64 	%rd<10>;

	ld.param.u64 	%rd4, [i8_to_u32_param_0];
	ld.param.u64 	%rd2, [i8_to_u32_param_1];
	ld.param.u64 	%rd3, [i8_to_u32_param_2];
	mov.u32 	%r1, %ctaid.x;
	mov.u32 	%r2, %ntid.x;
	mov.u32 	%r3, %tid.x;
	mad.lo.s32 	%r4, %r1, %r2, %r3;
	cvt.u64.u32 	%rd1, %r4;
	setp.le.u64 	%p1, %rd4, %rd1;
	@%p1 bra 	$L__BB88_2;
	cvta.to.global.u64 	%rd5, %rd2;
	cvta.to.global.u64 	%rd6, %rd3;
	add.s64 	%rd7, %rd5, %rd1;
	ld.global.s8 	%r5, [%rd7];
	shl.b64 	%rd8, %rd1, 2;
	add.s64 	%rd9, %rd6, %rd8;
	st.global.u32 	[%rd9], %r5;
$L__BB88_2:
	ret;

}
	// .globl	i8_to_u64
.visible .entry i8_to_u64(
	.param .u64 i8_to_u64_param_0,
	.param .u64 .ptr .align 1 i8_to_u64_param_1,
	.param .u64 .ptr .align 1 i8_to_u64_param_2
)
{
	.reg .pred 	%p<2>;
	.reg .b32 	%r<5>;
	.reg .b64 	%rd<11>;

	ld.param.u64 	%rd4, [i8_to_u64_param_0];
	ld.param.u64 	%rd2, [i8_to_u64_param_1];
	ld.param.u64 	%rd3, [i8_to_u64_param_2];
	mov.u32 	%r1, %ctaid.x;
	mov.u32 	%r2, %ntid.x;
	mov.u32 	%r3, %tid.x;
	mad.lo.s32 	%r4, %r1, %r2, %r3;
	cvt.u64.u32 	%rd1, %r4;
	setp.le.u64 	%p1, %rd4, %rd1;
	@%p1 bra 	$L__BB89_2;
	cvta.to.global.u64 	%rd5, %rd2;
	cvta.to.global.u64 	%rd6, %rd3;
	add.s64 	%rd7, %rd5, %rd1;
	ld.global.s8 	%rd8, [%rd7];
	shl.b64 	%rd9, %rd1, 3;
	add.s64 	%rd10, %rd6, %rd9;
	st.global.u64 	[%rd10], %rd8;
$L__BB89_2:
	ret;

}
	// .globl	i8_to_usize
.visible .entry i8_to_usize(
	.param .u64 i8_to_usize_param_0,
	.param .u64 .ptr .align 1 i8_to_usize_param_1,
	.param .u64 .ptr .align 1 i8_to_usize_param_2
)
{
	.reg .pred 	%p<2>;
	.reg .b32 	%r<5>;
	.reg .b64 	%rd<11>;

	ld.param.u64 	%rd4, [i8_to_usize_param_0];
	ld.param.u64 	%rd2, [i8_to_usize_param_1];
	ld.param.u64 	%rd3, [i8_to_usize_param_2];
	mov.u32 	%r1, %ctaid.x;
	mov.u32 	%r2, %ntid.x;
	mov.u32 	%r3, %tid.x;
	mad.lo.s32 	%r4, %r1, %r2, %r3;
	cvt.u64.u32 	%rd1, %r4;
	setp.le.u64 	%p1, %rd4, %rd1;
	@%p1 bra 	$L__BB90_2;
	cvta.to.global.u64 	%rd5, %rd2;
	cvta.to.global.u64 	%rd6, %rd3;
	add.s64 	%rd7, %rd5, %rd1;
	ld.global.s8 	%rd8, [%rd7];
	shl.b64 	%rd9, %rd1, 3;
	add.s64 	%rd10, %rd6, %rd9;
	st.global.u64 	[%rd10], %rd8;
$L__BB90_2:
	ret;

}
	// .globl	i8_to_i8
.visible .entry i8_to_i8(
	.param .u64 i8_to_i8_param_0,
	.param .u64 .ptr .align 1 i8_to_i8_param_1,
	.param .u64 .ptr .align 1 i8_to_i8_param_2
)
{
	.reg .pred 	%p<2>;
	.reg .b16 	%rs<2>;
	.reg .b32 	%r<5>;
	.reg .b64 	%rd<9>;

	ld.param.u64 	%rd4, [i8_to_i8_param_0];
	ld.param.u64 	%rd2, [i8_to_i8_param_1];
	ld.param.u64 	%rd3, [i8_to_i8_param_2];
	mov.u32 	%r1, %ctaid.x;
	mov.u32 	%r2, %ntid.x;
	mov.u32 	%r3, %tid.x;
	mad.lo.s32 	%r4, %r1, %r2, %r3;
	cvt.u64.u32 	%rd1, %r4;
	setp.le.u64 	%p1, %rd4, %rd1;
	@%p1 bra 	$L__BB91_2;
	cvta.to.global.u64 	%rd5, %rd2;
	cvta.to.global.u64 	%rd6, %rd3;
	add.s64 	%rd7, %rd5, %rd1;
	ld.global.u8 	%rs1, [%rd7];
	add.s64 	%rd8, %rd6, %rd1;
	st.global.u8 	[%rd8], %rs1;
$L__BB91_2:
	ret;

}
	// .globl	i8_to_i16
.visible .entry i8_to_i16(
	.param .u64 i8_to_i16_param_0,
	.param .u64 .ptr .align 1 i8_to_i16_param_1,
	.param .u64 .ptr .align 1 i8_to_i16_param_2
)
{
	.reg .pred 	%p<2>;
	.reg .b16 	%rs<2>;
	.reg .b32 	%r<5>;
	.reg .b64 	%rd<10>;

	ld.param.u64 	%rd4, [i8_to_i16_param_0];
	ld.param.u64 	%rd2, [i8_to_i16_param_1];
	ld.param.u64 	%rd3, [i8_to_i16_param_2];
	mov.u32 	%r1, %ctaid.x;
	mov.u32 	%r2, %ntid.x;
	mov.u32 	%r3, %tid.x;
	mad.lo.s32 	%r4, %r1, %r2, %r3;
	cvt.u64.u32 	%rd1, %r4;
	setp.le.u64 	%p1, %rd4, %rd1;
	@%p1 bra 	$L__BB92_2;
	cvta.to.global.u64 	%rd5, %rd2;
	cvta.to.global.u64 	%rd6, %rd3;
	add.s64 	%rd7, %rd5, %rd1;
	ld.global.s8 	%rs1, [%rd7];
	shl.b64 	%rd8, %rd1, 1;
	add.s64 	%rd9, %rd6, %rd8;
	st.global.u16 	[%rd9], %rs1;
$L__BB92_2:
	ret;

}
	// .globl	i8_to_i32
.visible .entry i8_to_i32(
	.param .u64 i8_to_i32_param_0,
	.param .u64 .ptr .align 1 i8_to_i32_param_1,
	.param .u64 .ptr .align 1 i8_to_i32_param_2
)
{
	.reg .pred 	%p<2>;
	.reg .b32 	%r<6>;
	.reg .b64 	%rd<10>;

	ld.param.u64 	%rd4, [i8_to_i32_param_0];
	ld.param.u64 	%rd2, [i8_to_i32_param_1];
	ld.param.u64 	%rd3, [i8_to_i32_param_2];
	mov.u32 	%r1, %ctaid.x;
	mov.u32 	%r2, %ntid.x;
	mov.u32 	%r3, %tid.x;
	mad.lo.s32 	%r4, %r1, %r2, %r3;
	cvt.u64.u32 	%rd1, %r4;
	setp.le.u64 	%p1, %rd4, %rd1;
	@%p1 bra 	$L__BB93_2;
	cvta.to.global.u64 	%rd5, %rd2;
	cvta.to.global.u64 	%rd6, %rd3;
	add.s64 	%rd7, %rd5, %rd1;
	ld.global.s8 	%r5, [%rd7];
	shl.b64 	%rd8, %rd1, 2;
	add.s64 	%rd9, %rd6, %rd8;
	st.global.u32 	[%rd9], %r5;
$L__BB93_2:
	ret;

}
	// .globl	i8_to_i64
.visible .entry i8_to_i64(
	.param .u64 i8_to_i64_param_0,
	.param .u64 .ptr .align 1 i8_to_i64_param_1,
	.param .u64 .ptr .align 1 i8_to_i64_param_2
)
{
	.reg .pred 	%p<2>;
	.reg .b32 	%r<5>;
	.reg .b64 	%rd<11>;

	ld.param.u64 	%rd4, [i8_to_i64_param_0];
	ld.param.u64 	%rd2, [i8_to_i64_param_1];
	ld.param.u64 	%rd3, [i8_to_i64_param_2];
	mov.u32 	%r1, %ctaid.x;
	mov.u32 	%r2, %ntid.x;
	mov.u32 	%r3, %tid.x;
	mad.lo.s32 	%r4, %r1, %r2, %r3;
	cvt.u64.u32 	%rd1, %r4;
	setp.le.u64 	%p1, %rd4, %rd1;
	@%p1 bra 	$L__BB94_2;
	cvta.to.global.u64 	%rd5, %rd2;
	cvta.to.global.u64 	%rd6, %rd3;
	add.s64 	%rd7, %rd5, %rd1;
	ld.global.s8 	%rd8, [%rd7];
	shl.b64 	%rd9, %rd1, 3;
	add.s64 	%rd10, %rd6, %rd9;
	st.global.u64 	[%rd10], %rd8;
$L__BB94_2:
	ret;

}
	// .globl	i8_to_isize
.visible .entry i8_to_isize(
	.param .u64 i8_to_isize_param_0,
	.param .u64 .ptr .align 1 i8_to_isize_param_1,
	.param .u64 .ptr .align 1 i8_to_isize_param_2
)
{
	.reg .pred 	%p<2>;
	.reg .b32 	%r<5>;
	.reg .b64 	%rd<11>;

	ld.param.u64 	%rd4, [i8_to_isize_param_0];
	ld.param.u64 	%rd2, [i8_to_isize_param_1];
	ld.param.u64 	%rd3, [i8_to_isize_param_2];
	mov.u32 	%r1, %ctaid.x;
	mov.u32 	%r2, %ntid.x;
	mov.u32 	%r3, %tid.x;
	mad.lo.s32 	%r4, %r1, %r2, %r3;
	cvt.u64.u32 	%rd1, %r4;
	setp.le.u64 	%p1, %rd4, %rd1;
	@%p1 bra 	$L__BB95_2;
	cvta.to.global.u64 	%rd5, %rd2;
	cvta.to.global.u64 	%rd6, %rd3;
	add.s64 	%rd7, %rd5, %rd1;
	ld.global.s8 	%rd8, [%rd7];
	shl.b64 	%rd9, %rd1, 3;
	add.s64 	%rd10, %rd6, %rd9;
	st.global.u64 	[%rd10], %rd8;
$L__BB95_2:
	ret;

}
	// .globl	i16_to_f32
.visible .entry i16_to_f32(
	.param .u64 i16_to_f32_param_0,
	.param .u64 .ptr .align 1 i16_to_f32_param_1,
	.param .u64 .ptr .align 1 i16_to_f32_param_2
)
{
	.reg .pred 	%p<2>;
	.reg .b16 	%rs<2>;
	.reg .b32 	%r<5>;
	.reg .b32 	%f<2>;
	.reg .b64 	%rd<11>;

	ld.param.u64 	%rd4, [i16_to_f32_param_0];
	ld.param.u64 	%rd2, [i16_to_f32_param_1];
	ld.param.u64 	%rd3, [i16_to_f32_param_2];
	mov.u32 	%r1, %ctaid.x;
	mov.u32 	%r2, %ntid.x;
	mov.u32 	%r3, %tid.x;
	mad.lo.s32 	%r4, %r1, %r2, %r3;
	cvt.u64.u32 	%rd1, %r4;
	setp.le.u64 	%p1, %rd4, %rd1;
	@%p1 bra 	$L__BB96_2;
	cvta.to.global.u64 	%rd5, %rd2;
	cvta.to.global.u64 	%rd6, %rd3;
	shl.b64 	%rd7, %rd1, 1;
	add.s64 	%rd8, %rd5, %rd7;
	ld.global.u16 	%rs1, [%rd8];
	cvt.rn.f32.s16 	%f1, %rs1;
	shl.b64 	%rd9, %rd1, 2;
	add.s64 	%rd10, %rd6, %rd9;
	st.global.f32 	[%rd10], %f1;
$L__BB96_2:
	ret;

}
	// .globl	i16_to_f64
.visible .entry i16_to_f64(
	.param .u64 i16_to_f64_param_0,
	.param .u64 .ptr .align 1 i16_to_f64_param_1,
	.param .u64 .ptr .align 1 i16_to_f64_param_2
)
{
	.reg .pred 	%p<2>;
	.reg .b16 	%rs<2>;
	.reg .b32 	%r<5>;
	.reg .b64 	%rd<11>;
	.reg .b64 	%fd<2>;

	ld.param.u64 	%rd4, [i16_to_f64_param_0];
	ld.param.u64 	%rd2, [i16_to_f64_param_1];
	ld.param.u64 	%rd3, [i16_to_f64_param_2];
	mov.u32 	%r1, %ctaid.x;
	mov.u32 	%r2, %ntid.x;
	mov.u32 	%r3, %tid.x;
	mad.lo.s32 	%r4, %r1, %r2, %r3;
	cvt.u64.u32 	%rd1, %r4;
	setp.le.u64 	%p1, %rd4, %rd1;
	@%p1 bra 	$L__BB97_2;
	cvta.to.global.u64 	%rd5, %rd2;
	cvta.to.global.u64 	%rd6, %rd3;
	shl.b64 	%rd7, %rd1, 1;
	add.s64 	%rd8, %rd5, %rd7;
	ld.global.u16 	%rs1, [%rd8];
	cvt.rn.f64.s16 	%fd1, %rs1;
	shl.b64 	%rd9, %rd1, 3;
	add.s64 	%rd10, %rd6, %rd9;
	st.global.f64 	[%rd10], %fd1;
$L__BB97_2:
	ret;

}
	// .globl	i16_to_u8
.visible .entry i16_to_u8(
	.param .u64 i16_to_u8_param_0,
	.param .u64 .ptr .align 1 i16_to_u8_param_1,
	.param .u64 .ptr .align 1 i16_to_u8_param_2
)
{
	.reg .pred 	%p<2>;
	.reg .b16 	%rs<2>;
	.reg .b32 	%r<5>;
	.reg .b64 	%rd<10>;

	ld.param.u64 	%rd4, [i16_to_u8_param_0];
	ld.param.u64 	%rd2, [i16_to_u8_param_1];
	ld.param.u64 	%rd3, [i16_to_u8_param_2];
	mov.u32 	%r1, %ctaid.x;
	mov.u32 	%r2, %ntid.x;
	mov.u32 	%r3, %tid.x;
	mad.lo.s32 	%r4, %r1, %r2, %r3;
	cvt.u64.u32 	%rd1, %r4;
	setp.le.u64 	%p1, %rd4, %rd1;
	@%p1 bra 	$L__BB98_2;
	cvta.to.global.u64 	%rd5, %rd2;
	cvta.to.global.u64 	%rd6, %rd3;
	shl.b64 	%rd7, %rd1, 1;
	add.s64 	%rd8, %rd5, %rd7;
	ld.global.u16 	%rs1, [%rd8];
	add.s64 	%rd9, %rd6, %rd1;
	st.global.u8 	[%rd9], %rs1;
$L__BB98_2:
	ret;

}
	// .globl	i16_to_u16
.visible .entry i16_to_u16(
	.param .u64 i16_to_u16_param_0,
	.param .u64 .ptr .align 1 i16_to_u16_param_1,
	.param .u64 .ptr .align 1 i16_to_u16_param_2
)
{
	.reg .pred 	%p<2>;
	.reg .b16 	%rs<2>;
	.reg .b32 	%r<5>;
	.reg .b64 	%rd<10>;

	ld.param.u64 	%rd4, [i16_to_u16_param_0];
	ld.param.u64 	%rd2, [i16_to_u16_param_1];
	ld.param.u64 	%rd3, [i16_to_u16_param_2];
	mov.u32 	%r1, %ctaid.x;
	mov.u32 	%r2, %ntid.x;
	mov.u32 	%r3, %tid.x;
	mad.lo.s32 	%r4, %r1, %r2, %r3;
	cvt.u64.u32 	%rd1, %r4;
	setp.le.u64 	%p1, %rd4, %rd1;
	@%p1 bra 	$L__BB99_2;
	cvta.to.global.u64 	%rd5, %rd2;
	cvta.to.global.u64 	%rd6, %rd3;
	shl.b64 	%rd7, %rd1, 1;
	add.s64 	%rd8, %rd5, %rd7;
	ld.global.u16 	%rs1, [%rd8];
	add.s64 	%rd9, %rd6, %rd7;
	st.global.u16 	[%rd9], %rs1;
$L__BB99_2:
	ret;

}
	// .globl	i16_to_u32
.visible .entry i16_to_u32(
	.param .u64 i16_to_u32_param_0,
	.param .u64 .ptr .align 1 i16_to_u32_param_1,
	.param .u64 .ptr .align 1 i16_to_u32_param_2
)
{
	.reg .pred 	%p<2>;
	.reg .b32 	%r<6>;
	.reg .b64 	%rd<11>;

	ld.param.u64 	%rd4, [i16_to_u32_param_0];
	ld.param.u64 	%rd2, [i16_to_u32_param_1];
	ld.param.u64 	%rd3, [i16_to_u32_param_2];
	mov.u32 	%r1, %ctaid.x;
	mov.u32 	%r2, %ntid.x;
	mov.u32 	%r3, %tid.x;
	mad.lo.s32 	%r4, %r1, %r2, %r3;
	cvt.u64.u32 	%rd1, %r4;
	setp.le.u64 	%p1, %rd4, %rd1;
	@%p1 bra 	$L__BB100_2;
	cvta.to.global.u64 	%rd5, %rd2;
	cvta.to.global.u64 	%rd6, %rd3;
	shl.b64 	%rd7, %rd1, 1;
	add.s64 	%rd8, %rd5, %rd7;
	ld.global.s16 	%r5, [%rd8];
	shl.b64 	%rd9, %rd1, 2;
	add.s64 	%rd10, %rd6, %rd9;
	st.global.u32 	[%rd10], %r5;
$L__BB100_2:
	ret;

}
	// .globl	i16_to_u64
.visible .entry i16_to_u64(
	.param .u64 i16_to_u64_param_0,
	.param .u64 .ptr .align 1 i16_to_u64_param_1,
	.param .u64 .ptr .align 1 i16_to_u64_param_2
)
{
	.reg .pred 	%p<2>;
	.reg .b32 	%r<5>;
	.reg .b64 	%rd<12>;

	ld.param.u64 	%rd4, [i16_to_u64_param_0];
	ld.param.u64 	%rd2, [i16_to_u64_param_1];
	ld.param.u64 	%rd3, [i16_to_u64_param_2];
	mov.u32 	%r1, %ctaid.x;
	mov.u32 	%r2, %ntid.x;
	mov.u32 	%r3, %tid.x;
	mad.lo.s32 	%r4, %r1, %r2, %r3;
	cvt.u64.u32 	%rd1, %r4;
	setp.le.u64 	%p1, %rd4, %rd1;
	@%p1 bra 	$L__BB101_2;
	cvta.to.global.u64 	%rd5, %rd2;
	cvta.to.global.u64 	%rd6, %rd3;
	shl.b64 	%rd7, %rd1, 1;
	add.s64 	%rd8, %rd5, %rd7;
	ld.global.s16 	%rd9, [%rd8];
	shl.b64 	%rd10, %rd1, 3;
	add.s64 	%rd11, %rd6, %rd10;
	st.global.u64 	[%rd11], %rd9;
$L__BB101_2:
	ret;

}
	// .globl	i16_to_usize
.visible .entry i16_to_usize(
	.param .u64 i16_to_usize_param_0,
	.param .u64 .ptr .align 1 i16_to_usize_param_1,
	.param .u64 .ptr .align 1 i16_to_usize_param_2
)
{
	.reg .pred 	%p<2>;
	.reg .b32 	%r<5>;
	.reg .b64 	%rd<12>;

	ld.param.u64 	%rd4, [i16_to_usize_param_0];
	ld.param.u64 	%rd2, [i16_to_usize_param_1];
	ld.param.u64 	%rd3, [i16_to_usize_param_2];
	mov.u32 	%r1, %ctaid.x;
	mov.u32 	%r2, %ntid.x;
	mov.u32 	%r3, %tid.x;
	mad.lo.s32 	%r4, %r1, %r2, %r3;
	cvt.u64.u32 	%rd1, %r4;
	setp.le.u64 	%p1, %rd4, %rd1;
	@%p1 bra 	$L__BB102_2;
	cvta.to.global.u64 	%rd5, %rd2;
	cvta.to.global.u64 	%rd6, %rd3;
	shl.b64 	%rd7, %rd1, 1;
	add.s64 	%rd8, %rd5, %rd7;
	ld.global.s16 	%rd9, [%rd8];
	shl.b64 	%rd10, %rd1, 3;
	add.s64 	%rd11, %rd6, %rd10;
	st.global.u64 	[%rd11], %rd9;
$L__BB102_2:
	ret;

}
	// .globl	i16_to_i8
.visible .entry i16_to_i8(
	.param .u64 i16_to_i8_param_0,
	.param .u64 .ptr .align 1 i16_to_i8_param_1,
	.param .u64 .ptr .align 1 i16_to_i8_param_2
)
{
	.reg .pred 	%p<2>;
	.reg .b16 	%rs<2>;
	.reg .b32 	%r<5>;
	.reg .b64 	%rd<10>;

	ld.param.u64 	%rd4, [i16_to_i8_param_0];
	ld.param.u64 	%rd2, [i16_to_i8_param_1];
	ld.param.u64 	%rd3, [i16_to_i8_param_2];
	mov.u32 	%r1, %ctaid.x;
	mov.u32 	%r2, %ntid.x;
	mov.u32 	%r3, %tid.x;
	mad.lo.s32 	%r4, %r1, %r2, %r3;
	cvt.u64.u32 	%rd1, %r4;
	setp.le.u64 	%p1, %rd4, %rd1;
	@%p1 bra 	$L__BB103_2;
	cvta.to.global.u64 	%rd5, %rd2;
	cvta.to.global.u64 	%rd6, %rd3;
	shl.b64 	%rd7, %rd1, 1;
	add.s64 	%rd8, %rd5, %rd7;
	ld.global.u16 	%rs1, [%rd8];
	add.s64 	%rd9, %rd6, %rd1;
	st.global.u8 	[%rd9], %rs1;
$L__BB103_2:
	ret;

}
	// .globl	i16_to_i16
.visible .entry i16_to_i16(
	.param .u64 i16_to_i16_param_0,
	.param .u64 .ptr .align 1 i16_to_i16_param_1,
	.param .u64 .ptr .align 1 i16_to_i16_param_2
)
{
	.reg .pred 	%p<2>;
	.reg .b16 	%rs<2>;
	.reg .b32 	%r<5>;
	.reg .b64 	%rd<10>;

	ld.param.u64 	%rd4, [i16_to_i16_param_0];
	ld.param.u64 	%rd2, [i16_to_i16_param_1];
	ld.param.u64 	%rd3, [i16_to_i16_param_2];
	mov.u32 	%r1, %ctaid.x;
	mov.u32 	%r2, %ntid.x;
	mov.u32 	%r3, %tid.x;
	mad.lo.s32 	%r4, %r1, %r2, %r3;
	cvt.u64.u32 	%rd1, %r4;
	setp.le.u64 	%p1, %rd4, %rd1;
	@%p1 bra 	$L__BB104_2;
	cvta.to.global.u64 	%rd5, %rd2;
	cvta.to.global.u64 	%rd6, %rd3;
	shl.b64 	%rd7, %rd1, 1;
	add.s64 	%rd8, %rd5, %rd7;
	ld.global.u16 	%rs1, [%rd8];
	add.s64 	%rd9, %rd6, %rd7;
	st.global.u16 	[%rd9], %rs1;
$L__BB104_2:
	ret;

}
	// .globl	i16_to_i32
.visible .entry i16_to_i32(
	.param .u64 i16_to_i32_param_0,
	.param .u64 .ptr .align 1 i16_to_i32_param_1,
	.param .u64 .ptr .align 1 i16_to_i32_param_2
)
{
	.reg .pred 	%p<2>;
	.reg .b32 	%r<6>;
	.reg .b64 	%rd<11>;

	ld.param.u64 	%rd4, [i16_to_i32_param_0];
	ld.param.u64 	%rd2, [i16_to_i32_param_1];
	ld.param.u64 	%rd3, [i16_to_i32_param_2];
	mov.u32 	%r1, %ctaid.x;
	mov.u32 	%r2, %ntid.x;
	mov.u32 	%r3, %tid.x;
	mad.lo.s32 	%r4, %r1, %r2, %r3;
	cvt.u64.u32 	%rd1, %r4;
	setp.le.u64 	%p1, %rd4, %rd1;
	@%p1 bra 	$L__BB105_2;
	cvta.to.global.u64 	%rd5, %rd2;
	cvta.to.global.u64 	%rd6, %rd3;
	shl.b64 	%rd7, %rd1, 1;
	add.s64 	%rd8, %rd5, %rd7;
	ld.global.s16 	%r5, [%rd8];
	shl.b64 	%rd9, %rd1, 2;
	add.s64 	%rd10, %rd6, %rd9;
	st.global.u32 	[%rd10], %r5;
$L__BB105_2:
	ret;

}
	// .globl	i16_to_i64
.visible .entry i16_to_i64(
	.param .u64 i16_to_i64_param_0,
	.param .u64 .ptr .align 1 i16_to_i64_param_1,
	.param .u64 .ptr .align 1 i16_to_i64_param_2
)
{
	.reg .pred 	%p<2>;
	.reg .b32 	%r<5>;
	.reg .b64 	%rd<12>;

	ld.param.u64 	%rd4, [i16_to_i64_param_0];
	ld.param.u64 	%rd2, [i16_to_i64_param_1];
	ld.param.u64 	%rd3, [i16_to_i64_param_2];
	mov.u32 	%r1, %ctaid.x;
	mov.u32 	%r2, %ntid.x;
	mov.u32 	%r3, %tid.x;
	mad.lo.s32 	%r4, %r1, %r2, %r3;
	cvt.u64.u32 	%rd1, %r4;
	setp.le.u64 	%p1, %rd4, %rd1;
	@%p1 bra 	$L__BB106_2;
	cvta.to.global.u64 	%rd5, %rd2;
	cvta.to.global.u64 	%rd6, %rd3;
	shl.b64 	%rd7, %rd1, 1;
	add.s64 	%rd8, %rd5, %rd7;
	ld.global.s16 	%rd9, [%rd8];
	shl.b64 	%rd10, %rd1, 3;
	add.s64 	%rd11, %rd6, %rd10;
	st.global.u64 	[%rd11], %rd9;
$L__BB106_2:
	ret;

}
	// .globl	i16_to_isize
.visible .entry i16_to_isize(
	.param .u64 i16_to_isize_param_0,
	.param .u64 .ptr .align 1 i16_to_isize_param_1,
	.param .u64 .ptr .align 1 i16_to_isize_param_2
)
{
	.reg .pred 	%p<2>;
	.reg .b32 	%r<5>;
	.reg .b64 	%rd<12>;

	ld.param.u64 	%rd4, [i16_to_isize_param_0];
	ld.param.u64 	%rd2, [i16_to_isize_param_1];
	ld.param.u64 	%rd3, [i16_to_isize_param_2];
	mov.u32 	%r1, %ctaid.x;
	mov.u32 	%r2, %ntid.x;
	mov.u32 	%r3, %tid.x;
	mad.lo.s32 	%r4, %r1, %r2, %r3;
	cvt.u64.u32 	%rd1, %r4;
	setp.le.u64 	%p1, %rd4, %rd1;
	@%p1 bra 	$L__BB107_2;
	cvta.to.global.u64 	%rd5, %rd2;
	cvta.to.global.u64 	%rd6, %rd3;
	shl.b64 	%rd7, %rd1, 1;
	add.s64 	%rd8, %rd5, %rd7;
	ld.global.s16 	%rd9, [%rd8];
	shl.b64 	%rd10, %rd1, 3;
	add.s64 	%rd11, %rd6, %rd10;
	st.global.u64 	[%rd11], %rd9;
$L__BB107_2:
	ret;

}
	// .globl	i32_to_f32
.visible .entry i32_to_f32(
	.param .u64 i32_to_f32_param_0,
	.param .u64 .ptr .align 1 i32_to_f32_param_1,
	.param .u64 .ptr .align 1 i32_to_f32_param_2
)
{
	.reg .pred 	%p<2>;
	.reg .b32 	%r<6>;
	.reg .b32 	%f<2>;
	.reg .b64 	%rd<10>;

	ld.param.u64 	%rd4, [i32_to_f32_param_0];
	ld.param.u64 	%rd2, [i32_to_f32_param_1];
	ld.param.u64 	%rd3, [i32_to_f32_param_2];
	mov.u32 	%r1, %ctaid.x;
	mov.u32 	%r2, %ntid.x;
	mov.u32 	%r3, %tid.x;
	mad.lo.s32 	%r4, %r1, %r2, %r3;
	cvt.u64.u32 	%rd1, %r4;
	setp.le.u64 	%p1, %rd4, %rd1;
	@%p1 bra 	$L__BB108_2;
	cvta.to.global.u64 	%rd5, %rd2;
	cvta.to.global.u64 	%rd6, %rd3;
	shl.b64 	%rd7, %rd1, 2;
	add.s64 	%rd8, %rd5, %rd7;
	ld.global.u32 	%r5, [%rd8];
	cvt.rn.f32.s32 	%f1, %r5;
	add.s64 	%rd9, %rd6, %rd7;
	st.global.f32 	[%rd9], %f1;
$L__BB108_2:
	ret;

}
	// .globl	i32_to_f64
.visible .entry i32_to_f64(
	.param .u64 i32_to_f64_param_0,
	.param .u64 .ptr .align 1 i32_to_f64_param_1,
	.param .u64 .ptr .align 1 i32_to_f64_param_2
)
{
	.reg .pred 	%p<2>;
	.reg .b32 	%r<6>;
	.reg .b64 	%rd<11>;
	.reg .b64 	%fd<2>;

	ld.param.u64 	%rd4, [i32_to_f64_param_0];
	ld.param.u64 	%rd2, [i32_to_f64_param_1];
	ld.param.u64 	%rd3, [i32_to_f64_param_2];
	mov.u32 	%r1, %ctaid.x;
	mov.u32 	%r2, %ntid.x;
	mov.u32 	%r3, %tid.x;
	mad.lo.s32 	%r4, %r1, %r2, %r3;
	cvt.u64.u32 	%rd1, %r4;
	setp.le.u64 	%p1, %rd4, %rd1;
	@%p1 bra 	$L__BB109_2;
	cvta.to.global.u64 	%rd5, %rd2;
	cvta.to.global.u64 	%rd6, %rd3;
	shl.b64 	%rd7, %rd1, 2;
	add.s64 	%rd8, %rd5, %rd7;
	ld.global.u32 	%r5, [%rd8];
	cvt.rn.f64.s32 	%fd1, %r5;
	shl.b64 	%rd9, %rd1, 3;
	add.s64 	%rd10, %rd6, %rd9;
	st.global.f64 	[%rd10], %fd1;
$L__BB109_2:
	ret;

}
	// .globl	i32_to_u8
.visible .entry i32_to_u8(
	.param .u64 i32_to_u8_param_0,
	.param .u64 .ptr .align 1 i32_to_u8_param_1,
	.param .u64 .ptr .align 1 i32_to_u8_param_2
)
{
	.reg .pred 	%p<2>;
	.reg .b32 	%r<6>;
	.reg .b64 	%rd<10>;

	ld.param.u64 	%rd4, [i32_to_u8_param_0];
	ld.param.u64 	%rd2, [i32_to_u8_param_1];
	ld.param.u64 	%rd3, [i32_to_u8_param_2];
	mov.u32 	%r1, %ctaid.x;
	mov.u32 	%r2, %ntid.x;
	mov.u32 	%r3, %tid.x;
	mad.lo.s32 	%r4, %r1, %r2, %r3;
	cvt.u64.u32 	%rd1, %r4;
	setp.le.u64 	%p1, %rd4, %rd1;
	@%p1 bra 	$L__BB110_2;
	cvta.to.global.u64 	%rd5, %rd2;
	cvta.to.global.u64 	%rd6, %rd3;
	shl.b64 	%rd7, %rd1, 2;
	add.s64 	%rd8, %rd5, %rd7;
	ld.global.u32 	%r5, [%rd8];
	add.s64 	%rd9, %rd6, %rd1;
	st.global.u8 	[%rd9], %r5;
$L__BB110_2:
	ret;

}
	// .globl	i32_to_u16
.visible .entry i32_to_u16(
	.param .u64 i32_to_u16_param_0,
	.param .u64 .ptr .align 1 i32_to_u16_param_1,
	.param .u64 .ptr .align 1 i32_to_u16_param_2
)
{
	.reg .pred 	%p<2>;
	.reg .b32 	%r<6>;
	.reg .b64 	%rd<11>;

	ld.param.u64 	%rd4, [i32_to_u16_param_0];
	ld.param.u64 	%rd2, [i32_to_u16_param_1];
	ld.param.u64 	%rd3, [i32_to_u16_param_2];
	mov.u32 	%r1, %ctaid.x;
	mov.u32 	%r2, %ntid.x;
	mov.u32 	%r3, %tid.x;
	mad.lo.s32 	%r4, %r1, %r2, %r3;
	cvt.u64.u32 	%rd1, %r4;
	setp.le.u64 	%p1, %rd4, %rd1;
	@%p1 bra 	$L__BB111_2;
	cvta.to.global.u64 	%rd5, %rd2;
	cvta.to.global.u64 	%rd6, %rd3;
	shl.b64 	%rd7, %rd1, 2;
	add.s64 	%rd8, %rd5, %rd7;
	ld.global.u32 	%r5, [%rd8];
	shl.b64 	%rd9, %rd1, 1;
	add.s64 	%rd10, %rd6, %rd9;
	st.global.u16 	[%rd10], %r5;
$L__BB111_2:
	ret;

}
	// .globl	i32_to_u32
.visible .entry i32_to_u32(
	.param .u64 i32_to_u32_param_0,
	.param .u64 .ptr .align 1 i32_to_u32_param_1,
	.param .u64 .ptr .align 1 i32_to_u32_param_2
)
{
	.reg .pred 	%p<2>;
	.reg .b32 	%r<6>;
	.reg .b64 	%rd<10>;

	ld.param.u64 	%rd4, [i32_to_u32_param_0];
	ld.param.u64 	%rd2, [i32_to_u32_param_1];
	ld.param.u64 	%rd3, [i32_to_u32_param_2];
	mov.u32 	%r1, %ctaid.x;
	mov.u32 	%r2, %ntid.x;
	mov.u32 	%r3, %tid.x;
	mad.lo.s32 	%r4, %r1, %r2, %r3;
	cvt.u64.u32 	%rd1, %r4;
	setp.le.u64 	%p1, %rd4, %rd1;
	@%p1 bra 	$L__BB112_2;
	cvta.to.global.u64 	%rd5, %rd2;
	cvta.to.global.u64 	%rd6, %rd3;
	shl.b64 	%rd7, %rd1, 2;
	add.s64 	%rd8, %rd5, %rd7;
	ld.global.u32 	%r5, [%rd8];
	add.s64 	%rd9, %rd6, %rd7;
	st.global.u32 	[%rd9], %r5;
$L__BB112_2:
	ret;

}
	// .globl	i32_to_u64
.visible .entry i32_to_u64(
	.param .u64 i32_to_u64_param_0,
	.param .u64 .ptr .align 1 i32_to_u64_param_1,
	.param .u64 .ptr .align 1 i32_to_u64_param_2
)
{
	.reg .pred 	%p<2>;
	.reg .b32 	%r<5>;
	.reg .b64 	%rd<12>;

	ld.param.u64 	%rd4, [i32_to_u64_param_0];
	ld.param.u64 	%rd2, [i32_to_u64_param_1];
	ld.param.u64 	%rd3, [i32_to_u64_param_2];
	mov.u32 	%r1, %ctaid.x;
	mov.u32 	%r2, %ntid.x;
	mov.u32 	%r3, %tid.x;
	mad.lo.s32 	%r4, %r1, %r2, %r3;
	cvt.u64.u32 	%rd1, %r4;
	setp.le.u64 	%p1, %rd4, %rd1;
	@%p1 bra 	$L__BB113_2;
	cvta.to.global.u64 	%rd5, %rd2;
	cvta.to.global.u64 	%rd6, %rd3;
	shl.b64 	%rd7, %rd1, 2;
	add.s64 	%rd8, %rd5, %rd7;
	ld.global.s32 	%rd9, [%rd8];
	shl.b64 	%rd10, %rd1, 3;
	add.s64 	%rd11, %rd6, %rd10;
	st.global.u64 	[%rd11], %rd9;
$L__BB113_2:
	ret;

}
	// .globl	i32_to_usize
.visible .entry i32_to_usize(
	.param .u64 i32_to_usize_param_0,
	.param .u64 .ptr .align 1 i32_to_usize_param_1,
	.param .u64 .ptr .align 1 i32_to_usize_param_2
)
{
	.reg .pred 	%p<2>;
	.reg .b32 	%r<5>;
	.reg .b64 	%rd<12>;

	ld.param.u64 	%rd4, [i32_to_usize_param_0];
	ld.param.u64 	%rd2, [i32_to_usize_param_1];
	ld.param.u64 	%rd3, [i32_to_usize_param_2];
	mov.u32 	%r1, %ctaid.x;
	mov.u32 	%r2, %ntid.x;
	mov.u32 	%r3, %tid.x;
	mad.lo.s32 	%r4, %r1, %r2, %r3;
	cvt.u64.u32 	%rd1, %r4;
	setp.le.u64 	%p1, %rd4, %rd1;
	@%p1 bra 	$L__BB114_2;
	cvta.to.global.u64 	%rd5, %rd2;
	cvta.to.global.u64 	%rd6, %rd3;
	shl.b64 	%rd7, %rd1, 2;
	add.s64 	%rd8, %rd5, %rd7;
	ld.global.s32 	%rd9, [%rd8];
	shl.b64 	%rd10, %rd1, 3;
	add.s64 	%rd11, %rd6, %rd10;
	st.global.u64 	[%rd11], %rd9;
$L__BB114_2:
	ret;

}
	// .globl	i32_to_i8
.visible .entry i32_to_i8(
	.param .u64 i32_to_i8_param_0,
	.param .u64 .ptr .align 1 i32_to_i8_param_1,
	.param .u64 .ptr .align 1 i32_to_i8_param_2
)
{
	.reg .pred 	%p<2>;
	.reg .b32 	%r<6>;
	.reg .b64 	%rd<10>;

	ld.param.u64 	%rd4, [i32_to_i8_param_0];
	ld.param.u64 	%rd2, [i32_to_i8_param_1];
	ld.param.u64 	%rd3, [i32_to_i8_param_2];
	mov.u32 	%r1, %ctaid.x;
	mov.u32 	%r2, %ntid.x;
	mov.u32 	%r3, %tid.x;
	mad.lo.s32 	%r4, %r1, %r2, %r3;
	cvt.u64.u32 	%rd1, %r4;
	setp.le.u64 	%p1, %rd4, %rd1;
	@%p1 bra 	$L__BB115_2;
	cvta.to.global.u64 	%rd5, %rd2;
	cvta.to.global.u64 	%rd6, %rd3;
	shl.b64 	%rd7, %rd1, 2;
	add.s64 	%rd8, %rd5, %rd7;
	ld.global.u32 	%r5, [%rd8];
	add.s64 	%rd9, %rd6, %rd1;
	st.global.u8 	[%rd9], %r5;
$L__BB115_2:
	ret;

}
	// .globl	i32_to_i16
.visible .entry i32_to_i16(
	.param .u64 i32_to_i16_param_0,
	.param .u64 .ptr .align 1 i32_to_i16_param_1,
	.param .u64 .ptr .align 1 i32_to_i16_param_2
)
{
	.reg .pred 	%p<2>;
	.reg .b32 	%r<6>;
	.reg .b64 	%rd<11>;

	ld.param.u64 	%rd4, [i32_to_i16_param_0];
	ld.param.u64 	%rd2, [i32_to_i16_param_1];
	ld.param.u64 	%rd3, [i32_to_i16_param_2];
	mov.u32 	%r1, %ctaid.x;
	mov.u32 	%r2, %ntid.x;
	mov.u32 	%r3, %tid.x;
	mad.lo.s32 	%r4, %r1, %r2, %r3;
	cvt.u64.u32 	%rd1, %r4;
	setp.le.u64 	%p1, %rd4, %rd1;
	@%p1 bra 	$L__BB116_2;
	cvta.to.global.u64 	%rd5, %rd2;
	cvta.to.global.u64 	%rd6, %rd3;
	shl.b64 	%rd7, %rd1, 2;
	add.s64 	%rd8, %rd5, %rd7;
	ld.global.u32 	%r5, [%rd8];
	shl.b64 	%rd9, %rd1, 1;
	add.s64 	%rd10, %rd6, %rd9;
	st.global.u16 	[%rd10], %r5;
$L__BB116_2:
	ret;

}
	// .globl	i32_to_i32
.visible .entry i32_to_i32(
	.param .u64 i32_to_i32_param_0,
	.param .u64 .ptr .align 1 i32_to_i32_param_1,
	.param .u64 .ptr .align 1 i32_to_i32_param_2
)
{
	.reg .pred 	%p<2>;
	.reg .b32 	%r<6>;
	.reg .b64 	%rd<10>;

	ld.param.u64 	%rd4, [i32_to_i32_param_0];
	ld.param.u64 	%rd2, [i32_to_i32_param_1];
	ld.param.u64 	%rd3, [i32_to_i32_param_2];
	mov.u32 	%r1, %ctaid.x;
	mov.u32 	%r2, %ntid.x;
	mov.u32 	%r3, %tid.x;
	mad.lo.s32 	%r4, %r1, %r2, %r3;
	cvt.u64.u32 	%rd1, %r4;
	setp.le.u64 	%p1, %rd4, %rd1;
	@%p1 bra 	$L__BB117_2;
	cvta.to.global.u64 	%rd5, %rd2;
	cvta.to.global.u64 	%rd6, %rd3;
	shl.b64 	%rd7, %rd1, 2;
	add.s64 	%rd8, %rd5, %rd7;
	ld.global.u32 	%r5, [%rd8];
	add.s64 	%rd9, %rd6, %rd7;
	st.global.u32 	[%rd9], %r5;
$L__BB117_2:
	ret;

}
	// .globl	i32_to_i64
.visible .entry i32_to_i64(
	.param .u64 i32_to_i64_param_0,
	.param .u64 .ptr .align 1 i32_to_i64_param_1,
	.param .u64 .ptr .align 1 i32_to_i64_param_2
)
{
	.reg .pred 	%p<2>;
	.reg .b32 	%r<5>;
	.reg .b64 	%rd<12>;

	ld.param.u64 	%rd4, [i32_to_i64_param_0];
	ld.param.u64 	%rd2, [i32_to_i64_param_1];
	ld.param.u64 	%rd3, [i32_to_i64_param_2];
	mov.u32 	%r1, %ctaid.x;
	mov.u32 	%r2, %ntid.x;
	mov.u32 	%r3, %tid.x;
	mad.lo.s32 	%r4, %r1, %r2, %r3;
	cvt.u64.u32 	%rd1, %r4;
	setp.le.u64 	%p1, %rd4, %rd1;
	@%p1 bra 	$L__BB118_2;
	cvta.to.global.u64 	%rd5, %rd2;
	cvta.to.global.u64 	%rd6, %rd3;
	shl.b64 	%rd7, %rd1, 2;
	add.s64 	%rd8, %rd5, %rd7;
	ld.global.s32 	%rd9, [%rd8];
	shl.b64 	%rd10, %rd1, 3;
	add.s64 	%rd11, %rd6, %rd10;
	st.global.u64 	[%rd11], %rd9;
$L__BB118_2:
	ret;

}
	// .globl	i32_to_isize
.visible .entry i32_to_isize(
	.param .u64 i32_to_isize_param_0,
	.param .u64 .ptr .align 1 i32_to_isize_param_1,
	.param .u64 .ptr .align 1 i32_to_isize_param_2
)
{
	.reg .pred 	%p<2>;
	.reg .b32 	%r<5>;
	.reg .b64 	%rd<12>;

	ld.param.u64 	%rd4, [i32_to_isize_param_0];
	ld.param.u64 	%rd2, [i32_to_isize_param_1];
	ld.param.u64 	%rd3, [i32_to_isize_param_2];
	mov.u32 	%r1, %ctaid.x;
	mov.u32 	%r2, %ntid.x;
	mov.u32 	%r3, %tid.x;
	mad.lo.s32 	%r4, %r1, %r2, %r3;
	cvt.u64.u32 	%rd1, %r4;
	setp.le.u64 	%p1, %rd4, %rd1;
	@%p1 bra 	$L__BB119_2;
	cvta.to.global.u64 	%rd5, %rd2;
	cvta.to.global.u64 	%rd6, %rd3;
	shl.b64 	%rd7, %rd1, 2;
	add.s64 	%rd8, %rd5, %rd7;
	ld.global.s32 	%rd9, [%rd8];
	shl.b64 	%rd10, %rd1, 3;
	add.s64 	%rd11, %rd6, %rd10;
	st.global.u64 	[%rd11], %rd9;
$L__BB119_2:
	ret;

}
	// .globl	i64_to_f32
.visible .entry i64_to_f32(
	.param .u64 i64_to_f32_param_0,
	.param .u64 .ptr .align 1 i64_to_f32_param_1,
	.param .u64 .ptr .align 1 i64_to_f32_param_2
)
{
	.reg .pred 	%p<2>;
	.reg .b32 	%r<5>;
	.reg .b32 	%f<2>;
	.reg .b64 	%rd<12>;

	ld.param.u64 	%rd4, [i64_to_f32_param_0];
	ld.param.u64 	%rd2, [i64_to_f32_param_1];
	ld.param.u64 	%rd3, [i64_to_f32_param_2];
	mov.u32 	%r1, %ctaid.x;
	mov.u32 	%r2, %ntid.x;
	mov.u32 	%r3, %tid.x;
	mad.lo.s32 	%r4, %r1, %r2, %r3;
	cvt.u64.u32 	%rd1, %r4;
	setp.le.u64 	%p1, %rd4, %rd1;
	@%p1 bra 	$L__BB120_2;
	cvta.to.global.u64 	%rd5, %rd2;
	cvta.to.global.u64 	%rd6, %rd3;
	shl.b64 	%rd7, %rd1, 3;
	add.s64 	%rd8, %rd5, %rd7;
	ld.global.u64 	%rd9, [%rd8];
	cvt.rn.f32.s64 	%f1, %rd9;
	shl.b64 	%rd10, %rd1, 2;
	add.s64 	%rd11, %rd6, %rd10;
	st.global.f32 	[%rd11], %f1;
$L__BB120_2:
	ret;

}
	// .globl	i64_to_f64
.visible .entry i64_to_f64(
	.param .u64 i64_to_f64_param_0,
	.param .u64 .ptr .align 1 i64_to_f64_param_1,
	.param .u64 .ptr .align 1 i64_to_f64_param_2
)
{
	.reg .pred 	%p<2>;
	.reg .b32 	%r<5>;
	.reg .b64 	%rd<11>;
	.reg .b64 	%fd<2>;

	ld.param.u64 	%rd4, [i64_to_f64_param_0];
	ld.param.u64 	%rd2, [i64_to_f64_param_1];
	ld.param.u64 	%rd3, [i64_to_f64_param_2];
	mov.u32 	%r1, %ctaid.x;
	mov.u32 	%r2, %ntid.x;
	mov.u32 	%r3, %tid.x;
	mad.lo.s32 	%r4, %r1, %r2, %r3;
	cvt.u64.u32 	%rd1, %r4;
	setp.le.u64 	%p1, %rd4, %rd1;
	@%p1 bra 	$L__BB121_2;
	cvta.to.global.u64 	%rd5, %rd2;
	cvta.to.global.u64 	%rd6, %rd3;
	shl.b64 	%rd7, %rd1, 3;
	add.s64 	%rd8, %rd5, %rd7;
	ld.global.u64 	%rd9, [%rd8];
	cvt.rn.f64.s64 	%fd1, %rd9;
	add.s64 	%rd10, %rd6, %rd7;
	st.global.f64 	[%rd10], %fd1;
$L__BB121_2:
	ret;

}
	// .globl	i64_to_u8
.visible .entry i64_to_u8(
	.param .u64 i64_to_u8_param_0,
	.param .u64 .ptr .align 1 i64_to_u8_param_1,
	.param .u64 .ptr .align 1 i64_to_u8_param_2
)
{
	.reg .pred 	%p<2>;
	.reg .b32 	%r<5>;
	.reg .b64 	%rd<11>;

	ld.param.u64 	%rd4, [i64_to_u8_param_0];
	ld.param.u64 	%rd2, [i64_to_u8_param_1];
	ld.param.u64 	%rd3, [i64_to_u8_param_2];
	mov.u32 	%r1, %ctaid.x;
	mov.u32 	%r2, %ntid.x;
	mov.u32 	%r3, %tid.x;
	mad.lo.s32 	%r4, %r1, %r2, %r3;
	cvt.u64.u32 	%rd1, %r4;
	setp.le.u64 	%p1, %rd4, %rd1;
	@%p1 bra 	$L__BB122_2;
	cvta.to.global.u64 	%rd5, %rd2;
	cvta.to.global.u64 	%rd6, %rd3;
	shl.b64 	%rd7, %rd1, 3;
	add.s64 	%rd8, %rd5, %rd7;
	ld.global.u64 	%rd9, [%rd8];
	add.s64 	%rd10, %rd6, %rd1;
	st.global.u8 	[%rd10], %rd9;
$L__BB122_2:
	ret;

}
	// .globl	i64_to_u16
.visible .entry i64_to_u16(
	.param .u64 i64_to_u16_param_0,
	.param .u64 .ptr .align 1 i64_to_u16_param_1,
	.param .u64 .ptr .align 1 i64_to_u16_param_2
)
{
	.reg .pred 	%p<2>;
	.reg .b32 	%r<5>;
	.reg .b64 	%rd<12>;

	ld.param.u64 	%rd4, [i64_to_u16_param_0];
	ld.param.u64 	%rd2, [i64_to_u16_param_1];
	ld.param.u64 	%rd3, [i64_to_u16_param_2];
	mov.u32 	%r1, %ctaid.x;
	mov.u32 	%r2, %ntid.x;
	mov.u32 	%r3, %tid.x;
	mad.lo.s32 	%r4, %r1, %r2, %r3;
	cvt.u64.u32 	%rd1, %r4;
	setp.le.u64 	%p1, %rd4, %rd1;
	@%p1 bra 	$L__BB123_2;
	cvta.to.global.u64 	%rd5, %rd2;
	cvta.to.global.u64 	%rd6, %rd3;
	shl.b64 	%rd7, %rd1, 3;
	add.s64 	%rd8, %rd5, %rd7;
	ld.global.u64 	%rd9, [%rd8];
	shl.b64 	%rd10, %rd1, 1;
	add.s64 	%rd11, %rd6, %rd10;
	st.global.u16 	[%rd11], %rd9;
$L__BB123_2:
	ret;

}
	// .globl	i64_to_u32
.visible .entry i64_to_u32(
	.param .u64 i64_to_u32_param_0,
	.param .u64 .ptr .align 1 i64_to_u32_param_1,
	.param .u64 .ptr .align 1 i64_to_u32_param_2
)
{
	.reg .pred 	%p<2>;
	.reg .b32 	%r<5>;
	.reg .b64 	%rd<12>;

	ld.param.u64 	%rd4, [i64_to_u32_param_0];
	ld.param.u64 	%rd2, [i64_to_u32_param_1];
	ld.param.u64 	%rd3, [i64_to_u32_param_2];
	mov.u32 	%r1, %ctaid.x;
	mov.u32 	%r2, %ntid.x;
	mov.u32 	%r3, %tid.x;
	mad.lo.s32 	%r4, %r1, %r2, %r3;
	cvt.u64.u32 	%rd1, %r4;
	setp.le.u64 	%p1, %rd4, %rd1;
	@%p1 bra 	$L__BB124_2;
	cvta.to.global.u64 	%rd5, %rd2;
	cvta.to.global.u64 	%rd6, %rd3;
	shl.b64 	%rd7, %rd1, 3;
	add.s64 	%rd8, %rd5, %rd7;
	ld.global.u64 	%rd9, [%rd8];
	shl.b64 	%rd10, %rd1, 2;
	add.s64 	%rd11, %rd6, %rd10;
	st.global.u32 	[%rd11], %rd9;
$L__BB124_2:
	ret;

}
	// .globl	i64_to_u64
.visible .entry i64_to_u64(
	.param .u64 i64_to_u64_param_0,
	.param .u64 .ptr .align 1 i64_to_u64_param_1,
	.param .u64 .ptr .align 1 i64_to_u64_param_2
)
{
	.reg .pred 	%p<2>;
	.reg .b32 	%r<5>;
	.reg .b64 	%rd<11>;

	ld.param.u64 	%rd4, [i64_to_u64_param_0];
	ld.param.u64 	%rd2, [i64_to_u64_param_1];
	ld.param.u64 	%rd3, [i64_to_u64_param_2];
	mov.u32 	%r1, %ctaid.x;
	mov.u32 	%r2, %ntid.x;
	mov.u32 	%r3, %tid.x;
	mad.lo.s32 	%r4, %r1, %r2, %r3;
	cvt.u64.u32 	%rd1, %r4;
	setp.le.u64 	%p1, %rd4, %rd1;
	@%p1 bra 	$L__BB125_2;
	cvta.to.global.u64 	%rd5, %rd2;
	cvta.to.global.u64 	%rd6, %rd3;
	shl.b64 	%rd7, %rd1, 3;
	add.s64 	%rd8, %rd5, %rd7;
	ld.global.u64 	%rd9, [%rd8];
	add.s64 	%rd10, %rd6, %rd7;
	st.global.u64 	[%rd10], %rd9;
$L__BB125_2:
	ret;

}
	// .globl	i64_to_usize
.visible .entry i64_to_usize(
	.param .u64 i64_to_usize_param_0,
	.param .u64 .ptr .align 1 i64_to_usize_param_1,
	.param .u64 .ptr .align 1 i64_to_usize_param_2
)
{
	.reg .pred 	%p<2>;
	.reg .b32 	%r<5>;
	.reg .b64 	%rd<11>;

	ld.param.u64 	%rd4, [i64_to_usize_param_0];
	ld.param.u64 	%rd2, [i64_to_usize_param_1];
	ld.param.u64 	%rd3, [i64_to_usize_param_2];
	mov.u32 	%r1, %ctaid.x;
	mov.u32 	%r2, %ntid.x;
	mov.u32 	%r3, %tid.x;
	mad.lo.s32 	%r4, %r1, %r2, %r3;
	cvt.u64.u32 	%rd1, %r4;
	setp.le.u64 	%p1, %rd4, %rd1;
	@%p1 bra 	$L__BB126_2;
	cvta.to.global.u64 	%rd5, %rd2;
	cvta.to.global.u64 	%rd6, %rd3;
	shl.b64 	%rd7, %rd1, 3;
	add.s64 	%rd8, %rd5, %rd7;
	ld.global.u64 	%rd9, [%rd8];
	add.s64 	%rd10, %rd6, %rd7;
	st.global.u64 	[%rd10], %rd9;
$L__BB126_2:
	ret;

}
	// .globl	i64_to_i8
.visible .entry i64_to_i8(
	.param .u64 i64_to_i8_param_0,
	.param .u64 .ptr .align 1 i64_to_i8_param_1,
	.param .u64 .ptr .align 1 i64_to_i8_param_2
)
{
	.reg .pred 	%p<2>;
	.reg .b32 	%r<5>;
	.reg .b64 	%rd<11>;

	ld.param.u64 	%rd4, [i64_to_i8_param_0];
	ld.param.u64 	%rd2, [i64_to_i8_param_1];
	ld.param.u64 	%rd3, [i64_to_i8_param_2];
	mov.u32 	%r1, %ctaid.x;
	mov.u32 	%r2, %ntid.x;
	mov.u32 	%r3, %tid.x;
	mad.lo.s32 	%r4, %r1, %r2, %r3;
	cvt.u64.u32 	%rd1, %r4;
	setp.le.u64 	%p1, %rd4, %rd1;
	@%p1 bra 	$L__BB127_2;
	cvta.to.global.u64 	%rd5, %rd2;
	cvta.to.global.u64 	%rd6, %rd3;
	shl.b64 	%rd7, %rd1, 3;
	add.s64 	%rd8, %rd5, %rd7;
	ld.global.u64 	%rd9, [%rd8];
	add.s64 	%rd10, %rd6, %rd1;
	st.global.u8 	[%rd10], %rd9;
$L__BB127_2:
	ret;

}
	// .globl	i64_to_i16
.visible .entry i64_to_i16(
	.param .u64 i64_to_i16_param_0,
	.param .u64 .ptr .align 1 i64_to_i16_param_1,
	.param .u64 .ptr .align 1 i64_to_i16_param_2
)
{
	.reg .pred 	%p<2>;
	.reg .b32 	%r<5>;
	.reg .b64 	%rd<12>;

	ld.param.u64 	%rd4, [i64_to_i16_param_0];
	ld.param.u64 	%rd2, [i64_to_i16_param_1];
	ld.param.u64 	%rd3, [i64_to_i16_param_2];
	mov.u32 	%r1, %ctaid.x;
	mov.u32 	%r2, %ntid.x;
	mov.u32 	%r3, %tid.x;
	mad.lo.s32 	%r4, %r1, %r2, %r3;
	cvt.u64.u32 	%rd1, %r4;
	setp.le.u64 	%p1, %rd4, %rd1;
	@%p1 bra 	$L__BB128_2;
	cvta.to.global.u64 	%rd5, %rd2;
	cvta.to.global.u64 	%rd6, %rd3;
	shl.b64 	%rd7, %rd1, 3;
	add.s64 	%rd8, %rd5, %rd7;
	ld.global.u64 	%rd9, [%rd8];
	shl.b64 	%rd10, %rd1, 1;
	add.s64 	%rd11, %rd6, %rd10;
	st.global.u16 	[%rd11], %rd9;
$L__BB128_2:
	ret;

}
	// .globl	i64_to_i32
.visible .entry i64_to_i32(
	.param .u64 i64_to_i32_param_0,
	.param .u64 .ptr .align 1 i64_to_i32_param_1,
	.param .u64 .ptr .align 1 i64_to_i32_param_2
)
{
	.reg .pred 	%p<2>;
	.reg .b32 	%r<5>;
	.reg .b64 	%rd<12>;

	ld.param.u64 	%rd4, [i64_to_i32_param_0];
	ld.param.u64 	%rd2, [i64_to_i32_param_1];
	ld.param.u64 	%rd3, [i64_to_i32_param_2];
	mov.u32 	%r1, %ctaid.x;
	mov.u32 	%r2, %ntid.x;
	mov.u32 	%r3, %tid.x;
	mad.lo.s32 	%r4, %r1, %r2, %r3;
	cvt.u64.u32 	%rd1, %r4;
	setp.le.u64 	%p1, %rd4, %rd1;
	@%p1 bra 	$L__BB129_2;
	cvta.to.global.u64 	%rd5, %rd2;
	cvta.to.global.u64 	%rd6, %rd3;
	shl.b64 	%rd7, %rd1, 3;
	add.s64 	%rd8, %rd5, %rd7;
	ld.global.u64 	%rd9, [%rd8];
	shl.b64 	%rd10, %rd1, 2;
	add.s64 	%rd11, %rd6, %rd10;
	st.global.u32 	[%rd11], %rd9;
$L__BB129_2:
	ret;

}
	// .globl	i64_to_i64
.visible .entry i64_to_i64(
	.param .u64 i64_to_i64_param_0,
	.param .u64 .ptr .align 1 i64_to_i64_param_1,
	.param .u64 .ptr .align 1 i64_to_i64_param_2
)
{
	.reg .pred 	%p<2>;
	.reg .b32 	%r<5>;
	.reg .b64 	%rd<11>;

	ld.param.u64 	%rd4, [i64_to_i64_param_0];
	ld.param.u64 	%rd2, [i64_to_i64_param_1];
	ld.param.u64 	%rd3, [i64_to_i64_param_2];
	mov.u32 	%r1, %ctaid.x;
	mov.u32 	%r2, %ntid.x;
	mov.u32 	%r3, %tid.x;
	mad.lo.s32 	%r4, %r1, %r2, %r3;
	cvt.u64.u32 	%rd1, %r4;
	setp.le.u64 	%p1, %rd4, %rd1;
	@%p1 bra 	$L__BB130_2;
	cvta.to.global.u64 	%rd5, %rd2;
	cvta.to.global.u64 	%rd6, %rd3;
	shl.b64 	%rd7, %rd1, 3;
	add.s64 	%rd8, %rd5, %rd7;
	ld.global.u64 	%rd9, [%rd8];
	add.s64 	%rd10, %rd6, %rd7;
	st.global.u64 	[%rd10], %rd9;
$L__BB130_2:
	ret;

}
	// .globl	i64_to_isize
.visible .entry i64_to_isize(
	.param .u64 i64_to_isize_param_0,
	.param .u64 .ptr .align 1 i64_to_isize_param_1,
	.param .u64 .ptr .align 1 i64_to_isize_param_2
)
{
	.reg .pred 	%p<2>;
	.reg .b32 	%r<5>;
	.reg .b64 	%rd<11>;

	ld.param.u64 	%rd4, [i64_to_isize_param_0];
	ld.param.u64 	%rd2, [i64_to_isize_param_1];
	ld.param.u64 	%rd3, [i64_to_isize_param_2];
	mov.u32 	%r1, %ctaid.x;
	mov.u32 	%r2, %ntid.x;
	mov.u32 	%r3, %tid.x;
	mad.lo.s32 	%r4, %r1, %r2, %r3;
	cvt.u64.u32 	%rd1, %r4;
	setp.le.u64 	%p1, %rd4, %rd1;
	@%p1 bra 	$L__BB131_2;
	cvta.to.global.u64 	%rd5, %rd2;
	cvta.to.global.u64 	%rd6, %rd3;
	shl.b64 	%rd7, %rd1, 3;
	add.s64 	%rd8, %rd5, %rd7;
	ld.global.u64 	%rd9, [%rd8];
	add.s64 	%rd10, %rd6, %rd7;
	st.global.u64 	[%rd10], %rd9;
$L__BB131_2:
	ret;

}
	// .globl	isize_to_f32
.visible .entry isize_to_f32(
	.param .u64 isize_to_f32_param_0,
	.param .u64 .ptr .align 1 isize_to_f32_param_1,
	.param .u64 .ptr .align 1 isize_to_f32_param_2
)
{
	.reg .pred 	%p<2>;
	.reg .b32 	%r<5>;
	.reg .b32 	%f<2>;
	.reg .b64 	%rd<12>;

	ld.param.u64 	%rd4, [isize_to_f32_param_0];
	ld.param.u64 	%rd2, [isize_to_f32_param_1];
	ld.param.u64 	%rd3, [isize_to_f32_param_2];
	mov.u32 	%r1, %ctaid.x;
	mov.u32 	%r2, %ntid.x;
	mov.u32 	%r3, %tid.x;
	mad.lo.s32 	%r4, %r1, %r2, %r3;
	cvt.u64.u32 	%rd1, %r4;
	setp.le.u64 	%p1, %rd4, %rd1;
	@%p1 bra 	$L__BB132_2;
	cvta.to.global.u64 	%rd5, %rd2;
	cvta.to.global.u64 	%rd6, %rd3;
	shl.b64 	%rd7, %rd1, 3;
	add.s64 	%rd8, %rd5, %rd7;
	ld.global.u64 	%rd9, [%rd8];
	cvt.rn.f32.s64 	%f1, %rd9;
	shl.b64 	%rd10, %rd1, 2;
	add.s64 	%rd11, %rd6, %rd10;
	st.global.f32 	[%rd11], %f1;
$L__BB132_2:
	ret;

}
	// .globl	isize_to_f64
.visible .entry isize_to_f64(
	.param .u64 isize_to_f64_param_0,
	.param .u64 .ptr .align 1 isize_to_f64_param_1,
	.param .u64 .ptr .align 1 isize_to_f64_param_2
)
{
	.reg .pred 	%p<2>;
	.reg .b32 	%r<5>;
	.reg .b64 	%rd<11>;
	.reg .b64 	%fd<2>;

	ld.param.u64 	%rd4, [isize_to_f64_param_0];
	ld.param.u64 	%rd2, [isize_to_f64_param_1];
	ld.param.u64 	%rd3, [isize_to_f64_param_2];
	mov.u32 	%r1, %ctaid.x;
	mov.u32 	%r2, %ntid.x;
	mov.u32 	%r3, %tid.x;
	mad.lo.s32 	%r4, %r1, %r2, %r3;
	cvt.u64.u32 	%rd1, %r4;
	setp.le.u64 	%p1, %rd4, %rd1;
	@%p1 bra 	$L__BB133_2;
	cvta.to.global.u64 	%rd5, %rd2;
	cvta.to.global.u64 	%rd6, %rd3;
	shl.b64 	%rd7, %rd1, 3;
	add.s64 	%rd8, %rd5, %rd7;
	ld.global.u64 	%rd9, [%rd8];
	cvt.rn.f64.s64 	%fd1, %rd9;
	add.s64 	%rd10, %rd6, %rd7;
	st.global.f64 	[%rd10], %fd1;
$L__BB133_2:
	ret;

}
	// .globl	isize_to_u8
.visible .entry isize_to_u8(
	.param .u64 isize_to_u8_param_0,
	.param .u64 .ptr .align 1 isize_to_u8_param_1,
	.param .u64 .ptr .align 1 isize_to_u8_param_2
)
{
	.reg .pred 	%p<2>;
	.reg .b32 	%r<5>;
	.reg .b64 	%rd<11>;

	ld.param.u64 	%rd4, [isize_to_u8_param_0];
	ld.param.u64 	%rd2, [isize_to_u8_param_1];
	ld.param.u64 	%rd3, [isize_to_u8_param_2];
	mov.u32 	%r1, %ctaid.x;
	mov.u32 	%r2, %ntid.x;
	mov.u32 	%r3, %tid.x;
	mad.lo.s32 	%r4, %r1, %r2, %r3;
	cvt.u64.u32 	%rd1, %r4;
	setp.le.u64 	%p1, %rd4, %rd1;
	@%p1 bra 	$L__BB134_2;
	cvta.to.global.u64 	%rd5, %rd2;
	cvta.to.global.u64 	%rd6, %rd3;
	shl.b64 	%rd7, %rd1, 3;
	add.s64 	%rd8, %rd5, %rd7;
	ld.global.u64 	%rd9, [%rd8];
	add.s64 	%rd10, %rd6, %rd1;
	st.global.u8 	[%rd10], %rd9;
$L__BB134_2:
	ret;

}
	// .globl	isize_to_u16
.visible .entry isize_to_u16(
	.param .u64 isize_to_u16_param_0,
	.param .u64 .ptr .align 1 isize_to_u16_param_1,
	.param .u64 .ptr .align 1 isize_to_u16_param_2
)
{
	.reg .pred 	%p<2>;
	.reg .b32 	%r<5>;
	.reg .b64 	%rd<12>;

	ld.param.u64 	%rd4, [isize_to_u16_param_0];
	ld.param.u64 	%rd2, [isize_to_u16_param_1];
	ld.param.u64 	%rd3, [isize_to_u16_param_2];
	mov.u32 	%r1, %ctaid.x;
	mov.u32 	%r2, %ntid.x;
	mov.u32 	%r3, %tid.x;
	mad.lo.s32 	%r4, %r1, %r2, %r3;
	cvt.u64.u32 	%rd1, %r4;
	setp.le.u64 	%p1, %rd4, %rd1;
	@%p1 bra 	$L__BB135_2;
	cvta.to.global.u64 	%rd5, %rd2;
	cvta.to.global.u64 	%rd6, %rd3;
	shl.b64 	%rd7, %rd1, 3;
	add.s64 	%rd8, %rd5, %rd7;
	ld.global.u64 	%rd9, [%rd8];
	shl.b64 	%rd10, %rd1, 1;
	add.s64 	%rd11, %rd6, %rd10;
	st.global.u16 	[%rd11], %rd9;
$L__BB135_2:
	ret;

}
	// .globl	isize_to_u32
.visible .entry isize_to_u32(
	.param .u64 isize_to_u32_param_0,
	.param .u64 .ptr .align 1 isize_to_u32_param_1,
	.param .u64 .ptr .align 1 isize_to_u32_param_2
)
{
	.reg .pred 	%p<2>;
	.reg .b32 	%r<5>;
	.reg .b64 	%rd<12>;

	ld.param.u64 	%rd4, [isize_to_u32_param_0];
	ld.param.u64 	%rd2, [isize_to_u32_param_1];
	ld.param.u64 	%rd3, [isize_to_u32_param_2];
	mov.u32 	%r1, %ctaid.x;
	mov.u32 	%r2, %ntid.x;
	mov.u32 	%r3, %tid.x;
	mad.lo.s32 	%r4, %r1, %r2, %r3;
	cvt.u64.u32 	%rd1, %r4;
	setp.le.u64 	%p1, %rd4, %rd1;
	@%p1 bra 	$L__BB136_2;
	cvta.to.global.u64 	%rd5, %rd2;
	cvta.to.global.u64 	%rd6, %rd3;
	shl.b64 	%rd7, %rd1, 3;
	add.s64 	%rd8, %rd5, %rd7;
	ld.global.u64 	%rd9, [%rd8];
	shl.b64 	%rd10, %rd1, 2;
	add.s64 	%rd11, %rd6, %rd10;
	st.global.u32 	[%rd11], %rd9;
$L__BB136_2:
	ret;

}
	// .globl	isize_to_u64
.visible .entry isize_to_u64(
	.param .u64 isize_to_u64_param_0,
	.param .u64 .ptr .align 1 isize_to_u64_param_1,
	.param .u64 .ptr .align 1 isize_to_u64_param_2
)
{
	.reg .pred 	%p<2>;
	.reg .b32 	%r<5>;
	.reg .b64 	%rd<11>;

	ld.param.u64 	%rd4, [isize_to_u64_param_0];
	ld.param.u64 	%rd2, [isize_to_u64_param_1];
	ld.param.u64 	%rd3, [isize_to_u64_param_2];
	mov.u32 	%r1, %ctaid.x;
	mov.u32 	%r2, %ntid.x;
	mov.u32 	%r3, %tid.x;
	mad.lo.s32 	%r4, %r1, %r2, %r3;
	cvt.u64.u32 	%rd1, %r4;
	setp.le.u64 	%p1, %rd4, %rd1;
	@%p1 bra 	$L__BB137_2;
	cvta.to.global.u64 	%rd5, %rd2;
	cvta.to.global.u64 	%rd6, %rd3;
	shl.b64 	%rd7, %rd1, 3;
	add.s64 	%rd8, %rd5, %rd7;
	ld.global.u64 	%rd9, [%rd8];
	add.s64 	%rd10, %rd6, %rd7;
	st.global.u64 	[%rd10], %rd9;
$L__BB137_2:
	ret;

}
	// .globl	isize_to_usize
.visible .entry isize_to_usize(
	.param .u64 isize_to_usize_param_0,
	.param .u64 .ptr .align 1 isize_to_usize_param_1,
	.param .u64 .ptr .align 1 isize_to_usize_param_2
)
{
	.reg .pred 	%p<2>;
	.reg .b32 	%r<5>;
	.reg .b64 	%rd<11>;

	ld.param.u64 	%rd4, [isize_to_usize_param_0];
	ld.param.u64 	%rd2, [isize_to_usize_param_1];
	ld.param.u64 	%rd3, [isize_to_usize_param_2];
	mov.u32 	%r1, %ctaid.x;
	mov.u32 	%r2, %ntid.x;
	mov.u32 	%r3, %tid.x;
	mad.lo.s32 	%r4, %r1, %r2, %r3;
	cvt.u64.u32 	%rd1, %r4;
	setp.le.u64 	%p1, %rd4, %rd1;
	@%p1 bra 	$L__BB138_2;
	cvta.to.global.u64 	%rd5, %rd2;
	cvta.to.global.u64 	%rd6, %rd3;
	shl.b64 	%rd7, %rd1, 3;
	add.s64 	%rd8, %rd5, %rd7;
	ld.global.u64 	%rd9, [%rd8];
	add.s64 	%rd10, %rd6, %rd7;
	st.global.u64 	[%rd10], %rd9;
$L__BB138_2:
	ret;

}
	// .globl	isize_to_i8
.visible .entry isize_to_i8(
	.param .u64 isize_to_i8_param_0,
	.param .u64 .ptr .align 1 isize_to_i8_param_1,
	.param .u64 .ptr .align 1 isize_to_i8_param_2
)
{
	.reg .pred 	%p<2>;
	.reg .b32 	%r<5>;
	.reg .b64 	%rd<11>;

	ld.param.u64 	%rd4, [isize_to_i8_param_0];
	ld.param.u64 	%rd2, [isize_to_i8_param_1];
	ld.param.u64 	%rd3, [isize_to_i8_param_2];
	mov.u32 	%r1, %ctaid.x;
	mov.u32 	%r2, %ntid.x;
	mov.u32 	%r3, %tid.x;
	mad.lo.s32 	%r4, %r1, %r2, %r3;
	cvt.u64.u32 	%rd1, %r4;
	setp.le.u64 	%p1, %rd4, %rd1;
	@%p1 bra 	$L__BB139_2;
	cvta.to.global.u64 	%rd5, %rd2;
	cvta.to.global.u64 	%rd6, %rd3;
	shl.b64 	%rd7, %rd1, 3;
	add.s64 	%rd8, %rd5, %rd7;
	ld.global.u64 	%rd9, [%rd8];
	add.s64 	%rd10, %rd6, %rd1;
	st.global.u8 	[%rd10], %rd9;
$L__BB139_2:
	ret;

}
	// .globl	isize_to_i16
.visible .entry isize_to_i16(
	.param .u64 isize_to_i16_param_0,
	.param .u64 .ptr .align 1 isize_to_i16_param_1,
	.param .u64 .ptr .align 1 isize_to_i16_param_2
)
{
	.reg .pred 	%p<2>;
	.reg .b32 	%r<5>;
	.reg .b64 	%rd<12>;

	ld.param.u64 	%rd4, [isize_to_i16_param_0];
	ld.param.u64 	%rd2, [isize_to_i16_param_1];
	ld.param.u64 	%rd3, [isize_to_i16_param_2];
	mov.u32 	%r1, %ctaid.x;
	mov.u32 	%r2, %ntid.x;
	mov.u32 	%r3, %tid.x;
	mad.lo.s32 	%r4, %r1, %r2, %r3;
	cvt.u64.u32 	%rd1, %r4;
	setp.le.u64 	%p1, %rd4, %rd1;
	@%p1 bra 	$L__BB140_2;
	cvta.to.global.u64 	%rd5, %rd2;
	cvta.to.global.u64 	%rd6, %rd3;
	shl.b64 	%rd7, %rd1, 3;
	add.s64 	%rd8, %rd5, %rd7;
	ld.global.u64 	%rd9, [%rd8];
	shl.b64 	%rd10, %rd1, 1;
	add.s64 	%rd11, %rd6, %rd10;
	st.global.u16 	[%rd11], %rd9;
$L__BB140_2:
	ret;

}
	// .globl	isize_to_i32
.visible .entry isize_to_i32(
	.param .u64 isize_to_i32_param_0,
	.param .u64 .ptr .align 1 isize_to_i32_param_1,
	.param .u64 .ptr .align 1 isize_to_i32_param_2
)
{
	.reg .pred 	%p<2>;
	.reg .b32 	%r<5>;
	.reg .b64 	%rd<12>;

	ld.param.u64 	%rd4, [isize_to_i32_param_0];
	ld.param.u64 	%rd2, [isize_to_i32_param_1];
	ld.param.u64 	%rd3, [isize_to_i32_param_2];
	mov.u32 	%r1, %ctaid.x;
	mov.u32 	%r2, %ntid.x;
	mov.u32 	%r3, %tid.x;
	mad.lo.s32 	%r4, %r1, %r2, %r3;
	cvt.u64.u32 	%rd1, %r4;
	setp.le.u64 	%p1, %rd4, %rd1;
	@%p1 bra 	$L__BB141_2;
	cvta.to.global.u64 	%rd5, %rd2;
	cvta.to.global.u64 	%rd6, %rd3;
	shl.b64 	%rd7, %rd1, 3;
	add.s64 	%rd8, %rd5, %rd7;
	ld.global.u64 	%rd9, [%rd8];
	shl.b64 	%rd10, %rd1, 2;
	add.s64 	%rd11, %rd6, %rd10;
	st.global.u32 	[%rd11], %rd9;
$L__BB141_2:
	ret;

}
	// .globl	isize_to_i64
.visible .entry isize_to_i64(
	.param .u64 isize_to_i64_param_0,
	.param .u64 .ptr .align 1 isize_to_i64_param_1,
	.param .u64 .ptr .align 1 isize_to_i64_param_2
)
{
	.reg .pred 	%p<2>;
	.reg .b32 	%r<5>;
	.reg .b64 	%rd<11>;

	ld.param.u64 	%rd4, [isize_to_i64_param_0];
	ld.param.u64 	%rd2, [isize_to_i64_param_1];
	ld.param.u64 	%rd3, [isize_to_i64_param_2];
	mov.u32 	%r1, %ctaid.x;
	mov.u32 	%r2, %ntid.x;
	mov.u32 	%r3, %tid.x;
	mad.lo.s32 	%r4, %r1, %r2, %r3;
	cvt.u64.u32 	%rd1, %r4;
	setp.le.u64 	%p1, %rd4, %rd1;
	@%p1 bra 	$L__BB142_2;
	cvta.to.global.u64 	%rd5, %rd2;
	cvta.to.global.u64 	%rd6, %rd3;
	shl.b64 	%rd7, %rd1, 3;
	add.s64 	%rd8, %rd5, %rd7;
	ld.global.u64 	%rd9, [%rd8];
	add.s64 	%rd10, %rd6, %rd7;
	st.global.u64 	[%rd10], %rd9;
$L__BB142_2:
	ret;

}
	// .globl	isize_to_isize
.visible .entry isize_to_isize(
	.param .u64 isize_to_isize_param_0,
	.param .u64 .ptr .align 1 isize_to_isize_param_1,
	.param .u64 .ptr .align 1 isize_to_isize_param_2
)
{
	.reg .pred 	%p<2>;
	.reg .b32 	%r<5>;
	.reg .b64 	%rd<11>;

	ld.param.u64 	%rd4, [isize_to_isize_param_0];
	ld.param.u64 	%rd2, [isize_to_isize_param_1];
	ld.param.u64 	%rd3, [isize_to_isize_param_2];
	mov.u32 	%r1, %ctaid.x;
	mov.u32 	%r2, %ntid.x;
	mov.u32 	%r3, %tid.x;
	mad.lo.s32 	%r4, %r1, %r2, %r3;
	cvt.u64.u32 	%rd1, %r4;
	setp.le.u64 	%p1, %rd4, %rd1;
	@%p1 bra 	$L__BB143_2;
	cvta.to.global.u64 	%rd5, %rd2;
	cvta.to.global.u64 	%rd6, %rd3;
	shl.b64 	%rd7, %rd1, 3;
	add.s64 	%rd8, %rd5, %rd7;
	ld.global.u64 	%rd9, [%rd8];
	add.s64 	%rd10, %rd6, %rd7;
	st.global.u64 	[%rd10], %rd9;
$L__BB143_2:
	ret;

}
	// .globl	bool_to_f32
.visible .entry bool_to_f32(
	.param .u64 bool_to_f32_param_0,
	.param .u64 .ptr .align 1 bool_to_f32_param_1,
	.param .u64 .ptr .align 1 bool_to_f32_param_2
)
{
	.reg .pred 	%p<2>;
	.reg .b16 	%rs<2>;
	.reg .b32 	%r<5>;
	.reg .b32 	%f<2>;
	.reg .b64 	%rd<10>;

	ld.param.u64 	%rd4, [bool_to_f32_param_0];
	ld.param.u64 	%rd2, [bool_to_f32_param_1];
	ld.param.u64 	%rd3, [bool_to_f32_param_2];
	mov.u32 	%r1, %ctaid.x;
	mov.u32 	%r2, %ntid.x;
	mov.u32 	%r3, %tid.x;
	mad.lo.s32 	%r4, %r1, %r2, %r3;
	cvt.u64.u32 	%rd1, %r4;
	setp.le.u64 	%p1, %rd4, %rd1;
	@%p1 bra 	$L__BB144_2;
	cvta.to.global.u64 	%rd5, %rd2;
	cvta.to.global.u64 	%rd6, %rd3;
	add.s64 	%rd7, %rd5, %rd1;
	ld.global.s8 	%rs1, [%rd7];
	cvt.rn.f32.s16 	%f1, %rs1;
	shl.b64 	%rd8, %rd1, 2;
	add.s64 	%rd9, %rd6, %rd8;
	st.global.f32 	[%rd9], %f1;
$L__BB144_2:
	ret;

}
	// .globl	bool_to_f64
.visible .entry bool_to_f64(
	.param .u64 bool_to_f64_param_0,
	.param .u64 .ptr .align 1 bool_to_f64_param_1,
	.param .u64 .ptr .align 1 bool_to_f64_param_2
)
{
	.reg .pred 	%p<2>;
	.reg .b16 	%rs<2>;
	.reg .b32 	%r<5>;
	.reg .b64 	%rd<10>;
	.reg .b64 	%fd<2>;

	ld.param.u64 	%rd4, [bool_to_f64_param_0];
	ld.param.u64 	%rd2, [bool_to_f64_param_1];
	ld.param.u64 	%rd3, [bool_to_f64_param_2];
	mov.u32 	%r1, %ctaid.x;
	mov.u32 	%r2, %ntid.x;
	mov.u32 	%r3, %tid.x;
	mad.lo.s32 	%r4, %r1, %r2, %r3;
	cvt.u64.u32 	%rd1, %r4;
	setp.le.u64 	%p1, %rd4, %rd1;
	@%p1 bra 	$L__BB145_2;
	cvta.to.global.u64 	%rd5, %rd2;
	cvta.to.global.u64 	%rd6, %rd3;
	add.s64 	%rd7, %rd5, %rd1;
	ld.global.s8 	%rs1, [%rd7];
	cvt.rn.f64.s16 	%fd1, %rs1;
	shl.b64 	%rd8, %rd1, 3;
	add.s64 	%rd9, %rd6, %rd8;
	st.global.f64 	[%rd9], %fd1;
$L__BB145_2:
	ret;

}
	// .globl	bool_to_u8
.visible .entry bool_to_u8(
	.param .u64 bool_to_u8_param_0,
	.param .u64 .ptr .align 1 bool_to_u8_param_1,
	.param .u64 .ptr .align 1 bool_to_u8_param_2
)
{
	.reg .pred 	%p<2>;
	.reg .b16 	%rs<2>;
	.reg .b32 	%r<5>;
	.reg .b64 	%rd<9>;

	ld.param.u64 	%rd4, [bool_to_u8_param_0];
	ld.param.u64 	%rd2, [bool_to_u8_param_1];
	ld.param.u64 	%rd3, [bool_to_u8_param_2];
	mov.u32 	%r1, %ctaid.x;
	mov.u32 	%r2, %ntid.x;
	mov.u32 	%r3, %tid.x;
	mad.lo.s32 	%r4, %r1, %r2, %r3;
	cvt.u64.u32 	%rd1, %r4;
	setp.le.u64 	%p1, %rd4, %rd1;
	@%p1 bra 	$L__BB146_2;
	cvta.to.global.u64 	%rd5, %rd2;
	cvta.to.global.u64 	%rd6, %rd3;
	add.s64 	%rd7, %rd5, %rd1;
	ld.global.u8 	%rs1, [%rd7];
	add.s64 	%rd8, %rd6, %rd1;
	st.global.u8 	[%rd8], %rs1;
$L__BB146_2:
	ret;

}
	// .globl	bool_to_u16
.visible .entry bool_to_u16(
	.param .u64 bool_to_u16_param_0,
	.param .u64 .ptr .align 1 bool_to_u16_param_1,
	.param .u64 .ptr .align 1 bool_to_u16_param_2
)
{
	.reg .pred 	%p<2>;
	.reg .b16 	%rs<2>;
	.reg .b32 	%r<5>;
	.reg .b64 	%rd<10>;

	ld.param.u64 	%rd4, [bool_to_u16_param_0];
	ld.param.u64 	%rd2, [bool_to_u16_param_1];
	ld.param.u64 	%rd3, [bool_to_u16_param_2];
	mov.u32 	%r1, %ctaid.x;
	mov.u32 	%r2, %ntid.x;
	mov.u32 	%r3, %tid.x;
	mad.lo.s32 	%r4, %r1, %r2, %r3;
	cvt.u64.u32 	%rd1, %r4;
	setp.le.u64 	%p1, %rd4, %rd1;
	@%p1 bra 	$L__BB147_2;
	cvta.to.global.u64 	%rd5, %rd2;
	cvta.to.global.u64 	%rd6, %rd3;
	add.s64 	%rd7, %rd5, %rd1;
	ld.global.s8 	%rs1, [%rd7];
	shl.b64 	%rd8, %rd1, 1;
	add.s64 	%rd9, %rd6, %rd8;
	st.global.u16 	[%rd9], %rs1;
$L__BB147_2:
	ret;

}
	// .globl	bool_to_u32
.visible .entry bool_to_u32(
	.param .u64 bool_to_u32_param_0,
	.param .u64 .ptr .align 1 bool_to_u32_param_1,
	.param .u64 .ptr .align 1 bool_to_u32_param_2
)
{
	.reg .pred 	%p<2>;
	.reg .b32 	%r<6>;
	.reg .b64 	%rd<10>;

	ld.param.u64 	%rd4, [bool_to_u32_param_0];
	ld.param.u64 	%rd2, [bool_to_u32_param_1];
	ld.param.u64 	%rd3, [bool_to_u32_param_2];
	mov.u32 	%r1, %ctaid.x;
	mov.u32 	%r2, %ntid.x;
	mov.u32 	%r3, %tid.x;
	mad.lo.s32 	%r4, %r1, %r2, %r3;
	cvt.u64.u32 	%rd1, %r4;
	setp.le.u64 	%p1, %rd4, %rd1;
	@%p1 bra 	$L__BB148_2;
	cvta.to.global.u64 	%rd5, %rd2;
	cvta.to.global.u64 	%rd6, %rd3;
	add.s64 	%rd7, %rd5, %rd1;
	ld.global.s8 	%r5, [%rd7];
	shl.b64 	%rd8, %rd1, 2;
	add.s64 	%rd9, %rd6, %rd8;
	st.global.u32 	[%rd9], %r5;
$L__BB148_2:
	ret;

}
	// .globl	bool_to_u64
.visible .entry bool_to_u64(
	.param .u64 bool_to_u64_param_0,
	.param .u64 .ptr .align 1 bool_to_u64_param_1,
	.param .u64 .ptr .align 1 bool_to_u64_param_2
)
{
	.reg .pred 	%p<2>;
	.reg .b32 	%r<5>;
	.reg .b64 	%rd<11>;

	ld.param.u64 	%rd4, [bool_to_u64_param_0];
	ld.param.u64 	%rd2, [bool_to_u64_param_1];
	ld.param.u64 	%rd3, [bool_to_u64_param_2];
	mov.u32 	%r1, %ctaid.x;
	mov.u32 	%r2, %ntid.x;
	mov.u32 	%r3, %tid.x;
	mad.lo.s32 	%r4, %r1, %r2, %r3;
	cvt.u64.u32 	%rd1, %r4;
	setp.le.u64 	%p1, %rd4, %rd1;
	@%p1 bra 	$L__BB149_2;
	cvta.to.global.u64 	%rd5, %rd2;
	cvta.to.global.u64 	%rd6, %rd3;
	add.s64 	%rd7, %rd5, %rd1;
	ld.global.s8 	%rd8, [%rd7];
	shl.b64 	%rd9, %rd1, 3;
	add.s64 	%rd10, %rd6, %rd9;
	st.global.u64 	[%rd10], %rd8;
$L__BB149_2:
	ret;

}
	// .globl	bool_to_usize
.visible .entry bool_to_usize(
	.param .u64 bool_to_usize_param_0,
	.param .u64 .ptr .align 1 bool_to_usize_param_1,
	.param .u64 .ptr .align 1 bool_to_usize_param_2
)
{
	.reg .pred 	%p<2>;
	.reg .b32 	%r<5>;
	.reg .b64 	%rd<11>;

	ld.param.u64 	%rd4, [bool_to_usize_param_0];
	ld.param.u64 	%rd2, [bool_to_usize_param_1];
	ld.param.u64 	%rd3, [bool_to_usize_param_2];
	mov.u32 	%r1, %ctaid.x;
	mov.u32 	%r2, %ntid.x;
	mov.u32 	%r3, %tid.x;
	mad.lo.s32 	%r4, %r1, %r2, %r3;
	cvt.u64.u32 	%rd1, %r4;
	setp.le.u64 	%p1, %rd4, %rd1;
	@%p1 bra 	$L__BB150_2;
	cvta.to.global.u64 	%rd5, %rd2;
	cvta.to.global.u64 	%rd6, %rd3;
	add.s64 	%rd7, %rd5, %rd1;
	ld.global.s8 	%rd8, [%rd7];
	shl.b64 	%rd9, %rd1, 3;
	add.s64 	%rd10, %rd6, %rd9;
	st.global.u64 	[%rd10], %rd8;
$L__BB150_2:
	ret;

}
	// .globl	bool_to_i8
.visible .entry bool_to_i8(
	.param .u64 bool_to_i8_param_0,
	.param .u64 .ptr .align 1 bool_to_i8_param_1,
	.param .u64 .ptr .align 1 bool_to_i8_param_2
)
{
	.reg .pred 	%p<2>;
	.reg .b16 	%rs<2>;
	.reg .b32 	%r<5>;
	.reg .b64 	%rd<9>;

	ld.param.u64 	%rd4, [bool_to_i8_param_0];
	ld.param.u64 	%rd2, [bool_to_i8_param_1];
	ld.param.u64 	%rd3, [bool_to_i8_param_2];
	mov.u32 	%r1, %ctaid.x;
	mov.u32 	%r2, %ntid.x;
	mov.u32 	%r3, %tid.x;
	mad.lo.s32 	%r4, %r1, %r2, %r3;
	cvt.u64.u32 	%rd1, %r4;
	setp.le.u64 	%p1, %rd4, %rd1;
	@%p1 bra 	$L__BB151_2;
	cvta.to.global.u64 	%rd5, %rd2;
	cvta.to.global.u64 	%rd6, %rd3;
	add.s64 	%rd7, %rd5, %rd1;
	ld.global.u8 	%rs1, [%rd7];
	add.s64 	%rd8, %rd6, %rd1;
	st.global.u8 	[%rd8], %rs1;
$L__BB151_2:
	ret;

}
	// .globl	bool_to_i16
.visible .entry bool_to_i16(
	.param .u64 bool_to_i16_param_0,
	.param .u64 .ptr .align 1 bool_to_i16_param_1,
	.param .u64 .ptr .align 1 bool_to_i16_param_2
)
{
	.reg .pred 	%p<2>;
	.reg .b16 	%rs<2>;
	.reg .b32 	%r<5>;
	.reg .b64 	%rd<10>;

	ld.param.u64 	%rd4, [bool_to_i16_param_0];
	ld.param.u64 	%rd2, [bool_to_i16_param_1];
	ld.param.u64 	%rd3, [bool_to_i16_param_2];
	mov.u32 	%r1, %ctaid.x;
	mov.u32 	%r2, %ntid.x;
	mov.u32 	%r3, %tid.x;
	mad.lo.s32 	%r4, %r1, %r2, %r3;
	cvt.u64.u32 	%rd1, %r4;
	setp.le.u64 	%p1, %rd4, %rd1;
	@%p1 bra 	$L__BB152_2;
	cvta.to.global.u64 	%rd5, %rd2;
	cvta.to.global.u64 	%rd6, %rd3;
	add.s64 	%rd7, %rd5, %rd1;
	ld.global.s8 	%rs1, [%rd7];
	shl.b64 	%rd8, %rd1, 1;
	add.s64 	%rd9, %rd6, %rd8;
	st.global.u16 	[%rd9], %rs1;
$L__BB152_2:
	ret;

}
	// .globl	bool_to_i32
.visible .entry bool_to_i32(
	.param .u64 bool_to_i32_param_0,
	.param .u64 .ptr .align 1 bool_to_i32_param_1,
	.param .u64 .ptr .align 1 bool_to_i32_param_2
)
{
	.reg .pred 	%p<2>;
	.reg .b32 	%r<6>;
	.reg .b64 	%rd<10>;

	ld.param.u64 	%rd4, [bool_to_i32_param_0];
	ld.param.u64 	%rd2, [bool_to_i32_param_1];
	ld.param.u64 	%rd3, [bool_to_i32_param_2];
	mov.u32 	%r1, %ctaid.x;
	mov.u32 	%r2, %ntid.x;
	mov.u32 	%r3, %tid.x;
	mad.lo.s32 	%r4, %r1, %r2, %r3;
	cvt.u64.u32 	%rd1, %r4;
	setp.le.u64 	%p1, %rd4, %rd1;
	@%p1 bra 	$L__BB153_2;
	cvta.to.global.u64 	%rd5, %rd2;
	cvta.to.global.u64 	%rd6, %rd3;
	add.s64 	%rd7, %rd5, %rd1;
	ld.global.s8 	%r5, [%rd7];
	shl.b64 	%rd8, %rd1, 2;
	add.s64 	%rd9, %rd6, %rd8;
	st.global.u32 	[%rd9], %r5;
$L__BB153_2:
	ret;

}
	// .globl	bool_to_i64
.visible .entry bool_to_i64(
	.param .u64 bool_to_i64_param_0,
	.param .u64 .ptr .align 1 bool_to_i64_param_1,
	.param .u64 .ptr .align 1 bool_to_i64_param_2
)
{
	.reg .pred 	%p<2>;
	.reg .b32 	%r<5>;
	.reg .b64 	%rd<11>;

	ld.param.u64 	%rd4, [bool_to_i64_param_0];
	ld.param.u64 	%rd2, [bool_to_i64_param_1];
	ld.param.u64 	%rd3, [bool_to_i64_param_2];
	mov.u32 	%r1, %ctaid.x;
	mov.u32 	%r2, %ntid.x;
	mov.u32 	%r3, %tid.x;
	mad.lo.s32 	%r4, %r1, %r2, %r3;
	cvt.u64.u32 	%rd1, %r4;
	setp.le.u64 	%p1, %rd4, %rd1;
	@%p1 bra 	$L__BB154_2;
	cvta.to.global.u64 	%rd5, %rd2;
	cvta.to.global.u64 	%rd6, %rd3;
	add.s64 	%rd7, %rd5, %rd1;
	ld.global.s8 	%rd8, [%rd7];
	shl.b64 	%rd9, %rd1, 3;
	add.s64 	%rd10, %rd6, %rd9;
	st.global.u64 	[%rd10], %rd8;
$L__BB154_2:
	ret;

}
	// .globl	bool_to_isize
.visible .entry bool_to_isize(
	.param .u64 bool_to_isize_param_0,
	.param .u64 .ptr .align 1 bool_to_isize_param_1,
	.param .u64 .ptr .align 1 bool_to_isize_param_2
)
{
	.reg .pred 	%p<2>;
	.reg .b32 	%r<5>;
	.reg .b64 	%rd<11>;

	ld.param.u64 	%rd4, [bool_to_isize_param_0];
	ld.param.u64 	%rd2, [bool_to_isize_param_1];
	ld.param.u64 	%rd3, [bool_to_isize_param_2];
	mov.u32 	%r1, %ctaid.x;
	mov.u32 	%r2, %ntid.x;
	mov.u32 	%r3, %tid.x;
	mad.lo.s32 	%r4, %r1, %r2, %r3;
	cvt.u64.u32 	%rd1, %r4;
	setp.le.u64 	%p1, %rd4, %rd1;
	@%p1 bra 	$L__BB155_2;
	cvta.to.global.u64 	%rd5, %rd2;
	cvta.to.global.u64 	%rd6, %rd3;
	add.s64 	%rd7, %rd5, %rd1;
	ld.global.s8 	%rd8, [%rd7];
	shl.b64 	%rd9, %rd1, 3;
	add.s64 	%rd10, %rd6, %rd9;
	st.global.u64 	[%rd10], %rd8;
$L__BB155_2:
	ret;

}


// ===== COMPILED SASS (sm_100) =====

	.target	sm_100

	.elftype	@"ET_EXEC"


//--------------------- .note.nv.tkinfo           --------------------------
	.section	.note.nv.tkinfo,"",@"SHT_NOTE"
	.sectionflags	@"SHF_NOTE_NV_TKINFO"
	.tkinfo
        /*0018*/ 	.word	0x00000002
        /*0030*/ 	.string	""
        /*0030*/ 	.string	"ptxas"
        /*0030*/ 	.string	"Cuda compilation tools, release 13.0, V13.0.88"
        /*0030*/ 	.string	"Build cuda_13.0.r13.0/compiler.36424714_0"
        /*0030*/ 	.string	"-arch sm_100 -m 64 "



//--------------------- .note.nv.cuinfo           --------------------------
	.section	.note.nv.cuinfo,"",@"SHT_NOTE"
	.sectionflags	@"SHF_NOTE_NV_CUINFO"
        /*0018*/ 	.short	0x0002
        /*001a*/ 	.short	0x0064
        /*001c*/ 	.short	0x0082
	.zero		2


//--------------------- .nv.info                  --------------------------
	.section	.nv.info,"",@"SHT_CUDA_INFO"
	.align	4


	//----- nvinfo : EIATTR_REGCOUNT
	.align		4
        /*0000*/ 	.byte	0x04, 0x2f
        /*0002*/ 	.short	(.L_1 - .L_0)
	.align		4
.L_0:
        /*0004*/ 	.word	index@(f32_to_f32)
        /*0008*/ 	.word	0x00000008


	//----- nvinfo : EIATTR_FRAME_SIZE
	.align		4
.L_1:
        /*000c*/ 	.byte	0x04, 0x11
        /*000e*/ 	.short	(.L_3 - .L_2)
	.align		4
.L_2:
        /*0010*/ 	.word	index@(f32_to_f32)
        /*0014*/ 	.word	0x00000000


	//----- nvinfo : EIATTR_REGCOUNT
	.align		4
.L_3:
        /*0018*/ 	.byte	0x04, 0x2f
        /*001a*/ 	.short	(.L_5 - .L_4)
	.align		4
.L_4:
        /*001c*/ 	.word	index@(f32_to_f64)
        /*0020*/ 	.word	0x0000000a


	//----- nvinfo : EIATTR_FRAME_SIZE
	.align		4
.L_5:
        /*0024*/ 	.byte	0x04, 0x11
        /*0026*/ 	.short	(.L_7 - .L_6)
	.align		4
.L_6:
        /*0028*/ 	.word	index@(f32_to_f64)
        /*002c*/ 	.word	0x00000000


	//----- nvinfo : EIATTR_REGCOUNT
	.align		4
.L_7:
        /*0030*/ 	.byte	0x04, 0x2f
        /*0032*/ 	.short	(.L_9 - .L_8)
	.align		4
.L_8:
        /*0034*/ 	.word	index@(f32_to_u8)
        /*0038*/ 	.word	0x0000000a


	//----- nvinfo : EIATTR_FRAME_SIZE
	.align		4
.L_9:
        /*003c*/ 	.byte	0x04, 0x11
        /*003e*/ 	.short	(.L_11 - .L_10)
	.align		4
.L_10:
        /*0040*/ 	.word	index@(f32_to_u8)
        /*0044*/ 	.word	0x00000000


	//----- nvinfo : EIATTR_REGCOUNT
	.align		4
.L_11:
        /*0048*/ 	.byte	0x04, 0x2f
        /*004a*/ 	.short	(.L_13 - .L_12)
	.align		4
.L_12:
        /*004c*/ 	.word	index@(f32_to_u16)
        /*0050*/ 	.word	0x0000000a


	//----- nvinfo : EIATTR_FRAME_SIZE
	.align		4
.L_13:
        /*0054*/ 	.byte	0x04, 0x11
        /*0056*/ 	.short	(.L_15 - .L_14)
	.align		4
.L_14:
        /*0058*/ 	.word	index@(f32_to_u16)
        /*005c*/ 	.word	0x00000000


	//----- nvinfo : EIATTR_REGCOUNT
	.align		4
.L_15:
        /*0060*/ 	.byte	0x04, 0x2f
        /*0062*/ 	.short	(.L_17 - .L_16)
	.align		4
.L_16:
        /*0064*/ 	.word	index@(f32_to_u32)
        /*0068*/ 	.word	0x0000000a


	//----- nvinfo : EIATTR_FRAME_SIZE
	.align		4
.L_17:
        /*006c*/ 	.byte	0x04, 0x11
        /*006e*/ 	.short	(.L_19 - .L_18)
	.align		4
.L_18:
        /*0070*/ 	.word	index@(f32_to_u32)
        /*0074*/ 	.word	0x00000000


	//----- nvinfo : EIATTR_REGCOUNT
	.align		4
.L_19:
        /*0078*/ 	.byte	0x04, 0x2f
        /*007a*/ 	.short	(.L_21 - .L_20)
	.align		4
.L_20:
        /*007c*/ 	.word	index@(f32_to_u64)
        /*0080*/ 	.word	0x0000000a


	//----- nvinfo : EIATTR_FRAME_SIZE
	.align		4
.L_21:
        /*0084*/ 	.byte	0x04, 0x11
        /*0086*/ 	.short	(.L_23 - .L_22)
	.align		4
.L_22:
        /*0088*/ 	.word	index@(f32_to_u64)
        /*008c*/ 	.word	0x00000000


	//----- nvinfo : EIATTR_REGCOUNT
	.align		4
.L_23:
        /*0090*/ 	.byte	0x04, 0x2f
        /*0092*/ 	.short	(.L_25 - .L_24)
	.align		4
.L_24:
        /*0094*/ 	.word	index@(f32_to_usize)
        /*0098*/ 	.word	0x0000000a


	//----- nvinfo : EIATTR_FRAME_SIZE
	.align		4
.L_25:
        /*009c*/ 	.byte	0x04, 0x11
        /*009e*/ 	.short	(.L_27 - .L_26)
	.align		4
.L_26:
        /*00a0*/ 	.word	index@(f32_to_usize)
        /*00a4*/ 	.word	0x00000000


	//----- nvinfo : EIATTR_REGCOUNT
	.align		4
.L_27:
        /*00a8*/ 	.byte	0x04, 0x2f
        /*00aa*/ 	.short	(.L_29 - .L_28)
	.align		4
.L_28:
        /*00ac*/ 	.word	index@(f32_to_i8)
        /*00b0*/ 	.word	0x0000000a


	//----- nvinfo : EIATTR_FRAME_SIZE
	.align		4
.L_29:
        /*00b4*/ 	.byte	0x04, 0x11
        /*00b6*/ 	.short	(.L_31 - .L_30)
	.align		4
.L_30:
        /*00b8*/ 	.word	index@(f32_to_i8)
        /*00bc*/ 	.word	0x00000000


	//----- nvinfo : EIATTR_REGCOUNT
	.align		4
.L_31:
        /*00c0*/ 	.byte	0x04, 0x2f
        /*00c2*/ 	.short	(.L_33 - .L_32)
	.align		4
.L_32:
        /*00c4*/ 	.word	index@(f32_to_i16)
        /*00c8*/ 	.word	0x0000000a


	//----- nvinfo : EIATTR_FRAME_SIZE
	.align		4
.L_33:
        /*00cc*/ 	.byte	0x04, 0x11
        /*00ce*/ 	.short	(.L_35 - .L_34)
	.align		4
.L_34:
        /*00d0*/ 	.word	index@(f32_to_i16)
        /*00d4*/ 	.word	0x00000000


	//----- nvinfo : EIATTR_REGCOUNT
	.align		4
.L_35:
        /*00d8*/ 	.byte	0x04, 0x2f
        /*00da*/ 	.short	(.L_37 - .L_36)
	.align		4
.L_36:
        /*00dc*/ 	.word	index@(f32_to_i32)
        /*00e0*/ 	.word	0x0000000a


	//----- nvinfo : EIATTR_FRAME_SIZE
	.align		4
.L_37:
        /*00e4*/ 	.byte	0x04, 0x11
        /*00e6*/ 	.short	(.L_39 - .L_38)
	.align		4
.L_38:
        /*00e8*/ 	.word	index@(f32_to_i32)
        /*00ec*/ 	.word	0x00000000


	//----- nvinfo : EIATTR_REGCOUNT
	.align		4
.L_39:
        /*00f0*/ 	.byte	0x04, 0x2f
        /*00f2*/ 	.short	(.L_41 - .L_40)
	.align		4
.L_40:
        /*00f4*/ 	.word	index@(f32_to_i64)
        /*00f8*/ 	.word	0x0000000a


	//----- nvinfo : EIATTR_FRAME_SIZE
	.align		4
.L_41:
        /*00fc*/ 	.byte	0x04, 0x11
        /*00fe*/ 	.short	(.L_43 - .L_42)
	.align		4
.L_42:
        /*0100*/ 	.word	index@(f32_to_i64)
        /*0104*/ 	.word	0x00000000


	//----- nvinfo : EIATTR_REGCOUNT
	.align		4
.L_43:
        /*0108*/ 	.byte	0x04, 0x2f
        /*010a*/ 	.short	(.L_45 - .L_44)
	.align		4
.L_44:
        /*010c*/ 	.word	index@(f32_to_isize)
        /*0110*/ 	.word	0x0000000a


	//----- nvinfo : EIATTR_FRAME_SIZE
	.align		4
.L_45:
        /*0114*/ 	.byte	0x04, 0x11
        /*0116*/ 	.short	(.L_47 - .L_46)
	.align		4
.L_46:
        /*0118*/ 	.word	index@(f32_to_isize)
        /*011c*/ 	.word	0x00000000


	//----- nvinfo : EIATTR_REGCOUNT
	.align		4
.L_47:
        /*0120*/ 	.byte	0x04, 0x2f
        /*0122*/ 	.short	(.L_49 - .L_48)
	.align		4
.L_48:
        /*0124*/ 	.word	index@(f64_to_f32)
        /*0128*/ 	.word	0x0000000a


	//----- nvinfo : EIATTR_FRAME_SIZE
	.align		4
.L_49:
        /*012c*/ 	.byte	0x04, 0x11
        /*012e*/ 	.short	(.L_51 - .L_50)
	.align		4
.L_50:
        /*0130*/ 	.word	index@(f64_to_f32)
        /*0134*/ 	.word	0x00000000


	//----- nvinfo : EIATTR_REGCOUNT
	.align		4
.L_51:
        /*0138*/ 	.byte	0x04, 0x2f
        /*013a*/ 	.short	(.L_53 - .L_52)
	.align		4
.L_52:
        /*013c*/ 	.word	index@(f64_to_f64)
        /*0140*/ 	.word	0x00000008


	//----- nvinfo : EIATTR_FRAME_SIZE
	.align		4
.L_53:
        /*0144*/ 	.byte	0x04, 0x11
        /*0146*/ 	.short	(.L_55 - .L_54)
	.align		4
.L_54:
        /*0148*/ 	.word	index@(f64_to_f64)
        /*014c*/ 	.word	0x00000000


	//----- nvinfo : EIATTR_REGCOUNT
	.align		4
.L_55:
        /*0150*/ 	.byte	0x04, 0x2f
        /*0152*/ 	.short	(.L_57 - .L_56)
	.align		4
.L_56:
        /*0154*/ 	.word	index@(f64_to_u8)
        /*0158*/ 	.word	0x0000000a


	//----- nvinfo : EIATTR_FRAME_SIZE
	.align		4
.L_57:
        /*015c*/ 	.byte	0x04, 0x11
        /*015e*/ 	.short	(.L_59 - .L_58)
	.align		4
.L_58:
        /*0160*/ 	.word	index@(f64_to_u8)
        /*0164*/ 	.word	0x00000000


	//----- nvinfo : EIATTR_REGCOUNT
	.align		4
.L_59:
        /*0168*/ 	.byte	0x04, 0x2f
        /*016a*/ 	.short	(.L_61 - .L_60)
	.align		4
.L_60:
        /*016c*/ 	.word	index@(f64_to_u16)
        /*0170*/ 	.word	0x0000000a


	//----- nvinfo : EIATTR_FRAME_SIZE
	.align		4
.L_61:
        /*0174*/ 	.byte	0x04, 0x11
        /*0176*/ 	.short	(.L_63 - .L_62)
	.align		4
.L_62:
        /*0178*/ 	.word	index@(f64_to_u16)
        /*017c*/ 	.word	0x00000000


	//----- nvinfo : EIATTR_REGCOUNT
	.align		4
.L_63:
        /*0180*/ 	.byte	0x04, 0x2f
        /*0182*/ 	.short	(.L_65 - .L_64)
	.align		4
.L_64:
        /*0184*/ 	.word	index@(f64_to_u32)
        /*0188*/ 	.word	0x0000000a


	//----- nvinfo : EIATTR_FRAME_SIZE
	.align		4
.L_65:
        /*018c*/ 	.byte	0x04, 0x11
        /*018e*/ 	.short	(.L_67 - .L_66)
	.align		4
.L_66:
        /*0190*/ 	.word	index@(f64_to_u32)
        /*0194*/ 	.word	0x00000000


	//----- nvinfo : EIATTR_REGCOUNT
	.align		4
.L_67:
        /*0198*/ 	.byte	0x04, 0x2f
        /*019a*/ 	.short	(.L_69 - .L_68)
	.align		4
.L_68:
        /*019c*/ 	.word	index@(f64_to_u64)
        /*01a0*/ 	.word	0x0000000a


	//----- nvinfo : EIATTR_FRAME_SIZE
	.align		4
.L_69:
        /*01a4*/ 	.byte	0x04, 0x11
        /*01a6*/ 	.short	(.L_71 - .L_70)
	.align		4
.L_70:
        /*01a8*/ 	.word	index@(f64_to_u64)
        /*01ac*/ 	.word	0x00000000


	//----- nvinfo : EIATTR_REGCOUNT
	.align		4
.L_71:
        /*01b0*/ 	.byte	0x04, 0x2f
        /*01b2*/ 	.short	(.L_73 - .L_72)
	.align		4
.L_72:
        /*01b4*/ 	.word	index@(f64_to_usize)
        /*01b8*/ 	.word	0x0000000a


	//----- nvinfo : EIATTR_FRAME_SIZE
	.align		4
.L_73:
        /*01bc*/ 	.byte	0x04, 0x11
        /*01be*/ 	.short	(.L_75 - .L_74)
	.align		4
.L_74:
        /*01c0*/ 	.word	index@(f64_to_usize)
        /*01c4*/ 	.word	0x00000000


	//----- nvinfo : EIATTR_REGCOUNT
	.align		4
.L_75:
        /*01c8*/ 	.byte	0x04, 0x2f
        /*01ca*/ 	.short	(.L_77 - .L_76)
	.align		4
.L_76:
        /*01cc*/ 	.word	index@(f64_to_i8)
        /*01d0*/ 	.word	0x0000000a


	//----- nvinfo : EIATTR_FRAME_SIZE
	.align		4
.L_77:
        /*01d4*/ 	.byte	0x04, 0x11
        /*01d6*/ 	.short	(.L_79 - .L_78)
	.align		4
.L_78:
        /*01d8*/ 	.word	index@(f64_to_i8)
        /*01dc*/ 	.word	0x00000000


	//----- nvinfo : EIATTR_REGCOUNT
	.align		4
.L_79:
        /*01e0*/ 	.byte	0x04, 0x2f
        /*01e2*/ 	.short	(.L_81 - .L_80)
	.align		4
.L_80:
        /*01e4*/ 	.word	index@(f64_to_i16)
        /*01e8*/ 	.word	0x0000000a


	//----- nvinfo : EIATTR_FRAME_SIZE
	.align		4
.L_81:
        /*01ec*/ 	.byte	0x04, 0x11
        /*01ee*/ 	.short	(.L_83 - .L_82)
	.align		4
.L_82:
        /*01f0*/ 	.word	index@(f64_to_i16)
        /*01f4*/ 	.word	0x00000000


	//----- nvinfo : EIATTR_REGCOUNT
	.align		4
.L_83:
        /*01f8*/ 	.byte	0x04, 0x2f
        /*01fa*/ 	.short	(.L_85 - .L_84)
	.align		4
.L_84:
        /*01fc*/ 	.word	index@(f64_to_i32)
        /*0200*/ 	.word	0x0000000a


	//----- nvinfo : EIATTR_FRAME_SIZE
	.align		4
.L_85:
        /*0204*/ 	.byte	0x04, 0x11
        /*0206*/ 	.short	(.L_87 - .L_86)
	.align		4
.L_86:
        /*0208*/ 	.word	index@(f64_to_i32)
        /*020c*/ 	.word	0x00000000


	//----- nvinfo : EIATTR_REGCOUNT
	.align		4
.L_87:
        /*0210*/ 	.byte	0x04, 0x2f
        /*0212*/ 	.short	(.L_89 - .L_88)
	.align		4
.L_88:
        /*0214*/ 	.word	index@(f64_to_i64)
        /*0218*/ 	.word	0x0000000a


	//----- nvinfo : EIATTR_FRAME_SIZE
	.align		4
.L_89:
        /*021c*/ 	.byte	0x04, 0x11
        /*021e*/ 	.short	(.L_91 - .L_90)
	.align		4
.L_90:
        /*0220*/ 	.word	index@(f64_to_i64)
        /*0224*/ 	.word	0x00000000


	//----- nvinfo : EIATTR_REGCOUNT
	.align		4
.L_91:
        /*0228*/ 	.byte	0x04, 0x2f
        /*022a*/ 	.short	(.L_93 - .L_92)
	.align		4
.L_92:
        /*022c*/ 	.word	index@(f64_to_isize)
        /*0230*/ 	.word	0x0000000a


	//----- nvinfo : EIATTR_FRAME_SIZE
	.align		4
.L_93:
        /*0234*/ 	.byte	0x04, 0x11
        /*0236*/ 	.short	(.L_95 - .L_94)
	.align		4
.L_94:
        /*0238*/ 	.word	index@(f64_to_isize)
        /*023c*/ 	.word	0x00000000


	//----- nvinfo : EIATTR_REGCOUNT
	.align		4
.L_95:
        /*0240*/ 	.byte	0x04, 0x2f
        /*0242*/ 	.short	(.L_97 - .L_96)
	.align		4
.L_96:
        /*0244*/ 	.word	index@(u8_to_f32)
        /*0248*/ 	.word	0x0000000a


	//----- nvinfo : EIATTR_FRAME_SIZE
	.align		4
.L_97:
        /*024c*/ 	.byte	0x04, 0x11
        /*024e*/ 	.short	(.L_99 - .L_98)
	.align		4
.L_98:
        /*0250*/ 	.word	index@(u8_to_f32)
        /*0254*/ 	.word	0x00000000


	//----- nvinfo : EIATTR_REGCOUNT
	.align		4
.L_99:
        /*0258*/ 	.byte	0x04, 0x2f
        /*025a*/ 	.short	(.L_101 - .L_100)
	.align		4
.L_100:
        /*025c*/ 	.word	index@(u8_to_f64)
        /*0260*/ 	.word	0x0000000a


	//----- nvinfo : EIATTR_FRAME_SIZE
	.align		4
.L_101:
        /*0264*/ 	.byte	0x04, 0x11
        /*0266*/ 	.short	(.L_103 - .L_102)
	.align		4
.L_102:
        /*0268*/ 	.word	index@(u8_to_f64)
        /*026c*/ 	.word	0x00000000


	//----- nvinfo : EIATTR_REGCOUNT
	.align		4
.L_103:
        /*0270*/ 	.byte	0x04, 0x2f
        /*0272*/ 	.short	(.L_105 - .L_104)
	.align		4
.L_104:
        /*0274*/ 	.word	index@(u8_to_u8)
        /*0278*/ 	.word	0x00000008


	//----- nvinfo : EIATTR_FRAME_SIZE
	.align		4
.L_105:
        /*027c*/ 	.byte	0x04, 0x11
        /*027e*/ 	.short	(.L_107 - .L_106)
	.align		4
.L_106:
        /*0280*/ 	.word	index@(u8_to_u8)
        /*0284*/ 	.word	0x00000000


	//----- nvinfo : EIATTR_REGCOUNT
	.align		4
.L_107:
        /*0288*/ 	.byte	0x04, 0x2f
        /*028a*/ 	.short	(.L_109 - .L_108)
	.align		4
.L_108:
        /*028c*/ 	.word	index@(u8_to_u16)
        /*0290*/ 	.word	0x00000008


	//----- nvinfo : EIATTR_FRAME_SIZE
	.align		4
.L_109:
        /*0294*/ 	.byte	0x04, 0x11
        /*0296*/ 	.short	(.L_111 - .L_110)
	.align		4
.L_110:
        /*0298*/ 	.word	index@(u8_to_u16)
        /*029c*/ 	.word	0x00000000


	//----- nvinfo : EIATTR_REGCOUNT
	.align		4
.L_111:
        /*02a0*/ 	.byte	0x04, 0x2f
        /*02a2*/ 	.short	(.L_113 - .L_112)
	.align		4
.L_112:
        /*02a4*/ 	.word	index@(u8_to_u32)
        /*02a8*/ 	.word	0x00000008


	//----- nvinfo : EIATTR_FRAME_SIZE
	.align		4
.L_113:
        /*02ac*/ 	.byte	0x04, 0x11
        /*02ae*/ 	.short	(.L_115 - .L_114)
	.align		4
.L_114:
        /*02b0*/ 	.word	index@(u8_to_u32)
        /*02b4*/ 	.word	0x00000000


	//----- nvinfo : EIATTR_REGCOUNT
	.align		4
.L_115:
        /*02b8*/ 	.byte	0x04, 0x2f
        /*02ba*/ 	.short	(.L_117 - .L_116)
	.align		4
.L_116:
        /*02bc*/ 	.word	index@(u8_to_u64)
        /*02c0*/ 	.word	0x00000008


	//----- nvinfo : EIATTR_FRAME_SIZE
	.align		4
.L_117:
        /*02c4*/ 	.byte	0x04, 0x11
        /*02c6*/ 	.short	(.L_119 - .L_118)
	.align		4
.L_118:
        /*02c8*/ 	.word	index@(u8_to_u64)
        /*02cc*/ 	.word	0x00000000


	//----- nvinfo : EIATTR_REGCOUNT
	.align		4
.L_119:
        /*02d0*/ 	.byte	0x04, 0x2f
        /*02d2*/ 	.short	(.L_121 - .L_120)
	.align		4
.L_120:
        /*02d4*/ 	.word	index@(u8_to_usize)
        /*02d8*/ 	.word	0x00000008


	//----- nvinfo : EIATTR_FRAME_SIZE
	.align		4
.L_121:
        /*02dc*/ 	.byte	0x04, 0x11
        /*02de*/ 	.short	(.L_123 - .L_122)
	.align		4
.L_122:
        /*02e0*/ 	.word	index@(u8_to_usize)
        /*02e4*/ 	.word	0x00000000


	//----- nvinfo : EIATTR_REGCOUNT
	.align		4
.L_123:
        /*02e8*/ 	.byte	0x04, 0x2f
        /*02ea*/ 	.short	(.L_125 - .L_124)
	.align		4
.L_124:
        /*02ec*/ 	.word	index@(u8_to_i8)
        /*02f0*/ 	.word	0x00000008


	//----- nvinfo : EIATTR_FRAME_SIZE
	.align		4
.L_125:
        /*02f4*/ 	.byte	0x04, 0x11
        /*02f6*/ 	.short	(.L_127 - .L_126)
	.align		4
.L_126:
        /*02f8*/ 	.word	index@(u8_to_i8)
        /*02fc*/ 	.word	0x00000000


	//----- nvinfo : EIATTR_REGCOUNT
	.align		4
.L_127:
        /*0300*/ 	.byte	0x04, 0x2f
        /*0302*/ 	.short	(.L_129 - .L_128)
	.align		4
.L_128:
        /*0304*/ 	.word	index@(u8_to_i16)
        /*0308*/ 	.word	0x00000008


	//----- nvinfo : EIATTR_FRAME_SIZE
	.align		4
.L_129:
        /*030c*/ 	.byte	0x04, 0x11
        /*030e*/ 	.short	(.L_131 - .L_130)
	.align		4
.L_130:
        /*0310*/ 	.word	index@(u8_to_i16)
        /*0314*/ 	.word	0x00000000


	//----- nvinfo : EIATTR_REGCOUNT
	.align		4
.L_131:
        /*0318*/ 	.byte	0x04, 0x2f
        /*031a*/ 	.short	(.L_133 - .L_132)
	.align		4
.L_132:
        /*031c*/ 	.word	index@(u8_to_i32)
        /*0320*/ 	.word	0x00000008


	//----- nvinfo : EIATTR_FRAME_SIZE
	.align		4
.L_133:
        /*0324*/ 	.byte	0x04, 0x11
        /*0326*/ 	.short	(.L_135 - .L_134)
	.align		4
.L_134:
        /*0328*/ 	.word	index@(u8_to_i32)
        /*032c*/ 	.word	0x00000000


	//----- nvinfo : EIATTR_REGCOUNT
	.align		4
.L_135:
        /*0330*/ 	.byte	0x04, 0x2f
        /*0332*/ 	.short	(.L_137 - .L_136)
	.align		4
.L_136:
        /*0334*/ 	.word	index@(u8_to_i64)
        /*0338*/ 	.word	0x00000008


	//----- nvinfo : EIATTR_FRAME_SIZE
	.align		4
.L_137:
        /*033c*/ 	.byte	0x04, 0x11
        /*033e*/ 	.short	(.L_139 - .L_138)
	.align		4
.L_138:
        /*0340*/ 	.word	index@(u8_to_i64)
        /*0344*/ 	.word	0x00000000


	//----- nvinfo : EIATTR_REGCOUNT
	.align		4
.L_139:
        /*0348*/ 	.byte	0x04, 0x2f
        /*034a*/ 	.short	(.L_141 - .L_140)
	.align		4
.L_140:
        /*034c*/ 	.word	index@(u8_to_isize)
        /*0350*/ 	.word	0x00000008


	//----- nvinfo : EIATTR_FRAME_SIZE
	.align		4
.L_141:
        /*0354*/ 	.byte	0x04, 0x11
        /*0356*/ 	.short	(.L_143 - .L_142)
	.align		4
.L_142:
        /*0358*/ 	.word	index@(u8_to_isize)
        /*035c*/ 	.word	0x00000000


	//----- nvinfo : EIATTR_REGCOUNT
	.align		4
.L_143:
        /*0360*/ 	.byte	0x04, 0x2f
        /*0362*/ 	.short	(.L_145 - .L_144)
	.align		4
.L_144:
        /*0364*/ 	.word	index@(u16_to_f32)
        /*0368*/ 	.word	0x0000000a


	//----- nvinfo : EIATTR_FRAME_SIZE
	.align		4
.L_145:
        /*036c*/ 	.byte	0x04, 0x11
        /*036e*/ 	.short	(.L_147 - .L_146)
	.align		4
.L_146:
        /*0370*/ 	.word	index@(u16_to_f32)
        /*0374*/ 	.word	0x00000000


	//----- nvinfo : EIATTR_REGCOUNT
	.align		4
.L_147:
        /*0378*/ 	.byte	0x04, 0x2f
        /*037a*/ 	.short	(.L_149 - .L_148)
	.align		4
.L_148:
        /*037c*/ 	.word	index@(u16_to_f64)
        /*0380*/ 	.word	0x0000000a


	//----- nvinfo : EIATTR_FRAME_SIZE
	.align		4
.L_149:
        /*0384*/ 	.byte	0x04, 0x11
        /*0386*/ 	.short	(.L_151 - .L_150)
	.align		4
.L_150:
        /*0388*/ 	.word	index@(u16_to_f64)
        /*038c*/ 	.word	0x00000000


	//----- nvinfo : EIATTR_REGCOUNT
	.align		4
.L_151:
        /*0390*/ 	.byte	0x04, 0x2f
        /*0392*/ 	.short	(.L_153 - .L_152)
	.align		4
.L_152:
        /*0394*/ 	.word	index@(u16_to_u8)
        /*0398*/ 	.word	0x00000008


	//----- nvinfo : EIATTR_FRAME_SIZE
	.align		4
.L_153:
        /*039c*/ 	.byte	0x04, 0x11
        /*039e*/ 	.short	(.L_155 - .L_154)
	.align		4
.L_154:
        /*03a0*/ 	.word	index@(u16_to_u8)
        /*03a4*/ 	.word	0x00000000


	//----- nvinfo : EIATTR_REGCOUNT
	.align		4
.L_155:
        /*03a8*/ 	.byte	0x04, 0x2f
        /*03aa*/ 	.short	(.L_157 - .L_156)
	.align		4
.L_156:
        /*03ac*/ 	.word	index@(u16_to_u16)
        /*03b0*/ 	.word	0x00000008


	//----- nvinfo : EIATTR_FRAME_SIZE
	.align		4
.L_157:
        /*03b4*/ 	.byte	0x04, 0x11
        /*03b6*/ 	.short	(.L_159 - .L_158)
	.align		4
.L_158:
        /*03b8*/ 	.word	index@(u16_to_u16)
        /*03bc*/ 	.word	0x00000000


	//----- nvinfo : EIATTR_REGCOUNT
	.align		4
.L_159:
        /*03c0*/ 	.byte	0x04, 0x2f
        /*03c2*/ 	.short	(.L_161 - .L_160)
	.align		4
.L_160:
        /*03c4*/ 	.word	index@(u16_to_u32)
        /*03c8*/ 	.word	0x00000008


	//----- nvinfo : EIATTR_FRAME_SIZE
	.align		4
.L_161:
        /*03cc*/ 	.byte	0x04, 0x11
        /*03ce*/ 	.short	(.L_163 - .L_162)
	.align		4
.L_162:
        /*03d0*/ 	.word	index@(u16_to_u32)
        /*03d4*/ 	.word	0x00000000


	//----- nvinfo : EIATTR_REGCOUNT
	.align		4
.L_163:
        /*03d8*/ 	.byte	0x04, 0x2f
        /*03da*/ 	.short	(.L_165 - .L_164)
	.align		4
.L_164:
        /*03dc*/ 	.word	index@(u16_to_u64)
        /*03e0*/ 	.word	0x00000008


	//----- nvinfo : EIATTR_FRAME_SIZE
	.align		4
.L_165:
        /*03e4*/ 	.byte	0x04, 0x11
        /*03e6*/ 	.short	(.L_167 - .L_166)
	.align		4
.L_166:
        /*03e8*/ 	.word	index@(u16_to_u64)
        /*03ec*/ 	.word	0x00000000


	//----- nvinfo : EIATTR_REGCOUNT
	.align		4
.L_167:
        /*03f0*/ 	.byte	0x04, 0x2f
        /*03f2*/ 	.short	(.L_169 - .L_168)
	.align		4
.L_168:
        /*03f4*/ 	.word	index@(u16_to_usize)
        /*03f8*/ 	.word	0x00000008


	//----- nvinfo : EIATTR_FRAME_SIZE
	.align		4
.L_169:
        /*03fc*/ 	.byte	0x04, 0x11
        /*03fe*/ 	.short	(.L_171 - .L_170)
	.align		4
.L_170:
        /*0400*/ 	.word	index@(u16_to_usize)
        /*0404*/ 	.word	0x00000000


	//----- nvinfo : EIATTR_REGCOUNT
	.align		4
.L_171:
        /*0408*/ 	.byte	0x04, 0x2f
        /*040a*/ 	.short	(.L_173 - .L_172)
	.align		4
.L_172:
        /*040c*/ 	.word	index@(u16_to_i8)
        /*0410*/ 	.word	0x00000008


	//----- nvinfo : EIATTR_FRAME_SIZE
	.align		4
.L_173:
        /*0414*/ 	.byte	0x04, 0x11
        /*0416*/ 	.short	(.L_175 - .L_174)
	.align		4
.L_174:
        /*0418*/ 	.word	index@(u16_to_i8)
        /*041c*/ 	.word	0x00000000


	//----- nvinfo : EIATTR_REGCOUNT
	.align		4
.L_175:
        /*0420*/ 	.byte	0x04, 0x2f
        /*0422*/ 	.short	(.L_177 - .L_176)
	.align		4
.L_176:
        /*0424*/ 	.word	index@(u16_to_i16)
        /*0428*/ 	.word	0x00000008


	//----- nvinfo : EIATTR_FRAME_SIZE
	.align		4
.L_177:
        /*042c*/ 	.byte	0x04, 0x11
        /*042e*/ 	.short	(.L_179 - .L_178)
	.align		4
.L_178:
        /*0430*/ 	.word	index@(u16_to_i16)
        /*0434*/ 	.word	0x00000000


	//----- nvinfo : EIATTR_REGCOUNT
	.align		4
.L_179:
        /*0438*/ 	.byte	0x04, 0x2f
        /*043a*/ 	.short	(.L_181 - .L_180)
	.align		4
.L_180:
        /*043c*/ 	.word	index@(u16_to_i32)
        /*0440*/ 	.word	0x00000008


	//----- nvinfo : EIATTR_FRAME_SIZE
	.align		4
.L_181:
        /*0444*/ 	.byte	0x04, 0x11
        /*0446*/ 	.short	(.L_183 - .L_182)
	.align		4
.L_182:
        /*0448*/ 	.word	index@(u16_to_i32)
        /*044c*/ 	.word	0x00000000


	//----- nvinfo : EIATTR_REGCOUNT
	.align		4
.L_183:
        /*0450*/ 	.byte	0x04, 0x2f
        /*0452*/ 	.short	(.L_185 - .L_184)
	.align		4
.L_184:
        /*0454*/ 	.word	index@(u16_to_i64)
        /*0458*/ 	.word	0x00000008


	//----- nvinfo : EIATTR_FRAME_SIZE
	.align		4
.L_185:
        /*045c*/ 	.byte	0x04, 0x11
        /*045e*/ 	.short	(.L_187 - .L_186)
	.align		4
.L_186:
        /*0460*/ 	.word	index@(u16_to_i64)
        /*0464*/ 	.word	0x00000000


	//----- nvinfo : EIATTR_REGCOUNT
	.align		4
.L_187:
        /*0468*/ 	.byte	0x04, 0x2f
        /*046a*/ 	.short	(.L_189 - .L_188)
	.align		4
.L_188:
        /*046c*/ 	.word	index@(u16_to_isize)
        /*0470*/ 	.word	0x00000008


	//----- nvinfo : EIATTR_FRAME_SIZE
	.align		4
.L_189:
        /*0474*/ 	.byte	0x04, 0x11
        /*0476*/ 	.short	(.L_191 - .L_190)
	.align		4
.L_190:
        /*0478*/ 	.word	index@(u16_to_isize)
        /*047c*/ 	.word	0x00000000


	//----- nvinfo : EIATTR_REGCOUNT
	.align		4
.L_191:
        /*0480*/ 	.byte	0x04, 0x2f
        /*0482*/ 	.short	(.L_193 - .L_192)
	.align		4
.L_192:
        /*0484*/ 	.word	index@(u32_to_f32)
        /*0488*/ 	.word	0x0000000a


	//----- nvinfo : EIATTR_FRAME_SIZE
	.align		4
.L_193:
        /*048c*/ 	.byte	0x04, 0x11
        /*048e*/ 	.short	(.L_195 - .L_194)
	.align		4
.L_194:
        /*0490*/ 	.word	index@(u32_to_f32)
        /*0494*/ 	.word	0x00000000


	//----- nvinfo : EIATTR_REGCOUNT
	.align		4
.L_195:
        /*0498*/ 	.byte	0x04, 0x2f
        /*049a*/ 	.short	(.L_197 - .L_196)
	.align		4
.L_196:
        /*049c*/ 	.word	index@(u32_to_f64)
        /*04a0*/ 	.word	0x0000000a


	//----- nvinfo : EIATTR_FRAME_SIZE
	.align		4
.L_197:
        /*04a4*/ 	.byte	0x04, 0x11
        /*04a6*/ 	.short	(.L_199 - .L_198)
	.align		4
.L_198:
        /*04a8*/ 	.word	index@(u32_to_f64)
        /*04ac*/ 	.word	0x00000000


	//----- nvinfo : EIATTR_REGCOUNT
	.align		4
.L_199:
        /*04b0*/ 	.byte	0x04, 0x2f
        /*04b2*/ 	.short	(.L_201 - .L_200)
	.align		4
.L_200:
        /*04b4*/ 	.word	index@(u32_to_u8)
        /*04b8*/ 	.word	0x00000008


	//----- nvinfo : EIATTR_FRAME_SIZE
	.align		4
.L_201:
        /*04bc*/ 	.byte	0x04, 0x11
        /*04be*/ 	.short	(.L_203 - .L_202)
	.align		4
.L_202:
        /*04c0*/ 	.word	index@(u32_to_u8)
        /*04c4*/ 	.word	0x00000000


	//----- nvinfo : EIATTR_REGCOUNT
	.align		4
.L_203:
        /*04c8*/ 	.byte	0x04, 0x2f
        /*04ca*/ 	.short	(.L_205 - .L_204)
	.align		4
.L_204:
        /*04cc*/ 	.word	index@(u32_to_u16)
        /*04d0*/ 	.word	0x00000008


	//----- nvinfo : EIATTR_FRAME_SIZE
	.align		4
.L_205:
        /*04d4*/ 	.byte	0x04, 0x11
        /*04d6*/ 	.short	(.L_207 - .L_206)
	.align		4
.L_206:
        /*04d8*/ 	.word	index@(u32_to_u16)
        /*04dc*/ 	.word	0x00000000


	//----- nvinfo : EIATTR_REGCOUNT
	.align		4
.L_207:
        /*04e0*/ 	.byte	0x04, 0x2f
        /*04e2*/ 	.short	(.L_209 - .L_208)
	.align		4
.L_208:
        /*04e4*/ 	.word	index@(u32_to_u32)
        /*04e8*/ 	.word	0x00000008


	//----- nvinfo : EIATTR_FRAME_SIZE
	.align		4
.L_209:
        /*04ec*/ 	.byte	0x04, 0x11
        /*04ee*/ 	.short	(.L_211 - .L_210)
	.align		4
.L_210:
        /*04f0*/ 	.word	index@(u32_to_u32)
        /*04f4*/ 	.word	0x00000000


	//----- nvinfo : EIATTR_REGCOUNT
	.align		4
.L_211:
        /*04f8*/ 	.byte	0x04, 0x2f
        /*04fa*/ 	.short	(.L_213 - .L_212)
	.align		4
.L_212:
        /*04fc*/ 	.word	index@(u32_to_u64)
        /*0500*/ 	.word	0x00000008


	//----- nvinfo : EIATTR_FRAME_SIZE
	.align		4
.L_213:
        /*0504*/ 	.byte	0x04, 0x11
        /*0506*/ 	.short	(.L_215 - .L_214)
	.align		4
.L_214:
        /*0508*/ 	.word	index@(u32_to_u64)
        /*050c*/ 	.word	0x00000000


	//----- nvinfo : EIATTR_REGCOUNT
	.align		4
.L_215:
        /*0510*/ 	.byte	0x04, 0x2f
        /*0512*/ 	.short	(.L_217 - .L_216)
	.align		4
.L_216:
        /*0514*/ 	.word	index@(u32_to_usize)
        /*0518*/ 	.word	0x00000008


	//----- nvinfo : EIATTR_FRAME_SIZE
	.align		4
.L_217:
        /*051c*/ 	.byte	0x04, 0x11
        /*051e*/ 	.short	(.L_219 - .L_218)
	.align		4
.L_218:
        /*0520*/ 	.word	index@(u32_to_usize)
        /*0524*/ 	.word	0x00000000


	//----- nvinfo : EIATTR_REGCOUNT
	.align		4
.L_219:
        /*0528*/ 	.byte	0x04, 0x2f
        /*052a*/ 	.short	(.L_221 - .L_220)
	.align		4
.L_220:
        /*052c*/ 	.word	index@(u32_to_i8)
        /*0530*/ 	.word	0x00000008


	//----- nvinfo : EIATTR_FRAME_SIZE
	.align		4
.L_221:
        /*0534*/ 	.byte	0x04, 0x11
        /*0536*/ 	.short	(.L_223 - .L_222)
	.align		4
.L_222:
        /*0538*/ 	.word	index@(u32_to_i8)
        /*053c*/ 	.word	0x00000000


	//----- nvinfo : EIATTR_REGCOUNT
	.align		4
.L_223:
        /*0540*/ 	.byte	0x04, 0x2f
        /*0542*/ 	.short	(.L_225 - .L_224)
	.align		4
.L_224:
        /*0544*/ 	.word	index@(u32_to_i16)
        /*0548*/ 	.word	0x00000008


	//----- nvinfo : EIATTR_FRAME_SIZE
	.align		4
.L_225:
        /*054c*/ 	.byte	0x04, 0x11
        /*054e*/ 	.short	(.L_227 - .L_226)
	.align		4
.L_226:
        /*0550*/ 	.word	index@(u32_to_i16)
        /*0554*/ 	.word	0x00000000


	//----- nvinfo : EIATTR_REGCOUNT
	.align		4
.L_227:
        /*0558*/ 	.byte	0x04, 0x2f
        /*055a*/ 	.short	(.L_229 - .L_228)
	.align		4
.L_228:
        /*055c*/ 	.word	index@(u32_to_i32)
        /*0560*/ 	.word	0x00000008


	//----- nvinfo : EIATTR_FRAME_SIZE
	.align		4
.L_229:
        /*0564*/ 	.byte	0x04, 0x11
        /*0566*/ 	.short	(.L_231 - .L_230)
	.align		4
.L_230:
        /*0568*/ 	.word	index@(u32_to_i32)
        /*056c*/ 	.word	0x00000000


	//----- nvinfo : EIATTR_REGCOUNT
	.align		4
.L_231:
        /*0570*/ 	.byte	0x04, 0x2f
        /*0572*/ 	.short	(.L_233 - .L_232)
	.align		4
.L_232:
        /*0574*/ 	.word	index@(u32_to_i64)
        /*0578*/ 	.word	0x00000008


	//----- nvinfo : EIATTR_FRAME_SIZE
	.align		4
.L_233:
        /*057c*/ 	.byte	0x04, 0x11
        /*057e*/ 	.short	(.L_235 - .L_234)
	.align		4
.L_234:
        /*0580*/ 	.word	index@(u32_to_i64)
        /*0584*/ 	.word	0x00000000


	//----- nvinfo : EIATTR_REGCOUNT
	.align		4
.L_235:
        /*0588*/ 	.byte	0x04, 0x2f
        /*058a*/ 	.short	(.L_237 - .L_236)
	.align		4
.L_236:
        /*058c*/ 	.word	index@(u32_to_isize)
        /*0590*/ 	.word	0x00000008


	//----- nvinfo : EIATTR_FRAME_SIZE
	.align		4
.L_237:
        /*0594*/ 	.byte	0x04, 0x11
        /*0596*/ 	.short	(.L_239 - .L_238)
	.align		4
.L_238:
        /*0598*/ 	.word	index@(u32_to_isize)
        /*059c*/ 	.word	0x00000000


	//----- nvinfo : EIATTR_REGCOUNT
	.align		4
.L_239:
        /*05a0*/ 	.byte	0x04, 0x2f
        /*05a2*/ 	.short	(.L_241 - .L_240)
	.align		4
.L_240:
        /*05a4*/ 	.word	index@(u64_to_f32)
        /*05a8*/ 	.word	0x0000000a


	//----- nvinfo : EIATTR_FRAME_SIZE
	.align		4
.L_241:
        /*05ac*/ 	.byte	0x04, 0x11
        /*05ae*/ 	.short	(.L_243 - .L_242)
	.align		4
.L_242:
        /*05b0*/ 	.word	index@(u64_to_f32)
        /*05b4*/ 	.word	0x00000000


	//----- nvinfo : EIATTR_REGCOUNT
	.align		4
.L_243:
        /*05b8*/ 	.byte	0x04, 0x2f
        /*05ba*/ 	.short	(.L_245 - .L_244)
	.align		4
.L_244:
        /*05bc*/ 	.word	index@(u64_to_f64)
        /*05c0*/ 	.word	0x0000000a


	//----- nvinfo : EIATTR_FRAME_SIZE
	.align		4
.L_245:
        /*05c4*/ 	.byte	0x04, 0x11
        /*05c6*/ 	.short	(.L_247 - .L_246)
	.align		4
.L_246:
        /*05c8*/ 	.word	index@(u64_to_f64)
        /*05cc*/ 	.word	0x00000000


	//----- nvinfo : EIATTR_REGCOUNT
	.align		4
.L_247:
        /*05d0*/ 	.byte	0x04, 0x2f
        /*05d2*/ 	.short	(.L_249 - .L_248)
	.align		4
.L_248:
        /*05d4*/ 	.word	index@(u64_to_u8)
        /*05d8*/ 	.word	0x00000008


	//----- nvinfo : EIATTR_FRAME_SIZE
	.align		4
.L_249:
        /*05dc*/ 	.byte	0x04, 0x11
        /*05de*/ 	.short	(.L_251 - .L_250)
	.align		4
.L_250:
        /*05e0*/ 	.word	index@(u64_to_u8)
        /*05e4*/ 	.word	0x00000000


	//----- nvinfo : EIATTR_REGCOUNT
	.align		4
.L_251:
        /*05e8*/ 	.byte	0x04, 0x2f
        /*05ea*/ 	.short	(.L_253 - .L_252)
	.align		4
.L_252:
        /*05ec*/ 	.word	index@(u64_to_u16)
        /*05f0*/ 	.word	0x00000008


	//----- nvinfo : EIATTR_FRAME_SIZE
	.align		4
.L_253:
        /*05f4*/ 	.byte	0x04, 0x11
        /*05f6*/ 	.short	(.L_255 - .L_254)
	.align		4
.L_254:
        /*05f8*/ 	.word	index@(u64_to_u16)
        /*05fc*/ 	.word	0x00000000


	//----- nvinfo : EIATTR_REGCOUNT
	.align		4
.L_255:
        /*0600*/ 	.byte	0x04, 0x2f
        /*0602*/ 	.short	(.L_257 - .L_256)
	.align		4
.L_256:
        /*0604*/ 	.word	index@(u64_to_u32)
        /*0608*/ 	.word	0x00000008


	//----- nvinfo : EIATTR_FRAME_SIZE
	.align		4
.L_257:
        /*060c*/ 	.byte	0x04, 0x11
        /*060e*/ 	.short	(.L_259 - .L_258)
	.align		4
.L_258:
        /*0610*/ 	.word	index@(u64_to_u32)
        /*0614*/ 	.word	0x00000000


	//----- nvinfo : EIATTR_REGCOUNT
	.align		4
.L_259:
        /*0618*/ 	.byte	0x04, 0x2f
        /*061a*/ 	.short	(.L_261 - .L_260)
	.align		4
.L_260:
        /*061c*/ 	.word	index@(u64_to_u64)
        /*0620*/ 	.word	0x00000008


	//----- nvinfo : EIATTR_FRAME_SIZE
	.align		4
.L_261:
        /*0624*/ 	.byte	0x04, 0x11
        /*0626*/ 	.short	(.L_263 - .L_262)
	.align		4
.L_262:
        /*0628*/ 	.word	index@(u64_to_u64)
        /*062c*/ 	.word	0x00000000


	//----- nvinfo : EIATTR_REGCOUNT
	.align		4
.L_263:
        /*0630*/ 	.byte	0x04, 0x2f
        /*0632*/ 	.short	(.L_265 - .L_264)
	.align		4
.L_264:
        /*0634*/ 	.word	index@(u64_to_usize)
        /*0638*/ 	.word	0x00000008


	//----- nvinfo : EIATTR_FRAME_SIZE
	.align		4
.L_265:
        /*063c*/ 	.byte	0x04, 0x11
        /*063e*/ 	.short	(.L_267 - .L_266)
	.align		4
.L_266:
        /*0640*/ 	.word	index@(u64_to_usize)
        /*0644*/ 	.word	0x00000000


	//----- nvinfo : EIATTR_REGCOUNT
	.align		4
.L_267:
        /*0648*/ 	.byte	0x04, 0x2f
        /*064a*/ 	.short	(.L_269 - .L_268)
	.align		4
.L_268:
        /*064c*/ 	.word	index@(u64_to_i8)
        /*0650*/ 	.word	0x00000008


	//----- nvinfo : EIATTR_FRAME_SIZE
	.align		4
.L_269:
        /*0654*/ 	.byte	0x04, 0x11
        /*0656*/ 	.short	(.L_271 - .L_270)
	.align		4
.L_270:
        /*0658*/ 	.word	index@(u64_to_i8)
        /*065c*/ 	.word	0x00000000


	//----- nvinfo : EIATTR_REGCOUNT
	.align		4
.L_271:
        /*0660*/ 	.byte	0x04, 0x2f
        /*0662*/ 	.short	(.L_273 - .L_272)
	.align		4
.L_272:
        /*0664*/ 	.word	index@(u64_to_i16)
        /*0668*/ 	.word	0x00000008


	//----- nvinfo : EIATTR_FRAME_SIZE
	.align		4
.L_273:
        /*066c*/ 	.byte	0x04, 0x11
        /*066e*/ 	.short	(.L_275 - .L_274)
	.align		4
.L_274:
        /*0670*/ 	.word	index@(u64_to_i16)
        /*0674*/ 	.word	0x00000000


	//----- nvinfo : EIATTR_REGCOUNT
	.align		4
.L_275:
        /*0678*/ 	.byte	0x04, 0x2f
        /*067a*/ 	.short	(.L_277 - .L_276)
	.align		4
.L_276:
        /*067c*/ 	.word	index@(u64_to_i32)
        /*0680*/ 	.word	0x00000008


	//----- nvinfo : EIATTR_FRAME_SIZE
	.align		4
.L_277:
        /*0684*/ 	.byte	0x04, 0x11
        /*0686*/ 	.short	(.L_279 - .L_278)
	.align		4
.L_278:
        /*0688*/ 	.word	index@(u64_to_i32)
        /*068c*/ 	.word	0x00000000


	//----- nvinfo : EIATTR_REGCOUNT
	.align		4
.L_279:
        /*0690*/ 	.byte	0x04, 0x2f
        /*0692*/ 	.short	(.L_281 - .L_280)
	.align		4
.L_280:
        /*0694*/ 	.word	index@(u64_to_i64)
        /*0698*/ 	.word	0x00000008


	//----- nvinfo : EIATTR_FRAME_SIZE
	.align		4
.L_281:
        /*069c*/ 	.byte	0x04, 0x11
        /*069e*/ 	.short	(.L_283 - .L_282)
	.align		4
.L_282:
        /*06a0*/ 	.word	index@(u64_to_i64)
        /*06a4*/ 	.word	0x00000000


	//----- nvinfo : EIATTR_REGCOUNT
	.align		4
.L_283:
        /*06a8*/ 	.byte	0x04, 0x2f
        /*06aa*/ 	.short	(.L_285 - .L_284)
	.align		4
.L_284:
        /*06ac*/ 	.word	index@(u64_to_isize)
        /*06b0*/ 	.word	0x00000008


	//----- nvinfo : EIATTR_FRAME_SIZE
	.align		4
.L_285:
        /*06b4*/ 	.byte	0x04, 0x11
        /*06b6*/ 	.short	(.L_287 - .L_286)
	.align		4
.L_286:
        /*06b8*/ 	.word	index@(u64_to_isize)
        /*06bc*/ 	.word	0x00000000


	//----- nvinfo : EIATTR_REGCOUNT
	.align		4
.L_287:
        /*06c0*/ 	.byte	0x04, 0x2f
        /*06c2*/ 	.short	(.L_289 - .L_288)
	.align		4
.L_288:
        /*06c4*/ 	.word	index@(usize_to_f32)
        /*06c8*/ 	.word	0x0000000a


	//----- nvinfo : EIATTR_FRAME_SIZE
	.align		4
.L_289:
        /*06cc*/ 	.byte	0x04, 0x11
        /*06ce*/ 	.short	(.L_291 - .L_290)
	.align		4
.L_290:
        /*06d0*/ 	.word	index@(usize_to_f32)
        /*06d4*/ 	.word	0x00000000


	//----- nvinfo : EIATTR_REGCOUNT
	.align		4
.L_291:
        /*06d8*/ 	.byte	0x04, 0x2f
        /*06da*/ 	.short	(.L_293 - .L_292)
	.align		4
.L_292:
        /*06dc*/ 	.word	index@(usize_to_f64)
        /*06e0*/ 	.word	0x0000000a


	//----- nvinfo : EIATTR_FRAME_SIZE
	.align		4
.L_293:
        /*06e4*/ 	.byte	0x04, 0x11
        /*06e6*/ 	.short	(.L_295 - .L_294)
	.align		4
.L_294:
        /*06e8*/ 	.word	index@(usize_to_f64)
        /*06ec*/ 	.word	0x00000000


	//----- nvinfo : EIATTR_REGCOUNT
	.align		4
.L_295:
        /*06f0*/ 	.byte	0x04, 0x2f
        /*06f2*/ 	.short	(.L_297 - .L_296)
	.align		4
.L_296:
        /*06f4*/ 	.word	index@(usize_to_u8)
        /*06f8*/ 	.word	0x00000008


	//----- nvinfo : EIATTR_FRAME_SIZE
	.align		4
.L_297:
        /*06fc*/ 	.byte	0x04, 0x11
        /*06fe*/ 	.short	(.L_299 - .L_298)
	.align		4
.L_298:
        /*0700*/ 	.word	index@(usize_to_u8)
        /*0704*/ 	.word	0x00000000


	//----- nvinfo : EIATTR_REGCOUNT
	.align		4
.L_299:
        /*0708*/ 	.byte	0x04, 0x2f
        /*070a*/ 	.short	(.L_301 - .L_300)
	.align		4
.L_300:
        /*070c*/ 	.word	index@(usize_to_u16)
        /*0710*/ 	.word	0x00000008


	//----- nvinfo : EIATTR_FRAME_SIZE
	.align		4
.L_301:
        /*0714*/ 	.byte	0x04, 0x11
        /*0716*/ 	.short	(.L_303 - .L_302)
	.align		4
.L_302:
        /*0718*/ 	.word	index@(usize_to_u16)
        /*071c*/ 	.word	0x00000000


	//----- nvinfo : EIATTR_REGCOUNT
	.align		4
.L_303:
        /*0720*/ 	.byte	0x04, 0x2f
        /*0722*/ 	.short	(.L_305 - .L_304)
	.align		4
.L_304:
        /*0724*/ 	.word	index@(usize_to_u32)
        /*0728*/ 	.word	0x00000008


	//----- nvinfo : EIATTR_FRAME_SIZE
	.align		4
.L_305:
        /*072c*/ 	.byte	0x04, 0x11
        /*072e*/ 	.short	(.L_307 - .L_306)
	.align		4
.L_306:
        /*0730*/ 	.word	index@(usize_to_u32)
        /*0734*/ 	.word	0x00000000


	//----- nvinfo : EIATTR_REGCOUNT
	.align		4
.L_307:
        /*0738*/ 	.byte	0x04, 0x2f
        /*073a*/ 	.short	(.L_309 - .L_308)
	.align		4
.L_308:
        /*073c*/ 	.word	index@(usize_to_u64)
        /*0740*/ 	.word	0x00000008


	//----- nvinfo : EIATTR_FRAME_SIZE
	.align		4
.L_309:
        /*0744*/ 	.byte	0x04, 0x11
        /*0746*/ 	.short	(.L_311 - .L_310)
	.align		4
.L_310:
        /*0748*/ 	.word	index@(usize_to_u64)
        /*074c*/ 	.word	0x00000000


	//----- nvinfo : EIATTR_REGCOUNT
	.align		4
.L_311:
        /*0750*/ 	.byte	0x04, 0x2f
        /*0752*/ 	.short	(.L_313 - .L_312)
	.align		4
.L_312:
        /*0754*/ 	.word	index@(usize_to_usize)
        /*0758*/ 	.word	0x00000008


	//----- nvinfo : EIATTR_FRAME_SIZE
	.align		4
.L_313:
        /*075c*/ 	.byte	0x04, 0x11
        /*075e*/ 	.short	(.L_315 - .L_314)
	.align		4
.L_314:
        /*0760*/ 	.word	index@(usize_to_usize)
        /*0764*/ 	.word	0x00000000


	//----- nvinfo : EIATTR_REGCOUNT
	.align		4
.L_315:
        /*0768*/ 	.byte	0x04, 0x2f
        /*076a*/ 	.short	(.L_317 - .L_316)
	.align		4
.L_316:
        /*076c*/ 	.word	index@(usize_to_i8)
        /*0770*/ 	.word	0x00000008


	//----- nvinfo : EIATTR_FRAME_SIZE
	.align		4
.L_317:
        /*0774*/ 	.byte	0x04, 0x11
        /*0776*/ 	.short	(.L_319 - .L_318)
	.align		4
.L_318:
        /*0778*/ 	.word	index@(usize_to_i8)
        /*077c*/ 	.word	0x00000000


	//----- nvinfo : EIATTR_REGCOUNT
	.align		4
.L_319:
        /*0780*/ 	.byte	0x04, 0x2f
        /*0782*/ 	.short	(.L_321 - .L_320)
	.align		4
.L_320:
        /*0784*/ 	.word	index@(usize_to_i16)
        /*0788*/ 	.word	0x00000008


	//----- nvinfo : EIATTR_FRAME_SIZE
	.align		4
.L_321:
        /*078c*/ 	.byte	0x04, 0x11
        /*078e*/ 	.short	(.L_323 - .L_322)
	.align		4
.L_322:
        /*0790*/ 	.word	index@(usize_to_i16)
        /*0794*/ 	.word	0x00000000


	//----- nvinfo : EIATTR_REGCOUNT
	.align		4
.L_323:
        /*0798*/ 	.byte	0x04, 0x2f
        /*079a*/ 	.short	(.L_325 - .L_324)
	.align		4
.L_324:
        /*079c*/ 	.word	index@(usize_to_i32)
        /*07a0*/ 	.word	0x00000008


	//----- nvinfo : EIATTR_FRAME_SIZE
	.align		4
.L_325:
        /*07a4*/ 	.byte	0x04, 0x11
        /*07a6*/ 	.short	(.L_327 - .L_326)
	.align		4
.L_326:
        /*07a8*/ 	.word	index@(usize_to_i32)
        /*07ac*/ 	.word	0x00000000


	//----- nvinfo : EIATTR_REGCOUNT
	.align		4
.L_327:
        /*07b0*/ 	.byte	0x04, 0x2f
        /*07b2*/ 	.short	(.L_329 - .L_328)
	.align		4
.L_328:
        /*07b4*/ 	.word	index@(usize_to_i64)
        /*07b8*/ 	.word	0x00000008


	//----- nvinfo : EIATTR_FRAME_SIZE
	.align		4
.L_329:
        /*07bc*/ 	.byte	0x04, 0x11
        /*07be*/ 	.short	(.L_331 - .L_330)
	.align		4
.L_330:
        /*07c0*/ 	.word	index@(usize_to_i64)
        /*07c4*/ 	.word	0x00000000


	//----- nvinfo : EIATTR_REGCOUNT
	.align		4
.L_331:
        /*07c8*/ 	.byte	0x04, 0x2f
        /*07ca*/ 	.short	(.L_333 - .L_332)
	.align		4
.L_332:
        /*07cc*/ 	.word	index@(usize_to_isize)
        /*07d0*/ 	.word	0x00000008


	//----- nvinfo : EIATTR_FRAME_SIZE
	.align		4
.L_333:
        /*07d4*/ 	.byte	0x04, 0x11
        /*07d6*/ 	.short	(.L_335 - .L_334)
	.align		4
.L_334:
        /*07d8*/ 	.word	index@(usize_to_isize)
        /*07dc*/ 	.word	0x00000000


	//----- nvinfo : EIATTR_REGCOUNT
	.align		4
.L_335:
        /*07e0*/ 	.byte	0x04, 0x2f
        /*07e2*/ 	.short	(.L_337 - .L_336)
	.align		4
.L_336:
        /*07e4*/ 	.word	index@(i8_to_f32)
        /*07e8*/ 	.word	0x0000000a


	//----- nvinfo : EIATTR_FRAME_SIZE
	.align		4
.L_337:
        /*07ec*/ 	.byte	0x04, 0x11
        /*07ee*/ 	.short	(.L_339 - .L_338)
	.align		4
.L_338:
        /*07f0*/ 	.word	index@(i8_to_f32)
        /*07f4*/ 	.word	0x00000000


	//----- nvinfo : EIATTR_REGCOUNT
	.align		4
.L_339:
        /*07f8*/ 	.byte	0x04, 0x2f
        /*07fa*/ 	.short	(.L_341 - .L_340)
	.align		4
.L_340:
        /*07fc*/ 	.word	index@(i8_to_f64)
        /*0800*/ 	.word	0x0000000a


	//----- nvinfo : EIATTR_FRAME_SIZE
	.align		4
.L_341:
        /*0804*/ 	.byte	0x04, 0x11
        /*0806*/ 	.short	(.L_343 - .L_342)
	.align		4
.L_342:
        /*0808*/ 	.word	index@(i8_to_f64)
        /*080c*/ 	.word	0x00000000


	//----- nvinfo : EIATTR_REGCOUNT
	.align		4
.L_343:
        /*0810*/ 	.byte	0x04, 0x2f
        /*0812*/ 	.short	(.L_345 - .L_344)
	.align		4
.L_344:
        /*0814*/ 	.word	index@(i8_to_u8)
        /*0818*/ 	.word	0x00000008


	//----- nvinfo : EIATTR_FRAME_SIZE
	.align		4
.L_345:
        /*081c*/ 	.byte	0x04, 0x11
        /*081e*/ 	.short	(.L_347 - .L_346)
	.align		4
.L_346:
        /*0820*/ 	.word	index@(i8_to_u8)
        /*0824*/ 	.word	0x00000000


	//----- nvinfo : EIATTR_REGCOUNT
	.align		4
.L_347:
        /*0828*/ 	.byte	0x04, 0x2f
        /*082a*/ 	.short	(.L_349 - .L_348)
	.align		4
.L_348:
        /*082c*/ 	.word	index@(i8_to_u16)
        /*0830*/ 	.word	0x00000008


	//----- nvinfo : EIATTR_FRAME_SIZE
	.align		4
.L_349:
        /*0834*/ 	.byte	0x04, 0x11
        /*0836*/ 	.short	(.L_351 - .L_350)
	.align		4
.L_350:
        /*0838*/ 	.word	index@(i8_to_u16)
        /*083c*/ 	.word	0x00000000


	//----- nvinfo : EIATTR_REGCOUNT
	.align		4
.L_351:
        /*0840*/ 	.byte	0x04, 0x2f
        /*0842*/ 	.short	(.L_353 - .L_352)
	.align		4
.L_352:
        /*0844*/ 	.word	index@(i8_to_u32)
        /*0848*/ 	.word	0x00000008


	//----- nvinfo : EIATTR_FRAME_SIZE
	.align		4
.L_353:
        /*084c*/ 	.byte	0x04, 0x11
        /*084e*/ 	.short	(.L_355 - .L_354)
	.align		4
.L_354:
        /*0850*/ 	.word	index@(i8_to_u32)
        /*0854*/ 	.word	0x00000000


	//----- nvinfo : EIATTR_REGCOUNT
	.align		4
.L_355:
        /*0858*/ 	.byte	0x04, 0x2f
        /*085a*/ 	.short	(.L_357 - .L_356)
	.align		4
.L_356:
        /*085c*/ 	.word	index@(i8_to_u64)
        /*0860*/ 	.word	0x0000000a


	//----- nvinfo : EIATTR_FRAME_SIZE
	.align		4
.L_357:
        /*0864*/ 	.byte	0x04, 0x11
        /*0866*/ 	.short	(.L_359 - .L_358)
	.align		4
.L_358:
        /*0868*/ 	.word	index@(i8_to_u64)
        /*086c*/ 	.word	0x00000000


	//----- nvinfo : EIATTR_REGCOUNT
	.align		4
.L_359:
        /*0870*/ 	.byte	0x04, 0x2f
        /*0872*/ 	.short	(.L_361 - .L_360)
	.align		4
.L_360:
        /*0874*/ 	.word	index@(i8_to_usize)
        /*0878*/ 	.word	0x0000000a


	//----- nvinfo : EIATTR_FRAME_SIZE
	.align		4
.L_361:
        /*087c*/ 	.byte	0x04, 0x11
        /*087e*/ 	.short	(.L_363 - .L_362)
	.align		4
.L_362:
        /*0880*/ 	.word	index@(i8_to_usize)
        /*0884*/ 	.word	0x00000000


	//----- nvinfo : EIATTR_REGCOUNT
	.align		4
.L_363:
        /*0888*/ 	.byte	0x04, 0x2f
        /*088a*/ 	.short	(.L_365 - .L_364)
	.align		4
.L_364:
        /*088c*/ 	.word	index@(i8_to_i8)
        /*0890*/ 	.word	0x00000008


	//----- nvinfo : EIATTR_FRAME_SIZE
	.align		4
.L_365:
        /*0894*/ 	.byte	0x04, 0x11
        /*0896*/ 	.short	(.L_367 - .L_366)
	.align		4
.L_366:
        /*0898*/ 	.word	index@(i8_to_i8)
        /*089c*/ 	.word	0x00000000


	//----- nvinfo : EIATTR_REGCOUNT
	.align		4
.L_367:
        /*08a0*/ 	.byte	0x04, 0x2f
        /*08a2*/ 	.short	(.L_369 - .L_368)
	.align		4
.L_368:
        /*08a4*/ 	.word	index@(i8_to_i16)
        /*08a8*/ 	.word	0x00000008


	//----- nvinfo : EIATTR_FRAME_SIZE
	.align		4
.L_369:
        /*08ac*/ 	.byte	0x04, 0x11
        /*08ae*/ 	.short	(.L_371 - .L_370)
	.align		4
.L_370:
        /*08b0*/ 	.word	index@(i8_to_i16)
        /*08b4*/ 	.word	0x00000000


	//----- nvinfo : EIATTR_REGCOUNT
	.align		4
.L_371:
        /*08b8*/ 	.byte	0x04, 0x2f
        /*08ba*/ 	.short	(.L_373 - .L_372)
	.align		4
.L_372:
        /*08bc*/ 	.word	index@(i8_to_i32)
        /*08c0*/ 	.word	0x00000008


	//----- nvinfo : EIATTR_FRAME_SIZE
	.align		4
.L_373:
        /*08c4*/ 	.byte	0x04, 0x11
        /*08c6*/ 	.short	(.L_375 - .L_374)
	.align		4
.L_374:
        /*08c8*/ 	.word	index@(i8_to_i32)
        /*08cc*/ 	.word	0x00000000


	//----- nvinfo : EIATTR_REGCOUNT
	.align		4
.L_375:
        /*08d0*/ 	.byte	0x04, 0x2f
        /*08d2*/ 	.short	(.L_377 - .L_376)
	.align		4
.L_376:
        /*08d4*/ 	.word	index@(i8_to_i64)
        /*08d8*/ 	.word	0x0000000a


	//----- nvinfo : EIATTR_FRAME_SIZE
	.align		4
.L_377:
        /*08dc*/ 	.byte	0x04, 0x11
        /*08de*/ 	.short	(.L_379 - .L_378)
	.align		4
.L_378:
        /*08e0*/ 	.word	index@(i8_to_i64)
        /*08e4*/ 	.word	0x00000000


	//----- nvinfo : EIATTR_REGCOUNT
	.align		4
.L_379:
        /*08e8*/ 	.byte	0x04, 0x2f
        /*08ea*/ 	.short	(.L_381 - .L_380)
	.align		4
.L_380:
        /*08ec*/ 	.word	index@(i8_to_isize)
        /*08f0*/ 	.word	0x0000000a


	//----- nvinfo : EIATTR_FRAME_SIZE
	.align		4
.L_381:
        /*08f4*/ 	.byte	0x04, 0x11
        /*08f6*/ 	.short	(.L_383 - .L_382)
	.align		4
.L_382:
        /*08f8*/ 	.word	index@(i8_to_isize)
        /*08fc*/ 	.word	0x00000000


	//----- nvinfo : EIATTR_REGCOUNT
	.align		4
.L_383:
        /*0900*/ 	.byte	0x04, 0x2f
        /*0902*/ 	.short	(.L_385 - .L_384)
	.align		4
.L_384:
        /*0904*/ 	.word	index@(i16_to_f32)
        /*0908*/ 	.word	0x0000000a


	//----- nvinfo : EIATTR_FRAME_SIZE
	.align		4
.L_385:
        /*090c*/ 	.byte	0x04, 0x11
        /*090e*/ 	.short	(.L_387 - .L_386)
	.align		4
.L_386:
        /*0910*/ 	.word	index@(i16_to_f32)
        /*0914*/ 	.word	0x00000000


	//----- nvinfo : EIATTR_REGCOUNT
	.align		4
.L_387:
        /*0918*/ 	.byte	0x04, 0x2f
        /*091a*/ 	.short	(.L_389 - .L_388)
	.align		4
.L_388:
        /*091c*/ 	.word	index@(i16_to_f64)
        /*0920*/ 	.word	0x0000000a


	//----- nvinfo : EIATTR_FRAME_SIZE
	.align		4
.L_389:
        /*0924*/ 	.byte	0x04, 0x11
        /*0926*/ 	.short	(.L_391 - .L_390)
	.align		4
.L_390:
        /*0928*/ 	.word	index@(i16_to_f64)
        /*092c*/ 	.word	0x00000000


	//----- nvinfo : EIATTR_REGCOUNT
	.align		4
.L_391:
        /*0930*/ 	.byte	0x04, 0x2f
        /*0932*/ 	.short	(.L_393 - .L_392)
	.align		4
.L_392:
        /*0934*/ 	.word	index@(i16_to_u8)
        /*0938*/ 	.word	0x00000008


	//----- nvinfo : EIATTR_FRAME_SIZE
	.align		4
.L_393:
        /*093c*/ 	.byte	0x04, 0x11
        /*093e*/ 	.short	(.L_395 - .L_394)
	.align		4
.L_394:
        /*0940*/ 	.word	index@(i16_to_u8)
        /*0944*/ 	.word	0x00000000


	//----- nvinfo : EIATTR_REGCOUNT
	.align		4
.L_395:
        /*0948*/ 	.byte	0x04, 0x2f
        /*094a*/ 	.short	(.L_397 - .L_396)
	.align		4
.L_396:
        /*094c*/ 	.word	index@(i16_to_u16)
        /*0950*/ 	.word	0x00000008


	//----- nvinfo : EIATTR_FRAME_SIZE
	.align		4
.L_397:
        /*0954*/ 	.byte	0x04, 0x11
        /*0956*/ 	.short	(.L_399 - .L_398)
	.align		4
.L_398:
        /*0958*/ 	.word	index@(i16_to_u16)
        /*095c*/ 	.word	0x00000000


	//----- nvinfo : EIATTR_REGCOUNT
	.align		4
.L_399:
        /*0960*/ 	.byte	0x04, 0x2f
        /*0962*/ 	.short	(.L_401 - .L_400)
	.align		4
.L_400:
        /*0964*/ 	.word	index@(i16_to_u32)
        /*0968*/ 	.word	0x00000008


	//----- nvinfo : EIATTR_FRAME_SIZE
	.align		4
.L_401:
        /*096c*/ 	.byte	0x04, 0x11
        /*096e*/ 	.short	(.L_403 - .L_402)
	.align		4
.L_402:
        /*0970*/ 	.word	index@(i16_to_u32)
        /*0974*/ 	.word	0x00000000


	//----- nvinfo : EIATTR_REGCOUNT
	.align		4
.L_403:
        /*0978*/ 	.byte	0x04, 0x2f
        /*097a*/ 	.short	(.L_405 - .L_404)
	.align		4
.L_404:
        /*097c*/ 	.word	index@(i16_to_u64)
        /*0980*/ 	.word	0x0000000a


	//----- nvinfo : EIATTR_FRAME_SIZE
	.align		4
.L_405:
        /*0984*/ 	.byte	0x04, 0x11
        /*0986*/ 	.short	(.L_407 - .L_406)
	.align		4
.L_406:
        /*0988*/ 	.word	index@(i16_to_u64)
        /*098c*/ 	.word	0x00000000


	//----- nvinfo : EIATTR_REGCOUNT
	.align		4
.L_407:
        /*0990*/ 	.byte	0x04, 0x2f
        /*0992*/ 	.short	(.L_409 - .L_408)
	.align		4
.L_408:
        /*0994*/ 	.word	index@(i16_to_usize)
        /*0998*/ 	.word	0x0000000a


	//----- nvinfo : EIATTR_FRAME_SIZE
	.align		4
.L_409:
        /*099c*/ 	.byte	0x04, 0x11
        /*099e*/ 	.short	(.L_411 - .L_410)
	.align		4
.L_410:
        /*09a0*/ 	.word	index@(i16_to_usize)
        /*09a4*/ 	.word	0x00000000


	//----- nvinfo : EIATTR_REGCOUNT
	.align		4
.L_411:
        /*09a8*/ 	.byte	0x04, 0x2f
        /*09aa*/ 	.short	(.L_413 - .L_412)
	.align		4
.L_412:
        /*09ac*/ 	.word	index@(i16_to_i8)
        /*09b0*/ 	.word	0x00000008


	//----- nvinfo : EIATTR_FRAME_SIZE
	.align		4
.L_413:
        /*09b4*/ 	.byte	0x04, 0x11
        /*09b6*/ 	.short	(.L_415 - .L_414)
	.align		4
.L_414:
        /*09b8*/ 	.word	index@(i16_to_i8)
        /*09bc*/ 	.word	0x00000000


	//----- nvinfo : EIATTR_REGCOUNT
	.align		4
.L_415:
        /*09c0*/ 	.byte	0x04, 0x2f
        /*09c2*/ 	.short	(.L_417 - .L_416)
	.align		4
.L_416:
        /*09c4*/ 	.word	index@(i16_to_i16)
        /*09c8*/ 	.word	0x00000008


	//----- nvinfo : EIATTR_FRAME_SIZE
	.align		4
.L_417:
        /*09cc*/ 	.byte	0x04, 0x11
        /*09ce*/ 	.short	(.L_419 - .L_418)
	.align		4
.L_418:
        /*09d0*/ 	.word	index@(i16_to_i16)
        /*09d4*/ 	.word	0x00000000


	//----- nvinfo : EIATTR_REGCOUNT
	.align		4
.L_419:
        /*09d8*/ 	.byte	0x04, 0x2f
        /*09da*/ 	.short	(.L_421 - .L_420)
	.align		4
.L_420:
        /*09dc*/ 	.word	index@(i16_to_i32)
        /*09e0*/ 	.word	0x00000008


	//----- nvinfo : EIATTR_FRAME_SIZE
	.align		4
.L_421:
        /*09e4*/ 	.byte	0x04, 0x11
        /*09e6*/ 	.short	(.L_423 - .L_422)
	.align		4
.L_422:
        /*09e8*/ 	.word	index@(i16_to_i32)
        /*09ec*/ 	.word	0x00000000


	//----- nvinfo : EIATTR_REGCOUNT
	.align		4
.L_423:
        /*09f0*/ 	.byte	0x04, 0x2f
        /*09f2*/ 	.short	(.L_425 - .L_424)
	.align		4
.L_424:
        /*09f4*/ 	.word	index@(i16_to_i64)
        /*09f8*/ 	.word	0x0000000a


	//----- nvinfo : EIATTR_FRAME_SIZE
	.align		4
.L_425:
        /*09fc*/ 	.byte	0x04, 0x11
        /*09fe*/ 	.short	(.L_427 - .L_426)
	.align		4
.L_426:
        /*0a00*/ 	.word	index@(i16_to_i64)
        /*0a04*/ 	.word	0x00000000


	//----- nvinfo : EIATTR_REGCOUNT
	.align		4
.L_427:
        /*0a08*/ 	.byte	0x04, 0x2f
        /*0a0a*/ 	.short	(.L_429 - .L_428)
	.align		4
.L_428:
        /*0a0c*/ 	.word	index@(i16_to_isize)
        /*0a10*/ 	.word	0x0000000a


	//----- nvinfo : EIATTR_FRAME_SIZE
	.align		4
.L_429:
        /*0a14*/ 	.byte	0x04, 0x11
        /*0a16*/ 	.short	(.L_431 - .L_430)
	.align		4
.L_430:
        /*0a18*/ 	.word	index@(i16_to_isize)
        /*0a1c*/ 	.word	0x00000000


	//----- nvinfo : EIATTR_REGCOUNT
	.align		4
.L_431:
        /*0a20*/ 	.byte	0x04, 0x2f
        /*0a22*/ 	.short	(.L_433 - .L_432)
	.align		4
.L_432:
        /*0a24*/ 	.word	index@(i32_to_f32)
        /*0a28*/ 	.word	0x0000000a


	//----- nvinfo : EIATTR_FRAME_SIZE
	.align		4
.L_433:
        /*0a2c*/ 	.byte	0x04, 0x11
        /*0a2e*/ 	.short	(.L_435 - .L_434)
	.align		4
.L_434:
        /*0a30*/ 	.word	index@(i32_to_f32)
        /*0a34*/ 	.word	0x00000000


	//----- nvinfo : EIATTR_REGCOUNT
	.align		4
.L_435:
        /*0a38*/ 	.byte	0x04, 0x2f
        /*0a3a*/ 	.short	(.L_437 - .L_436)
	.align		4
.L_436:
        /*0a3c*/ 	.word	index@(i32_to_f64)
        /*0a40*/ 	.word	0x0000000a


	//----- nvinfo : EIATTR_FRAME_SIZE
	.align		4
.L_437:
        /*0a44*/ 	.byte	0x04, 0x11
        /*0a46*/ 	.short	(.L_439 - .L_438)
	.align		4
.L_438:
        /*0a48*/ 	.word	index@(i32_to_f64)
        /*0a4c*/ 	.word	0x00000000


	//----- nvinfo : EIATTR_REGCOUNT
	.align		4
.L_439:
        /*0a50*/ 	.byte	0x04, 0x2f
        /*0a52*/ 	.short	(.L_441 - .L_440)
	.align		4
.L_440:
        /*0a54*/ 	.word	index@(i32_to_u8)
        /*0a58*/ 	.word	0x00000008


	//----- nvinfo : EIATTR_FRAME_SIZE
	.align		4
.L_441:
        /*0a5c*/ 	.byte	0x04, 0x11
        /*0a5e*/ 	.short	(.L_443 - .L_442)
	.align		4
.L_442:
        /*0a60*/ 	.word	index@(i32_to_u8)
        /*0a64*/ 	.word	0x00000000


	//----- nvinfo : EIATTR_REGCOUNT
	.align		4
.L_443:
        /*0a68*/ 	.byte	0x04, 0x2f
        /*0a6a*/ 	.short	(.L_445 - .L_444)
	.align		4
.L_444:
        /*0a6c*/ 	.word	index@(i32_to_u16)
        /*0a70*/ 	.word	0x00000008


	//----- nvinfo : EIATTR_FRAME_SIZE
	.align		4
.L_445:
        /*0a74*/ 	.byte	0x04, 0x11
        /*0a76*/ 	.short	(.L_447 - .L_446)
	.align		4
.L_446:
        /*0a78*/ 	.word	index@(i32_to_u16)
        /*0a7c*/ 	.word	0x00000000


	//----- nvinfo : EIATTR_REGCOUNT
	.align		4
.L_447:
        /*0a80*/ 	.byte	0x04, 0x2f
        /*0a82*/ 	.short	(.L_449 - .L_448)
	.align		4
.L_448:
        /*0a84*/ 	.word	index@(i32_to_u32)
        /*0a88*/ 	.word	0x00000008


	//----- nvinfo : EIATTR_FRAME_SIZE
	.align		4
.L_449:
        /*0a8c*/ 	.byte	0x04, 0x11
        /*0a8e*/ 	.short	(.L_451 - .L_450)
	.align		4
.L_450:
        /*0a90*/ 	.word	index@(i32_to_u32)
        /*0a94*/ 	.word	0x00000000


	//----- nvinfo : EIATTR_REGCOUNT
	.align		4
.L_451:
        /*0a98*/ 	.byte	0x04, 0x2f
        /*0a9a*/ 	.short	(.L_453 - .L_452)
	.align		4
.L_452:
        /*0a9c*/ 	.word	index@(i32_to_u64)
        /*0aa0*/ 	.word	0x0000000a


	//----- nvinfo : EIATTR_FRAME_SIZE
	.align		4
.L_453:
        /*0aa4*/ 	.byte	0x04, 0x11
        /*0aa6*/ 	.short	(.L_455 - .L_454)
	.align		4
.L_454:
        /*0aa8*/ 	.word	index@(i32_to_u64)
        /*0aac*/ 	.word	0x00000000


	//----- nvinfo : EIATTR_REGCOUNT
	.align		4
.L_455:
        /*0ab0*/ 	.byte	0x04, 0x2f
        /*0ab2*/ 	.short	(.L_457 - .L_456)
	.align		4
.L_456:
        /*0ab4*/ 	.word	index@(i32_to_usize)
        /*0ab8*/ 	.word	0x0000000a


	//----- nvinfo : EIATTR_FRAME_SIZE
	.align		4
.L_457:
        /*0abc*/ 	.byte	0x04, 0x11
        /*0abe*/ 	.short	(.L_459 - .L_458)
	.align		4
.L_458:
        /*0ac0*/ 	.word	index@(i32_to_usize)
        /*0ac4*/ 	.word	0x00000000


	//----- nvinfo : EIATTR_REGCOUNT
	.align		4
.L_459:
        /*0ac8*/ 	.byte	0x04, 0x2f
        /*0aca*/ 	.short	(.L_461 - .L_460)
	.align		4
.L_460:
        /*0acc*/ 	.word	index@(i32_to_i8)
        /*0ad0*/ 	.word	0x00000008


	//----- nvinfo : EIATTR_FRAME_SIZE
	.align		4
.L_461:
        /*0ad4*/ 	.byte	0x04, 0x11
        /*0ad6*/ 	.short	(.L_463 - .L_462)
	.align		4
.L_462:
        /*0ad8*/ 	.word	index@(i32_to_i8)
        /*0adc*/ 	.word	0x00000000


	//----- nvinfo : EIATTR_REGCOUNT
	.align		4
.L_463:
        /*0ae0*/ 	.byte	0x04, 0x2f
        /*0ae2*/ 	.short	(.L_465 - .L_464)
	.align		4
.L_464:
        /*0ae4*/ 	.word	index@(i32_to_i16)
        /*0ae8*/ 	.word	0x00000008


	//----- nvinfo : EIATTR_FRAME_SIZE
	.align		4
.L_465:
        /*0aec*/ 	.byte	0x04, 0x11
        /*0aee*/ 	.short	(.L_467 - .L_466)
	.align		4
.L_466:
        /*0af0*/ 	.word	index@(i32_to_i16)
        /*0af4*/ 	.word	0x00000000


	//----- nvinfo : EIATTR_REGCOUNT
	.align		4
.L_467:
        /*0af8*/ 	.byte	0x04, 0x2f
        /*0afa*/ 	.short	(.L_469 - .L_468)
	.align		4
.L_468:
        /*0afc*/ 	.word	index@(i32_to_i32)
        /*0b00*/ 	.word	0x00000008


	//----- nvinfo : EIATTR_FRAME_SIZE
	.align		4
.L_469:
        /*0b04*/ 	.byte	0x04, 0x11
        /*0b06*/ 	.short	(.L_471 - .L_470)
	.align		4
.L_470:
        /*0b08*/ 	.word	index@(i32_to_i32)
        /*0b0c*/ 	.word	0x00000000


	//----- nvinfo : EIATTR_REGCOUNT
	.align		4
.L_471:
        /*0b10*/ 	.byte	0x04, 0x2f
        /*0b12*/ 	.short	(.L_473 - .L_472)
	.align		4
.L_472:
        /*0b14*/ 	.word	index@(i32_to_i64)
        /*0b18*/ 	.word	0x0000000a


	//----- nvinfo : EIATTR_FRAME_SIZE
	.align		4
.L_473:
        /*0b1c*/ 	.byte	0x04, 0x11
        /*0b1e*/ 	.short	(.L_475 - .L_474)
	.align		4
.L_474:
        /*0b20*/ 	.word	index@(i32_to_i64)
        /*0b24*/ 	.word	0x00000000


	//----- nvinfo : EIATTR_REGCOUNT
	.align		4
.L_475:
        /*0b28*/ 	.byte	0x04, 0x2f
        /*0b2a*/ 	.short	(.L_477 - .L_476)
	.align		4
.L_476:
        /*0b2c*/ 	.word	index@(i32_to_isize)
        /*0b30*/ 	.word	0x0000000a


	//----- nvinfo : EIATTR_FRAME_SIZE
	.align		4
.L_477:
        /*0b34*/ 	.byte	0x04, 0x11
        /*0b36*/ 	.short	(.L_479 - .L_478)
	.align		4
.L_478:
        /*0b38*/ 	.word	index@(i32_to_isize)
        /*0b3c*/ 	.word	0x00000000


	//----- nvinfo : EIATTR_REGCOUNT
	.align		4
.L_479:
        /*0b40*/ 	.byte	0x04, 0x2f
        /*0b42*/ 	.short	(.L_481 - .L_480)
	.align		4
.L_480:
        /*0b44*/ 	.word	index@(i64_to_f32)
        /*0b48*/ 	.word	0x0000000a


	//----- nvinfo : EIATTR_FRAME_SIZE
	.align		4
.L_481:
        /*0b4c*/ 	.byte	0x04, 0x11
        /*0b4e*/ 	.short	(.L_483 - .L_482)
	.align		4
.L_482:
        /*0b50*/ 	.word	index@(i64_to_f32)
        /*0b54*/ 	.word	0x00000000


	//----- nvinfo : EIATTR_REGCOUNT
	.align		4
.L_483:
        /*0b58*/ 	.byte	0x04, 0x2f
        /*0b5a*/ 	.short	(.L_485 - .L_484)
	.align		4
.L_484:
        /*0b5c*/ 	.word	index@(i64_to_f64)
        /*0b60*/ 	.word	0x0000000a


	//----- nvinfo : EIATTR_FRAME_SIZE
	.align		4
.L_485:
        /*0b64*/ 	.byte	0x04, 0x11
        /*0b66*/ 	.short	(.L_487 - .L_486)
	.align		4
.L_486:
        /*0b68*/ 	.word	index@(i64_to_f64)
        /*0b6c*/ 	.word	0x00000000


	//----- nvinfo : EIATTR_REGCOUNT
	.align		4
.L_487:
        /*0b70*/ 	.byte	0x04, 0x2f
        /*0b72*/ 	.short	(.L_489 - .L_488)
	.align		4
.L_488:
        /*0b74*/ 	.word	index@(i64_to_u8)
        /*0b78*/ 	.word	0x00000008


	//----- nvinfo : EIATTR_FRAME_SIZE
	.align		4
.L_489:
        /*0b7c*/ 	.byte	0x04, 0x11
        /*0b7e*/ 	.short	(.L_491 - .L_490)
	.align		4
.L_490:
        /*0b80*/ 	.word	index@(i64_to_u8)
        /*0b84*/ 	.word	0x00000000


	//----- nvinfo : EIATTR_REGCOUNT
	.align		4
.L_491:
        /*0b88*/ 	.byte	0x04, 0x2f
        /*0b8a*/ 	.short	(.L_493 - .L_492)
	.align		4
.L_492:
        /*0b8c*/ 	.word	index@(i64_to_u16)
        /*0b90*/ 	.word	0x00000008


	//----- nvinfo : EIATTR_FRAME_SIZE
	.align		4
.L_493:
        /*0b94*/ 	.byte	0x04, 0x11
        /*0b96*/ 	.short	(.L_495 - .L_494)
	.align		4
.L_494:
        /*0b98*/ 	.word	index@(i64_to_u16)
        /*0b9c*/ 	.word	0x00000000


	//----- nvinfo : EIATTR_REGCOUNT
	.align		4
.L_495:
        /*0ba0*/ 	.byte	0x04, 0x2f
        /*0ba2*/ 	.short	(.L_497 - .L_496)
	.align		4
.L_496:
        /*0ba4*/ 	.word	index@(i64_to_u32)
        /*0ba8*/ 	.word	0x00000008


	//----- nvinfo : EIATTR_FRAME_SIZE
	.align		4
.L_497:
        /*0bac*/ 	.byte	0x04, 0x11
        /*0bae*/ 	.short	(.L_499 - .L_498)
	.align		4
.L_498:
        /*0bb0*/ 	.word	index@(i64_to_u32)
        /*0bb4*/ 	.word	0x00000000


	//----- nvinfo : EIATTR_REGCOUNT
	.align		4
.L_499:
        /*0bb8*/ 	.byte	0x04, 0x2f
        /*0bba*/ 	.short	(.L_501 - .L_500)
	.align		4
.L_500:
        /*0bbc*/ 	.word	index@(i64_to_u64)
        /*0bc0*/ 	.word	0x00000008


	//----- nvinfo : EIATTR_FRAME_SIZE
	.align		4
.L_501:
        /*0bc4*/ 	.byte	0x04, 0x11
        /*0bc6*/ 	.short	(.L_503 - .L_502)
	.align		4
.L_502:
        /*0bc8*/ 	.word	index@(i64_to_u64)
        /*0bcc*/ 	.word	0x00000000


	//----- nvinfo : EIATTR_REGCOUNT
	.align		4
.L_503:
        /*0bd0*/ 	.byte	0x04, 0x2f
        /*0bd2*/ 	.short	(.L_505 - .L_504)
	.align		4
.L_504:
        /*0bd4*/ 	.word	index@(i64_to_usize)
        /*0bd8*/ 	.word	0x00000008


	//----- nvinfo : EIATTR_FRAME_SIZE
	.align		4
.L_505:
        /*0bdc*/ 	.byte	0x04, 0x11
        /*0bde*/ 	.short	(.L_507 - .L_506)
	.align		4
.L_506:
        /*0be0*/ 	.word	index@(i64_to_usize)
        /*0be4*/ 	.word	0x00000000


	//----- nvinfo : EIATTR_REGCOUNT
	.align		4
.L_507:
        /*0be8*/ 	.byte	0x04, 0x2f
        /*0bea*/ 	.short	(.L_509 - .L_508)
	.align		4
.L_508:
        /*0bec*/ 	.word	index@(i64_to_i8)
        /*0bf0*/ 	.word	0x00000008


	//----- nvinfo : EIATTR_FRAME_SIZE
	.align		4
.L_509:
        /*0bf4*/ 	.byte	0x04, 0x11
        /*0bf6*/ 	.short	(.L_511 - .L_510)
	.align		4
.L_510:
        /*0bf8*/ 	.word	index@(i64_to_i8)
        /*0bfc*/ 	.word	0x00000000


	//----- nvinfo : EIATTR_REGCOUNT
	.align		4
.L_511:
        /*0c00*/ 	.byte	0x04, 0x2f
        /*0c02*/ 	.short	(.L_513 - .L_512)
	.align		4
.L_512:
        /*0c04*/ 	.word	index@(i64_to_i16)
        /*0c08*/ 	.word	0x00000008


	//----- nvinfo : EIATTR_FRAME_SIZE
	.align		4
.L_513:
        /*0c0c*/ 	.byte	0x04, 0x11
        /*0c0e*/ 	.short	(.L_515 - .L_514)
	.align		4
.L_514:
        /*0c10*/ 	.word	index@(i64_to_i16)
        /*0c14*/ 	.word	0x00000000


	//----- nvinfo : EIATTR_REGCOUNT
	.align		4
.L_515:
        /*0c18*/ 	.byte	0x04, 0x2f
        /*0c1a*/ 	.short	(.L_517 - .L_516)
	.align		4
.L_516:
        /*0c1c*/ 	.word	index@(i64_to_i32)
        /*0c20*/ 	.word	0x00000008


	//----- nvinfo : EIATTR_FRAME_SIZE
	.align		4
.L_517:
        /*0c24*/ 	.byte	0x04, 0x11
        /*0c26*/ 	.short	(.L_519 - .L_518)
	.align		4
.L_518:
        /*0c28*/ 	.word	index@(i64_to_i32)
        /*0c2c*/ 	.word	0x00000000


	//----- nvinfo : EIATTR_REGCOUNT
	.align		4
.L_519:
        /*0c30*/ 	.byte	0x04, 0x2f
        /*0c32*/ 	.short	(.L_521 - .L_520)
	.align		4
.L_520:
        /*0c34*/ 	.word	index@(i64_to_i64)
        /*0c38*/ 	.word	0x00000008


	//----- nvinfo : EIATTR_FRAME_SIZE
	.align		4
.L_521:
        /*0c3c*/ 	.byte	0x04, 0x11
        /*0c3e*/ 	.short	(.L_523 - .L_522)
	.align		4
.L_522:
        /*0c40*/ 	.word	index@(i64_to_i64)
        /*0c44*/ 	.word	0x00000000


	//----- nvinfo : EIATTR_REGCOUNT
	.align		4
.L_523:
        /*0c48*/ 	.byte	0x04, 0x2f
        /*0c4a*/ 	.short	(.L_525 - .L_524)
	.align		4
.L_524:
        /*0c4c*/ 	.word	index@(i64_to_isize)
        /*0c50*/ 	.word	0x00000008


	//----- nvinfo : EIATTR_FRAME_SIZE
	.align		4
.L_525:
        /*0c54*/ 	.byte	0x04, 0x11
        /*0c56*/ 	.short	(.L_527 - .L_526)
	.align		4
.L_526:
        /*0c58*/ 	.word	index@(i64_to_isize)
        /*0c5c*/ 	.word	0x00000000


	//----- nvinfo : EIATTR_REGCOUNT
	.align		4
.L_527:
        /*0c60*/ 	.byte	0x04, 0x2f
        /*0c62*/ 	.short	(.L_529 - .L_528)
	.align		4
.L_528:
        /*0c64*/ 	.word	index@(isize_to_f32)
        /*0c68*/ 	.word	0x0000000a


	//----- nvinfo : EIATTR_FRAME_SIZE
	.align		4
.L_529:
        /*0c6c*/ 	.byte	0x04, 0x11
        /*0c6e*/ 	.short	(.L_531 - .L_530)
	.align		4
.L_530:
        /*0c70*/ 	.word	index@(isize_to_f32)
        /*0c74*/ 	.word	0x00000000


	//----- nvinfo : EIATTR_REGCOUNT
	.align		4
.L_531:
        /*0c78*/ 	.byte	0x04, 0x2f
        /*0c7a*/ 	.short	(.L_533 - .L_532)
	.align		4
.L_532:
        /*0c7c*/ 	.word	index@(isize_to_f64)
        /*0c80*/ 	.word	0x0000000a


	//----- nvinfo : EIATTR_FRAME_SIZE
	.align		4
.L_533:
        /*0c84*/ 	.byte	0x04, 0x11
        /*0c86*/ 	.short	(.L_535 - .L_534)
	.align		4
.L_534:
        /*0c88*/ 	.word	index@(isize_to_f64)
        /*0c8c*/ 	.word	0x00000000


	//----- nvinfo : EIATTR_REGCOUNT
	.align		4
.L_535:
        /*0c90*/ 	.byte	0x04, 0x2f
        /*0c92*/ 	.short	(.L_537 - .L_536)
	.align		4
.L_536:
        /*0c94*/ 	.word	index@(isize_to_u8)
        /*0c98*/ 	.word	0x00000008


	//----- nvinfo : EIATTR_FRAME_SIZE
	.align		4
.L_537:
        /*0c9c*/ 	.byte	0x04, 0x11
        /*0c9e*/ 	.short	(.L_539 - .L_538)
	.align		4
.L_538:
        /*0ca0*/ 	.word	index@(isize_to_u8)
        /*0ca4*/ 	.word	0x00000000


	//----- nvinfo : EIATTR_REGCOUNT
	.align		4
.L_539:
        /*0ca8*/ 	.byte	0x04, 0x2f
        /*0caa*/ 	.short	(.L_541 - .L_540)
	.align		4
.L_540:
        /*0cac*/ 	.word	index@(isize_to_u16)
        /*0cb0*/ 	.word	0x00000008


	//----- nvinfo : EIATTR_FRAME_SIZE
	.align		4
.L_541:
        /*0cb4*/ 	.byte	0x04, 0x11
        /*0cb6*/ 	.short	(.L_543 - .L_542)
	.align		4
.L_542:
        /*0cb8*/ 	.word	index@(isize_to_u16)
        /*0cbc*/ 	.word	0x00000000


	//----- nvinfo : EIATTR_REGCOUNT
	.align		4
.L_543:
        /*0cc0*/ 	.byte	0x04, 0x2f
        /*0cc2*/ 	.short	(.L_545 - .L_544)
	.align		4
.L_544:
        /*0cc4*/ 	.word	index@(isize_to_u32)
        /*0cc8*/ 	.word	0x00000008


	//----- nvinfo : EIATTR_FRAME_SIZE
	.align		4
.L_545:
        /*0ccc*/ 	.byte	0x04, 0x11
        /*0cce*/ 	.short	(.L_547 - .L_546)
	.align		4
.L_546:
        /*0cd0*/ 	.word	index@(isize_to_u32)
        /*0cd4*/ 	.word	0x00000000


	//----- nvinfo : EIATTR_REGCOUNT
	.align		4
.L_547:
        /*0cd8*/ 	.byte	0x04, 0x2f
        /*0cda*/ 	.short	(.L_549 - .L_548)
	.align		4
.L_548:
        /*0cdc*/ 	.word	index@(isize_to_u64)
        /*0ce0*/ 	.word	0x00000008


	//----- nvinfo : EIATTR_FRAME_SIZE
	.align		4
.L_549:
        /*0ce4*/ 	.byte	0x04, 0x11
        /*0ce6*/ 	.short	(.L_551 - .L_550)
	.align		4
.L_550:
        /*0ce8*/ 	.word	index@(isize_to_u64)
        /*0cec*/ 	.word	0x00000000


	//----- nvinfo : EIATTR_REGCOUNT
	.align		4
.L_551:
        /*0cf0*/ 	.byte	0x04, 0x2f
        /*0cf2*/ 	.short	(.L_553 - .L_552)
	.align		4
.L_552:
        /*0cf4*/ 	.word	index@(isize_to_usize)
        /*0cf8*/ 	.word	0x00000008


	//----- nvinfo : EIATTR_FRAME_SIZE
	.align		4
.L_553:
        /*0cfc*/ 	.byte	0x04, 0x11
        /*0cfe*/ 	.short	(.L_555 - .L_554)
	.align		4
.L_554:
        /*0d00*/ 	.word	index@(isize_to_usize)
        /*0d04*/ 	.word	0x00000000


	//----- nvinfo : EIATTR_REGCOUNT
	.align		4
.L_555:
        /*0d08*/ 	.byte	0x04, 0x2f
        /*0d0a*/ 	.short	(.L_557 - .L_556)
	.align		4
.L_556:
        /*0d0c*/ 	.word	index@(isize_to_i8)
        /*0d10*/ 	.word	0x00000008


	//----- nvinfo : EIATTR_FRAME_SIZE
	.align		4
.L_557:
        /*0d14*/ 	.byte	0x04, 0x11
        /*0d16*/ 	.short	(.L_559 - .L_558)
	.align		4
.L_558:
        /*0d18*/ 	.word	index@(isize_to_i8)
        /*0d1c*/ 	.word	0x00000000


	//----- nvinfo : EIATTR_REGCOUNT
	.align		4
.L_559:
        /*0d20*/ 	.byte	0x04, 0x2f
        /*0d22*/ 	.short	(.L_561 - .L_560)
	.align		4
.L_560:
        /*0d24*/ 	.word	index@(isize_to_i16)
        /*0d28*/ 	.word	0x00000008


	//----- nvinfo : EIATTR_FRAME_SIZE
	.align		4
.L_561:
        /*0d2c*/ 	.byte	0x04, 0x11
        /*0d2e*/ 	.short	(.L_563 - .L_562)
	.align		4
.L_562:
        /*0d30*/ 	.word	index@(isize_to_i16)
        /*0d34*/ 	.word	0x00000000


	//----- nvinfo : EIATTR_REGCOUNT
	.align		4
.L_563:
        /*0d38*/ 	.byte	0x04, 0x2f
        /*0d3a*/ 	.short	(.L_565 - .L_564)
	.align		4
.L_564:
        /*0d3c*/ 	.word	index@(isize_to_i32)
        /*0d40*/ 	.word	0x00000008


	//----- nvinfo : EIATTR_FRAME_SIZE
	.align		4
.L_565:
        /*0d44*/ 	.byte	0x04, 0x11
        /*0d46*/ 	.short	(.L_567 - .L_566)
	.align		4
.L_566:
        /*0d48*/ 	.word	index@(isize_to_i32)
        /*0d4c*/ 	.word	0x00000000


	//----- nvinfo : EIATTR_REGCOUNT
	.align		4
.L_567:
        /*0d50*/ 	.byte	0x04, 0x2f
        /*0d52*/ 	.short	(.L_569 - .L_568)
	.align		4
.L_568:
        /*0d54*/ 	.word	index@(isize_to_i64)
        /*0d58*/ 	.word	0x00000008


	//----- nvinfo : EIATTR_FRAME_SIZE
	.align		4
.L_569:
        /*0d5c*/ 	.byte	0x04, 0x11
        /*0d5e*/ 	.short	(.L_571 - .L_570)
	.align		4
.L_570:
        /*0d60*/ 	.word	index@(isize_to_i64)
        /*0d64*/ 	.word	0x00000000


	//----- nvinfo : EIATTR_REGCOUNT
	.align		4
.L_571:
        /*0d68*/ 	.byte	0x04, 0x2f
        /*0d6a*/ 	.short	(.L_573 - .L_572)
	.align		4
.L_572:
        /*0d6c*/ 	.word	index@(isize_to_isize)
        /*0d70*/ 	.word	0x00000008


	//----- nvinfo : EIATTR_FRAME_SIZE
	.align		4
.L_573:
        /*0d74*/ 	.byte	0x04, 0x11
        /*0d76*/ 	.short	(.L_575 - .L_574)
	.align		4
.L_574:
        /*0d78*/ 	.word	index@(isize_to_isize)
        /*0d7c*/ 	.word	0x00000000


	//----- nvinfo : EIATTR_REGCOUNT
	.align		4
.L_575:
        /*0d80*/ 	.byte	0x04, 0x2f
        /*0d82*/ 	.short	(.L_577 - .L_576)
	.align		4
.L_576:
        /*0d84*/ 	.word	index@(bool_to_f32)
        /*0d88*/ 	.word	0x0000000a


	//----- nvinfo : EIATTR_FRAME_SIZE
	.align		4
.L_577:
        /*0d8c*/ 	.byte	0x04, 0x11
        /*0d8e*/ 	.short	(.L_579 - .L_578)
	.align		4
.L_578:
        /*0d90*/ 	.word	index@(bool_to_f32)
        /*0d94*/ 	.word	0x00000000


	//----- nvinfo : EIATTR_REGCOUNT
	.align		4
.L_579:
        /*0d98*/ 	.byte	0x04, 0x2f
        /*0d9a*/ 	.short	(.L_581 - .L_580)
	.align		4
.L_580:
        /*0d9c*/ 	.word	index@(bool_to_f64)
        /*0da0*/ 	.word	0x0000000a


	//----- nvinfo : EIATTR_FRAME_SIZE
	.align		4
.L_581:
        /*0da4*/ 	.byte	0x04, 0x11
        /*0da6*/ 	.short	(.L_583 - .L_582)
	.align		4
.L_582:
        /*0da8*/ 	.word	index@(bool_to_f64)
        /*0dac*/ 	.word	0x00000000


	//----- nvinfo : EIATTR_REGCOUNT
	.align		4
.L_583:
        /*0db0*/ 	.byte	0x04, 0x2f
        /*0db2*/ 	.short	(.L_585 - .L_584)
	.align		4
.L_584:
        /*0db4*/ 	.word	index@(bool_to_u8)
        /*0db8*/ 	.word	0x00000008


	//----- nvinfo : EIATTR_FRAME_SIZE
	.align		4
.L_585:
        /*0dbc*/ 	.byte	0x04, 0x11
        /*0dbe*/ 	.short	(.L_587 - .L_586)
	.align		4
.L_586:
        /*0dc0*/ 	.word	index@(bool_to_u8)
        /*0dc4*/ 	.word	0x00000000


	//----- nvinfo : EIATTR_REGCOUNT
	.align		4
.L_587:
        /*0dc8*/ 	.byte	0x04, 0x2f
        /*0dca*/ 	.short	(.L_589 - .L_588)
	.align		4
.L_588:
        /*0dcc*/ 	.word	index@(bool_to_u16)
        /*0dd0*/ 	.word	0x00000008


	//----- nvinfo : EIATTR_FRAME_SIZE
	.align		4
.L_589:
        /*0dd4*/ 	.byte	0x04, 0x11
        /*0dd6*/ 	.short	(.L_591 - .L_590)
	.align		4
.L_590:
        /*0dd8*/ 	.word	index@(bool_to_u16)
        /*0ddc*/ 	.word	0x00000000


	//----- nvinfo : EIATTR_REGCOUNT
	.align		4
.L_591:
        /*0de0*/ 	.byte	0x04, 0x2f
        /*0de2*/ 	.short	(.L_593 - .L_592)
	.align		4
.L_592:
        /*0de4*/ 	.word	index@(bool_to_u32)
        /*0de8*/ 	.word	0x00000008


	//----- nvinfo : EIATTR_FRAME_SIZE
	.align		4
.L_593:
        /*0dec*/ 	.byte	0x04, 0x11
        /*0dee*/ 	.short	(.L_595 - .L_594)
	.align		4
.L_594:
        /*0df0*/ 	.word	index@(bool_to_u32)
        /*0df4*/ 	.word	0x00000000


	//----- nvinfo : EIATTR_REGCOUNT
	.align		4
.L_595:
        /*0df8*/ 	.byte	0x04, 0x2f
        /*0dfa*/ 	.short	(.L_597 - .L_596)
	.align		4
.L_596:
        /*0dfc*/ 	.word	index@(bool_to_u64)
        /*0e00*/ 	.word	0x0000000a


	//----- nvinfo : EIATTR_FRAME_SIZE
	.align		4
.L_597:
        /*0e04*/ 	.byte	0x04, 0x11
        /*0e06*/ 	.short	(.L_599 - .L_598)
	.align		4
.L_598:
        /*0e08*/ 	.word	index@(bool_to_u64)
        /*0e0c*/ 	.word	0x00000000


	//----- nvinfo : EIATTR_REGCOUNT
	.align		4
.L_599:
        /*0e10*/ 	.byte	0x04, 0x2f
        /*0e12*/ 	.short	(.L_601 - .L_600)
	.align		4
.L_600:
        /*0e14*/ 	.word	index@(bool_to_usize)
        /*0e18*/ 	.word	0x0000000a


	//----- nvinfo : EIATTR_FRAME_SIZE
	.align		4
.L_601:
        /*0e1c*/ 	.byte	0x04, 0x11
        /*0e1e*/ 	.short	(.L_603 - .L_602)
	.align		4
.L_602:
        /*0e20*/ 	.word	index@(bool_to_usize)
        /*0e24*/ 	.word	0x00000000


	//----- nvinfo : EIATTR_REGCOUNT
	.align		4
.L_603:
        /*0e28*/ 	.byte	0x04, 0x2f
        /*0e2a*/ 	.short	(.L_605 - .L_604)
	.align		4
.L_604:
        /*0e2c*/ 	.word	index@(bool_to_i8)
        /*0e30*/ 	.word	0x00000008


	//----- nvinfo : EIATTR_FRAME_SIZE
	.align		4
.L_605:
        /*0e34*/ 	.byte	0x04, 0x11
        /*0e36*/ 	.short	(.L_607 - .L_606)
	.align		4
.L_606:
        /*0e38*/ 	.word	index@(bool_to_i8)
        /*0e3c*/ 	.word	0x00000000


	//----- nvinfo : EIATTR_REGCOUNT
	.align		4
.L_607:
        /*0e40*/ 	.byte	0x04, 0x2f
        /*0e42*/ 	.short	(.L_609 - .L_608)
	.align		4
.L_608:
        /*0e44*/ 	.word	index@(bool_to_i16)
        /*0e48*/ 	.word	0x00000008


	//----- nvinfo : EIATTR_FRAME_SIZE
	.align		4
.L_609:
        /*0e4c*/ 	.byte	0x04, 0x11
        /*0e4e*/ 	.short	(.L_611 - .L_610)
	.align		4
.L_610:
        /*0e50*/ 	.word	index@(bool_to_i16)
        /*0e54*/ 	.word	0x00000000


	//----- nvinfo : EIATTR_REGCOUNT
	.align		4
.L_611:
        /*0e58*/ 	.byte	0x04, 0x2f
        /*0e5a*/ 	.short	(.L_613 - .L_612)
	.align		4
.L_612:
        /*0e5c*/ 	.word	index@(bool_to_i32)
        /*0e60*/ 	.word	0x00000008


	//----- nvinfo : EIATTR_FRAME_SIZE
	.align		4
.L_613:
        /*0e64*/ 	.byte	0x04, 0x11
        /*0e66*/ 	.short	(.L_615 - .L_614)
	.align		4
.L_614:
        /*0e68*/ 	.word	index@(bool_to_i32)
        /*0e6c*/ 	.word	0x00000000


	//----- nvinfo : EIATTR_REGCOUNT
	.align		4
.L_615:
        /*0e70*/ 	.byte	0x04, 0x2f
        /*0e72*/ 	.short	(.L_617 - .L_616)
	.align		4
.L_616:
        /*0e74*/ 	.word	index@(bool_to_i64)
        /*0e78*/ 	.word	0x0000000a


	//----- nvinfo : EIATTR_FRAME_SIZE
	.align		4
.L_617:
        /*0e7c*/ 	.byte	0x04, 0x11
        /*0e7e*/ 	.short	(.L_619 - .L_618)
	.align		4
.L_618:
        /*0e80*/ 	.word	index@(bool_to_i64)
        /*0e84*/ 	.word	0x00000000


	//----- nvinfo : EIATTR_REGCOUNT
	.align		4
.L_619:
        /*0e88*/ 	.byte	0x04, 0x2f
        /*0e8a*/ 	.short	(.L_621 - .L_620)
	.align		4
.L_620:
        /*0e8c*/ 	.word	index@(bool_to_isize)
        /*0e90*/ 	.word	0x0000000a


	//----- nvinfo : EIATTR_FRAME_SIZE
	.align		4
.L_621:
        /*0e94*/ 	.byte	0x04, 0x11
        /*0e96*/ 	.short	(.L_623 - .L_622)
	.align		4
.L_622:
        /*0e98*/ 	.word	index@(bool_to_isize)
        /*0e9c*/ 	.word	0x00000000


	//----- nvinfo : EIATTR_MIN_STACK_SIZE
	.align		4
.L_623:
        /*0ea0*/ 	.byte	0x04, 0x12
        /*0ea2*/ 	.short	(.L_625 - .L_624)
	.align		4
.L_624:
        /*0ea4*/ 	.word	index@(bool_to_isize)
        /*0ea8*/ 	.word	0x00000000


	//----- nvinfo : EIATTR_MIN_STACK_SIZE
	.align		4
.L_625:
        /*0eac*/ 	.byte	0x04, 0x12
        /*0eae*/ 	.short	(.L_627 - .L_626)
	.align		4
.L_626:
        /*0eb0*/ 	.word	index@(bool_to_i64)
        /*0eb4*/ 	.word	0x00000000


	//----- nvinfo : EIATTR_MIN_STACK_SIZE
	.align		4
.L_627:
        /*0eb8*/ 	.byte	0x04, 0x12
        /*0eba*/ 	.short	(.L_629 - .L_628)
	.align		4
.L_628:
        /*0ebc*/ 	.word	index@(bool_to_i32)
        /*0ec0*/ 	.word	0x00000000


	//----- nvinfo : EIATTR_MIN_STACK_SIZE
	.align		4
.L_629:
        /*0ec4*/ 	.byte	0x04, 0x12
        /*0ec6*/ 	.short	(.L_631 - .L_630)
	.align		4
.L_630:
        /*0ec8*/ 	.word	index@(bool_to_i16)
        /*0ecc*/ 	.word	0x00000000


	//----- nvinfo : EIATTR_MIN_STACK_SIZE
	.align		4
.L_631:
        /*0ed0*/ 	.byte	0x04, 0x12
        /*0ed2*/ 	.short	(.L_633 - .L_632)
	.align		4
.L_632:
        /*0ed4*/ 	.word	index@(bool_to_i8)
        /*0ed8*/ 	.word	0x00000000


	//----- nvinfo : EIATTR_MIN_STACK_SIZE
	.align		4
.L_633:
        /*0edc*/ 	.byte	0x04, 0x12
        /*0ede*/ 	.short	(.L_635 - .L_634)
	.align		4
.L_634:
        /*0ee0*/ 	.word	index@(bool_to_usize)
        /*0ee4*/ 	.word	0x00000000


	//----- nvinfo : EIATTR_MIN_STACK_SIZE
	.align		4
.L_635:
        /*0ee8*/ 	.byte	0x04, 0x12
        /*0eea*/ 	.short	(.L_637 - .L_636)
	.align		4
.L_636:
        /*0eec*/ 	.word	index@(bool_to_u64)
        /*0ef0*/ 	.word	0x00000000


	//----- nvinfo : EIATTR_MIN_STACK_SIZE
	.align		4
.L_637:
        /*0ef4*/ 	.byte	0x04, 0x12
        /*0ef6*/ 	.short	(.L_639 - .L_638)
	.align		4
.L_638:
        /*0ef8*/ 	.word	index@(bool_to_u32)
        /*0efc*/ 	.word	0x00000000


	//----- nvinfo : EIATTR_MIN_STACK_SIZE
	.align		4
.L_639:
        /*0f00*/ 	.byte	0x04, 0x12
        /*0f02*/ 	.short	(.L_641 - .L_640)
	.align		4
.L_640:
        /*0f04*/ 	.word	index@(bool_to_u16)
        /*0f08*/ 	.word	0x00000000


	//----- nvinfo : EIATTR_MIN_STACK_SIZE
	.align		4
.L_641:
        /*0f0c*/ 	.byte	0x04, 0x12
        /*0f0e*/ 	.short	(.L_643 - .L_642)
	.align		4
.L_642:
        /*0f10*/ 	.word	index@(bool_to_u8)
        /*0f14*/ 	.word	0x00000000


	//----- nvinfo : EIATTR_MIN_STACK_SIZE
	.align		4
.L_643:
        /*0f18*/ 	.byte	0x04, 0x12
        /*0f1a*/ 	.short	(.L_645 - .L_644)
	.align		4
.L_644:
        /*0f1c*/ 	.word	index@(bool_to_f64)
        /*0f20*/ 	.word	0x00000000


	//----- nvinfo : EIATTR_MIN_STACK_SIZE
	.align		4
.L_645:
        /*0f24*/ 	.byte	0x04, 0x12
        /*0f26*/ 	.short	(.L_647 - .L_646)
	.align		4
.L_646:
        /*0f28*/ 	.word	index@(bool_to_f32)
        /*0f2c*/ 	.word	0x00000000


	//----- nvinfo : EIATTR_MIN_STACK_SIZE
	.align		4
.L_647:
        /*0f30*/ 	.byte	0x04, 0x12
        /*0f32*/ 	.short	(.L_649 - .L_648)
	.align		4
.L_648:
        /*0f34*/ 	.word	index@(isize_to_isize)
        /*0f38*/ 	.word	0x00000000


	//----- nvinfo : EIATTR_MIN_STACK_SIZE
	.align		4
.L_649:
        /*0f3c*/ 	.byte	0x04, 0x12
        /*0f3e*/ 	.short	(.L_651 - .L_650)
	.align		4
.L_650:
        /*0f40*/ 	.word	index@(isize_to_i64)
        /*0f44*/ 	.word	0x00000000


	//----- nvinfo : EIATTR_MIN_STACK_SIZE
	.align		4
.L_651:
        /*0f48*/ 	.byte	0x04, 0x12
        /*0f4a*/ 	.short	(.L_653 - .L_652)
	.align		4
.L_652:
        /*0f4c*/ 	.word	index@(isize_to_i32)
        /*0f50*/ 	.word	0x00000000


	//----- nvinfo : EIATTR_MIN_STACK_SIZE
	.align		4
.L_653:
        /*0f54*/ 	.byte	0x04, 0x12
        /*0f56*/ 	.short	(.L_655 - .L_654)
	.align		4
.L_654:
        /*0f58*/ 	.word	index@(isize_to_i16)
        /*0f5c*/ 	.word	0x00000000


	//----- nvinfo : EIATTR_MIN_STACK_SIZE
	.align		4
.L_655:
        /*0f60*/ 	.byte	0x04, 0x12
        /*0f62*/ 	.short	(.L_657 - .L_656)
	.align		4
.L_656:
        /*0f64*/ 	.word	index@(isize_to_i8)
        /*0f68*/ 	.word	0x00000000


	//----- nvinfo : EIATTR_MIN_STACK_SIZE
	.align		4
.L_657:
        /*0f6c*/ 	.byte	0x04, 0x12
        /*0f6e*/ 	.short	(.L_659 - .L_658)
	.align		4
.L_658:
        /*0f70*/ 	.word	index@(isize_to_usize)
        /*0f74*/ 	.word	0x00000000


	//----- nvinfo : EIATTR_MIN_STACK_SIZE
	.align		4
.L_659:
        /*0f78*/ 	.byte	0x04, 0x12
        /*0f7a*/ 	.short	(.L_661 - .L_660)
	.align		4
.L_660:
        /*0f7c*/ 	.word	index@(isize_to_u64)
        /*0f80*/ 	.word	0x00000000


	//----- nvinfo : EIATTR_MIN_STACK_SIZE
	.align		4
.L_661:
        /*0f84*/ 	.byte	0x04, 0x12
        /*0f86*/ 	.short	(.L_663 - .L_662)
	.align		4
.L_662:
        /*0f88*/ 	.word	index@(isize_to_u32)
        /*0f8c*/ 	.word	0x00000000


	//----- nvinfo : EIATTR_MIN_STACK_SIZE
	.align		4
.L_663:
        /*0f90*/ 	.byte	0x04, 0x12
        /*0f92*/ 	.short	(.L_665 - .L_664)
	.align		4
.L_664:
        /*0f94*/ 	.word	index@(isize_to_u16)
        /*0f98*/ 	.word	0x00000000


	//----- nvinfo : EIATTR_MIN_STACK_SIZE
	.align		4
.L_665:
        /*0f9c*/ 	.byte	0x04, 0x12
        /*0f9e*/ 	.short	(.L_667 - .L_666)
	.align		4
.L_666:
        /*0fa0*/ 	.word	index@(isize_to_u8)
        /*0fa4*/ 	.word	0x00000000


	//----- nvinfo : EIATTR_MIN_STACK_SIZE
	.align		4
.L_667:
        /*0fa8*/ 	.byte	0x04, 0x12
        /*0faa*/ 	.short	(.L_669 - .L_668)
	.align		4
.L_668:
        /*0fac*/ 	.word	index@(isize_to_f64)
        /*0fb0*/ 	.word	0x00000000


	//----- nvinfo : EIATTR_MIN_STACK_SIZE
	.align		4
.L_669:
        /*0fb4*/ 	.byte	0x04, 0x12
        /*0fb6*/ 	.short	(.L_671 - .L_670)
	.align		4
.L_670:
        /*0fb8*/ 	.word	index@(isize_to_f32)
        /*0fbc*/ 	.word	0x00000000


	//----- nvinfo : EIATTR_MIN_STACK_SIZE
	.align		4
.L_671:
        /*0fc0*/ 	.byte	0x04, 0x12
        /*0fc2*/ 	.short	(.L_673 - .L_672)
	.align		4
.L_672:
        /*0fc4*/ 	.word	index@(i64_to_isize)
        /*0fc8*/ 	.word	0x00000000


	//----- nvinfo : EIATTR_MIN_STACK_SIZE
	.align		4
.L_673:
        /*0fcc*/ 	.byte	0x04, 0x12
        /*0fce*/ 	.short	(.L_675 - .L_674)
	.align		4
.L_674:
        /*0fd0*/ 	.word	index@(i64_to_i64)
        /*0fd4*/ 	.word	0x00000000


	//----- nvinfo : EIATTR_MIN_STACK_SIZE
	.align		4
.L_675:
        /*0fd8*/ 	.byte	0x04, 0x12
        /*0fda*/ 	.short	(.L_677 - .L_676)
	.align		4
.L_676:
        /*0fdc*/ 	.word	index@(i64_to_i32)
        /*0fe0*/ 	.word	0x00000000


	//----- nvinfo : EIATTR_MIN_STACK_SIZE
	.align		4
.L_677:
        /*0fe4*/ 	.byte	0x04, 0x12
        /*0fe6*/ 	.short	(.L_679 - .L_678)
	.align		4
.L_678:
        /*0fe8*/ 	.word	index@(i64_to_i16)
        /*0fec*/ 	.word	0x00000000


	//----- nvinfo : EIATTR_MIN_STACK_SIZE
	.align		4
.L_679:
        /*0ff0*/ 	.byte	0x04, 0x12
        /*0ff2*/ 	.short	(.L_681 - .L_680)
	.align		4
.L_680:
        /*0ff4*/ 	.word	index@(i64_to_i8)
        /*0ff8*/ 	.word	0x00000000


	//----- nvinfo : EIATTR_MIN_STACK_SIZE
	.align		4
.L_681:
        /*0ffc*/ 	.byte	0x04, 0x12
        /*0ffe*/ 	.short	(.L_683 - .L_682)
	.align		4
.L_682:
        /*1000*/ 	.word	index@(i64_to_usize)
        /*1004*/ 	.word	0x00000000


	//----- nvinfo : EIATTR_MIN_STACK_SIZE
	.align		4
.L_683:
        /*1008*/ 	.byte	0x04, 0x12
        /*100a*/ 	.short	(.L_685 - .L_684)
	.align		4
.L_684:
        /*100c*/ 	.word	index@(i64_to_u64)
        /*1010*/ 	.word	0x00000000


	//----- nvinfo : EIATTR_MIN_STACK_SIZE
	.align		4
.L_685:
        /*1014*/ 	.byte	0x04, 0x12
        /*1016*/ 	.short	(.L_687 - .L_686)
	.align		4
.L_686:
        /*1018*/ 	.word	index@(i64_to_u32)
        /*101c*/ 	.word	0x00000000


	//----- nvinfo : EIATTR_MIN_STACK_SIZE
	.align		4
.L_687:
        /*1020*/ 	.byte	0x04, 0x12
        /*1022*/ 	.short	(.L_689 - .L_688)
	.align		4
.L_688:
        /*1024*/ 	.word	index@(i64_to_u16)
        /*1028*/ 	.word	0x00000000


	//----- nvinfo : EIATTR_MIN_STACK_SIZE
	.align		4
.L_689:
        /*102c*/ 	.byte	0x04, 0x12
        /*102e*/ 	.short	(.L_691 - .L_690)
	.align		4
.L_690:
        /*1030*/ 	.word	index@(i64_to_u8)
        /*1034*/ 	.word	0x00000000


	//----- nvinfo : EIATTR_MIN_STACK_SIZE
	.align		4
.L_691:
        /*1038*/ 	.byte	0x04, 0x12
        /*103a*/ 	.short	(.L_693 - .L_692)
	.align		4
.L_692:
        /*103c*/ 	.word	index@(i64_to_f64)
        /*1040*/ 	.word	0x00000000


	//----- nvinfo : EIATTR_MIN_STACK_SIZE
	.align		4
.L_693:
        /*1044*/ 	.byte	0x04, 0x12
        /*1046*/ 	.short	(.L_695 - .L_694)
	.align		4
.L_694:
        /*1048*/ 	.word	index@(i64_to_f32)
        /*104c*/ 	.word	0x00000000


	//----- nvinfo : EIATTR_MIN_STACK_SIZE
	.align		4
.L_695:
        /*1050*/ 	.byte	0x04, 0x12
        /*1052*/ 	.short	(.L_697 - .L_696)
	.align		4
.L_696:
        /*1054*/ 	.word	index@(i32_to_isize)
        /*1058*/ 	.word	0x00000000


	//----- nvinfo : EIATTR_MIN_STACK_SIZE
	.align		4
.L_697:
        /*105c*/ 	.byte	0x04, 0x12
        /*105e*/ 	.short	(.L_699 - .L_698)
	.align		4
.L_698:
        /*1060*/ 	.word	index@(i32_to_i64)
        /*1064*/ 	.word	0x00000000


	//----- nvinfo : EIATTR_MIN_STACK_SIZE
	.align		4
.L_699:
        /*1068*/ 	.byte	0x04, 0x12
        /*106a*/ 	.short	(.L_701 - .L_700)
	.align		4
.L_700:
        /*106c*/ 	.word	index@(i32_to_i32)
        /*1070*/ 	.word	0x00000000


	//----- nvinfo : EIATTR_MIN_STACK_SIZE
	.align		4
.L_701:
        /*1074*/ 	.byte	0x04, 0x12
        /*1076*/ 	.short	(.L_703 - .L_702)
	.align		4
.L_702:
        /*1078*/ 	.word	index@(i32_to_i16)
        /*107c*/ 	.word	0x00000000


	//----- nvinfo : EIATTR_MIN_STACK_SIZE
	.align		4
.L_703:
        /*1080*/ 	.byte	0x04, 0x12
        /*1082*/ 	.short	(.L_705 - .L_704)
	.align		4
.L_704:
        /*1084*/ 	.word	index@(i32_to_i8)
        /*1088*/ 	.word	0x00000000


	//----- nvinfo : EIATTR_MIN_STACK_SIZE
	.align		4
.L_705:
        /*108c*/ 	.byte	0x04, 0x12
        /*108e*/ 	.short	(.L_707 - .L_706)
	.align		4
.L_706:
        /*1090*/ 	.word	index@(i32_to_usize)
        /*1094*/ 	.word	0x00000000


	//----- nvinfo : EIATTR_MIN_STACK_SIZE
	.align		4
.L_707:
        /*1098*/ 	.byte	0x04, 0x12
        /*109a*/ 	.short	(.L_709 - .L_708)
	.align		4
.L_708:
        /*109c*/ 	.word	index@(i32_to_u64)
        /*10a0*/ 	.word	0x00000000


	//----- nvinfo : EIATTR_MIN_STACK_SIZE
	.align		4
.L_709:
        /*10a4*/ 	.byte	0x04, 0x12
        /*10a6*/ 	.short	(.L_711 - .L_710)
	.align		4
.L_710:
        /*10a8*/ 	.word	index@(i32_to_u32)
        /*10ac*/ 	.word	0x00000000


	//----- nvinfo : EIATTR_MIN_STACK_SIZE
	.align		4
.L_711:
        /*10b0*/ 	.byte	0x04, 0x12
        /*10b2*/ 	.short	(.L_713 - .L_712)
	.align		4
.L_712:
        /*10b4*/ 	.word	index@(i32_to_u16)
        /*10b8*/ 	.word	0x00000000


	//----- nvinfo : EIATTR_MIN_STACK_SIZE
	.align		4
.L_713:
        /*10bc*/ 	.byte	0x04, 0x12
        /*10be*/ 	.short	(.L_715 - .L_714)
	.align		4
.L_714:
        /*10c0*/ 	.word	index@(i32_to_u8)
        /*10c4*/ 	.word	0x00000000


	//----- nvinfo : EIATTR_MIN_STACK_SIZE
	.align		4
.L_715:
        /*10c8*/ 	.byte	0x04, 0x12
        /*10ca*/ 	.short	(.L_717 - .L_716)
	.align		4
.L_716:
        /*10cc*/ 	.word	index@(i32_to_f64)
        /*10d0*/ 	.word	0x00000000


	//----- nvinfo : EIATTR_MIN_STACK_SIZE
	.align		4
.L_717:
        /*10d4*/ 	.byte	0x04, 0x12
        /*10d6*/ 	.short	(.L_719 - .L_718)
	.align		4
.L_718:
        /*10d8*/ 	.word	index@(i32_to_f32)
        /*10dc*/ 	.word	0x00000000


	//----- nvinfo : EIATTR_MIN_STACK_SIZE
	.align		4
.L_719:
        /*10e0*/ 	.byte	0x04, 0x12
        /*10e2*/ 	.short	(.L_721 - .L_720)
	.align		4
.L_720:
        /*10e4*/ 	.word	index@(i16_to_isize)
        /*10e8*/ 	.word	0x00000000


	//----- nvinfo : EIATTR_MIN_STACK_SIZE
	.align		4
.L_721:
        /*10ec*/ 	.byte	0x04, 0x12
        /*10ee*/ 	.short	(.L_723 - .L_722)
	.align		4
.L_722:
        /*10f0*/ 	.word	index@(i16_to_i64)
        /*10f4*/ 	.word	0x00000000


	//----- nvinfo : EIATTR_MIN_STACK_SIZE
	.align		4
.L_723:
        /*10f8*/ 	.byte	0x04, 0x12
        /*10fa*/ 	.short	(.L_725 - .L_724)
	.align		4
.L_724:
        /*10fc*/ 	.word	index@(i16_to_i32)
        /*1100*/ 	.word	0x00000000


	//----- nvinfo : EIATTR_MIN_STACK_SIZE
	.align		4
.L_725:
        /*1104*/ 	.byte	0x04, 0x12
        /*1106*/ 	.short	(.L_727 - .L_726)
	.align		4
.L_726:
        /*1108*/ 	.word	index@(i16_to_i16)
        /*110c*/ 	.word	0x00000000


	//----- nvinfo : EIATTR_MIN_STACK_SIZE
	.align		4
.L_727:
        /*1110*/ 	.byte	0x04, 0x12
        /*1112*/ 	.short	(.L_729 - .L_728)
	.align		4
.L_728:
        /*1114*/ 	.word	index@(i16_to_i8)
        /*1118*/ 	.word	0x00000000


	//----- nvinfo : EIATTR_MIN_STACK_SIZE
	.align		4
.L_729:
        /*111c*/ 	.byte	0x04, 0x12
        /*111e*/ 	.short	(.L_731 - .L_730)
	.align		4
.L_730:
        /*1120*/ 	.word	index@(i16_to_usize)
        /*1124*/ 	.word	0x00000000


	//----- nvinfo : EIATTR_MIN_STACK_SIZE
	.align		4
.L_731:
        /*1128*/ 	.byte	0x04, 0x12
        /*112a*/ 	.short	(.L_733 - .L_732)
	.align		4
.L_732:
        /*112c*/ 	.word	index@(i16_to_u64)
        /*1130*/ 	.word	0x00000000


	//----- nvinfo : EIATTR_MIN_STACK_SIZE
	.align		4
.L_733:
        /*1134*/ 	.byte	0x04, 0x12
        /*1136*/ 	.short	(.L_735 - .L_734)
	.align		4
.L_734:
        /*1138*/ 	.word	index@(i16_to_u32)
        /*113c*/ 	.word	0x00000000


	//----- nvinfo : EIATTR_MIN_STACK_SIZE
	.align		4
.L_735:
        /*1140*/ 	.byte	0x04, 0x12
        /*1142*/ 	.short	(.L_737 - .L_736)
	.align		4
.L_736:
        /*1144*/ 	.word	index@(i16_to_u16)
        /*1148*/ 	.word	0x00000000


	//----- nvinfo : EIATTR_MIN_STACK_SIZE
	.align		4
.L_737:
        /*114c*/ 	.byte	0x04, 0x12
        /*114e*/ 	.short	(.L_739 - .L_738)
	.align		4
.L_738:
        /*1150*/ 	.word	index@(i16_to_u8)
        /*1154*/ 	.word	0x00000000


	//----- nvinfo : EIATTR_MIN_STACK_SIZE
	.align		4
.L_739:
        /*1158*/ 	.byte	0x04, 0x12
        /*115a*/ 	.short	(.L_741 - .L_740)
	.align		4
.L_740:
        /*115c*/ 	.word	index@(i16_to_f64)
        /*1160*/ 	.word	0x00000000


	//----- nvinfo : EIATTR_MIN_STACK_SIZE
	.align		4
.L_741:
        /*1164*/ 	.byte	0x04, 0x12
        /*1166*/ 	.short	(.L_743 - .L_742)
	.align		4
.L_742:
        /*1168*/ 	.word	index@(i16_to_f32)
        /*116c*/ 	.word	0x00000000


	//----- nvinfo : EIATTR_MIN_STACK_SIZE
	.align		4
.L_743:
        /*1170*/ 	.byte	0x04, 0x12
        /*1172*/ 	.short	(.L_745 - .L_744)
	.align		4
.L_744:
        /*1174*/ 	.word	index@(i8_to_isize)
        /*1178*/ 	.word	0x00000000


	//----- nvinfo : EIATTR_MIN_STACK_SIZE
	.align		4
.L_745:
        /*117c*/ 	.byte	0x04, 0x12
        /*117e*/ 	.short	(.L_747 - .L_746)
	.align		4
.L_746:
        /*1180*/ 	.word	index@(i8_to_i64)
        /*1184*/ 	.word	0x00000000


	//----- nvinfo : EIATTR_MIN_STACK_SIZE
	.align		4
.L_747:
        /*1188*/ 	.byte	0x04, 0x12
        /*118a*/ 	.short	(.L_749 - .L_748)
	.align		4
.L_748:
        /*118c*/ 	.word	index@(i8_to_i32)
        /*1190*/ 	.word	0x00000000


	//----- nvinfo : EIATTR_MIN_STACK_SIZE
	.align		4
.L_749:
        /*1194*/ 	.byte	0x04, 0x12
        /*1196*/ 	.short	(.L_751 - .L_750)
	.align		4
.L_750:
        /*1198*/ 	.word	index@(i8_to_i16)
        /*119c*/ 	.word	0x00000000


	//----- nvinfo : EIATTR_MIN_STACK_SIZE
	.align		4
.L_751:
        /*11a0*/ 	.byte	0x04, 0x12
        /*11a2*/ 	.short	(.L_753 - .L_752)
	.align		4
.L_752:
        /*11a4*/ 	.word	index@(i8_to_i8)
        /*11a8*/ 	.word	0x00000000


	//----- nvinfo : EIATTR_MIN_STACK_SIZE
	.align		4
.L_753:
        /*11ac*/ 	.byte	0x04, 0x12
        /*11ae*/ 	.short	(.L_755 - .L_754)
	.align		4
.L_754:
        /*11b0*/ 	.word	index@(i8_to_usize)
        /*11b4*/ 	.word	0x00000000


	//----- nvinfo : EIATTR_MIN_STACK_SIZE
	.align		4
.L_755:
        /*11b8*/ 	.byte	0x04, 0x12
        /*11ba*/ 	.short	(.L_757 - .L_756)
	.align		4
.L_756:
        /*11bc*/ 	.word	index@(i8_to_u64)
        /*11c0*/ 	.word	0x00000000


	//----- nvinfo : EIATTR_MIN_STACK_SIZE
	.align		4
.L_757:
        /*11c4*/ 	.byte	0x04, 0x12
        /*11c6*/ 	.short	(.L_759 - .L_758)
	.align		4
.L_758:
        /*11c8*/ 	.word	index@(i8_to_u32)
        /*11cc*/ 	.word	0x00000000


	//----- nvinfo : EIATTR_MIN_STACK_SIZE
	.align		4
.L_759:
        /*11d0*/ 	.byte	0x04, 0x12
        /*11d2*/ 	.short	(.L_761 - .L_760)
	.align		4
.L_760:
        /*11d4*/ 	.word	index@(i8_to_u16)
        /*11d8*/ 	.word	0x00000000


	//----- nvinfo : EIATTR_MIN_STACK_SIZE
	.align		4
.L_761:
        /*11dc*/ 	.byte	0x04, 0x12
        /*11de*/ 	.short	(.L_763 - .L_762)
	.align		4
.L_762:
        /*11e0*/ 	.word	index@(i8_to_u8)
        /*11e4*/ 	.word	0x00000000


	//----- nvinfo : EIATTR_MIN_STACK_SIZE
	.align		4
.L_763:
        /*11e8*/ 	.byte	0x04, 0x12
        /*11ea*/ 	.short	(.L_765 - .L_764)
	.align		4
.L_764:
        /*11ec*/ 	.word	index@(i8_to_f64)
        /*11f0*/ 	.word	0x00000000


	//----- nvinfo : EIATTR_MIN_STACK_SIZE
	.align		4
.L_765:
        /*11f4*/ 	.byte	0x04, 0x12
        /*11f6*/ 	.short	(.L_767 - .L_766)
	.align		4
.L_766:
        /*11f8*/ 	.word	index@(i8_to_f32)
        /*11fc*/ 	.word	0x00000000


	//----- nvinfo : EIATTR_MIN_STACK_SIZE
	.align		4
.L_767:
        /*1200*/ 	.byte	0x04, 0x12
        /*1202*/ 	.short	(.L_769 - .L_768)
	.align		4
.L_768:
        /*1204*/ 	.word	index@(usize_to_isize)
        /*1208*/ 	.word	0x00000000


	//----- nvinfo : EIATTR_MIN_STACK_SIZE
	.align		4
.L_769:
        /*120c*/ 	.byte	0x04, 0x12
        /*120e*/ 	.short	(.L_771 - .L_770)
	.align		4
.L_770:
        /*1210*/ 	.word	index@(usize_to_i64)
        /*1214*/ 	.word	0x00000000


	//----- nvinfo : EIATTR_MIN_STACK_SIZE
	.align		4
.L_771:
        /*1218*/ 	.byte	0x04, 0x12
        /*121a*/ 	.short	(.L_773 - .L_772)
	.align		4
.L_772:
        /*121c*/ 	.word	index@(usize_to_i32)
        /*1220*/ 	.word	0x00000000


	//----- nvinfo : EIATTR_MIN_STACK_SIZE
	.align		4
.L_773:
        /*1224*/ 	.byte	0x04, 0x12
        /*1226*/ 	.short	(.L_775 - .L_774)
	.align		4
.L_774:
        /*1228*/ 	.word	index@(usize_to_i16)
        /*122c*/ 	.word	0x00000000


	//----- nvinfo : EIATTR_MIN_STACK_SIZE
	.align		4
.L_775:
        /*1230*/ 	.byte	0x04, 0x12
        /*1232*/ 	.short	(.L_777 - .L_776)
	.align		4
.L_776:
        /*1234*/ 	.word	index@(usize_to_i8)
        /*1238*/ 	.word	0x00000000


	//----- nvinfo : EIATTR_MIN_STACK_SIZE
	.align		4
.L_777:
        /*123c*/ 	.byte	0x04, 0x12
        /*123e*/ 	.short	(.L_779 - .L_778)
	.align		4
.L_778:
        /*1240*/ 	.word	index@(usize_to_usize)
        /*1244*/ 	.word	0x00000000


	//----- nvinfo : EIATTR_MIN_STACK_SIZE
	.align		4
.L_779:
        /*1248*/ 	.byte	0x04, 0x12
        /*124a*/ 	.short	(.L_781 - .L_780)
	.align		4
.L_780:
        /*124c*/ 	.word	index@(usize_to_u64)
        /*1250*/ 	.word	0x00000000


	//----- nvinfo : EIATTR_MIN_STACK_SIZE
	.align		4
.L_781:
        /*1254*/ 	.byte	0x04, 0x12
        /*1256*/ 	.short	(.L_783 - .L_782)
	.align		4
.L_782:
        /*1258*/ 	.word	index@(usize_to_u32)
        /*125c*/ 	.word	0x00000000


	//----- nvinfo : EIATTR_MIN_STACK_SIZE
	.align		4
.L_783:
        /*1260*/ 	.byte	0x04, 0x12
        /*1262*/ 	.short	(.L_785 - .L_784)
	.align		4
.L_784:
        /*1264*/ 	.word	index@(usize_to_u16)
        /*1268*/ 	.word	0x00000000


	//----- nvinfo : EIATTR_MIN_STACK_SIZE
	.align		4
.L_785:
        /*126c*/ 	.byte	0x04, 0x12
        /*126e*/ 	.short	(.L_787 - .L_786)
	.align		4
.L_786:
        /*1270*/ 	.word	index@(usize_to_u8)
        /*1274*/ 	.word	0x00000000


	//----- nvinfo : EIATTR_MIN_STACK_SIZE
	.align		4
.L_787:
        /*1278*/ 	.byte	0x04, 0x12
        /*127a*/ 	.short	(.L_789 - .L_788)
	.align		4
.L_788:
        /*127c*/ 	.word	index@(usize_to_f64)
        /*1280*/ 	.word	0x00000000


	//----- nvinfo : EIATTR_MIN_STACK_SIZE
	.align		4
.L_789:
        /*1284*/ 	.byte	0x04, 0x12
        /*1286*/ 	.short	(.L_791 - .L_790)
	.align		4
.L_790:
        /*1288*/ 	.word	index@(usize_to_f32)
        /*128c*/ 	.word	0x00000000


	//----- nvinfo : EIATTR_MIN_STACK_SIZE
	.align		4
.L_791:
        /*1290*/ 	.byte	0x04, 0x12
        /*1292*/ 	.short	(.L_793 - .L_792)
	.align		4
.L_792:
        /*1294*/ 	.word	index@(u64_to_isize)
        /*1298*/ 	.word	0x00000000


	//----- nvinfo : EIATTR_MIN_STACK_SIZE
	.align		4
.L_793:
        /*129c*/ 	.byte	0x04, 0x12
        /*129e*/ 	.short	(.L_795 - .L_794)
	.align		4
.L_794:
        /*12a0*/ 	.word	index@(u64_to_i64)
        /*12a4*/ 	.word	0x00000000


	//----- nvinfo : EIATTR_MIN_STACK_SIZE
	.align		4
.L_795:
        /*12a8*/ 	.byte	0x04, 0x12
        /*12aa*/ 	.short	(.L_797 - .L_796)
	.align		4
.L_796:
        /*12ac*/ 	.word	index@(u64_to_i32)
        /*12b0*/ 	.word	0x00000000


	//----- nvinfo : EIATTR_MIN_STACK_SIZE
	.align		4
.L_797:
        /*12b4*/ 	.byte	0x04, 0x12
        /*12b6*/ 	.short	(.L_799 - .L_798)
	.align		4
.L_798:
        /*12b8*/ 	.word	index@(u64_to_i16)
        /*12bc*/ 	.word	0x00000000


	//----- nvinfo : EIATTR_MIN_STACK_SIZE
	.align		4
.L_799:
        /*12c0*/ 	.byte	0x04, 0x12
        /*12c2*/ 	.short	(.L_801 - .L_800)
	.align		4
.L_800:
        /*12c4*/ 	.word	index@(u64_to_i8)
        /*12c8*/ 	.word	0x00000000


	//----- nvinfo : EIATTR_MIN_STACK_SIZE
	.align		4
.L_801:
        /*12cc*/ 	.byte	0x04, 0x12
        /*12ce*/ 	.short	(.L_803 - .L_802)
	.align		4
.L_802:
        /*12d0*/ 	.word	index@(u64_to_usize)
        /*12d4*/ 	.word	0x00000000


	//----- nvinfo : EIATTR_MIN_STACK_SIZE
	.align		4
.L_803:
        /*12d8*/ 	.byte	0x04, 0x12
        /*12da*/ 	.short	(.L_805 - .L_804)
	.align		4
.L_804:
        /*12dc*/ 	.word	index@(u64_to_u64)
        /*12e0*/ 	.word	0x00000000


	//----- nvinfo : EIATTR_MIN_STACK_SIZE
	.align		4
.L_805:
        /*12e4*/ 	.byte	0x04, 0x12
        /*12e6*/ 	.short	(.L_807 - .L_806)
	.align		4
.L_806:
        /*12e8*/ 	.word	index@(u64_to_u32)
        /*12ec*/ 	.word	0x00000000


	//----- nvinfo : EIATTR_MIN_STACK_SIZE
	.align		4
.L_807:
        /*12f0*/ 	.byte	0x04, 0x12
        /*12f2*/ 	.short	(.L_809 - .L_808)
	.align		4
.L_808:
        /*12f4*/ 	.word	index@(u64_to_u16)
        /*12f8*/ 	.word	0x00000000


	//----- nvinfo : EIATTR_MIN_STACK_SIZE
	.align		4
.L_809:
        /*12fc*/ 	.byte	0x04, 0x12
        /*12fe*/ 	.short	(.L_811 - .L_810)
	.align		4
.L_810:
        /*1300*/ 	.word	index@(u64_to_u8)
        /*1304*/ 	.word	0x00000000


	//----- nvinfo : EIATTR_MIN_STACK_SIZE
	.align		4
.L_811:
        /*1308*/ 	.byte	0x04, 0x12
        /*130a*/ 	.short	(.L_813 - .L_812)
	.align		4
.L_812:
        /*130c*/ 	.word	index@(u64_to_f64)
        /*1310*/ 	.word	0x00000000


	//----- nvinfo : EIATTR_MIN_STACK_SIZE
	.align		4
.L_813:
        /*1314*/ 	.byte	0x04, 0x12
        /*1316*/ 	.short	(.L_815 - .L_814)
	.align		4
.L_814:
        /*1318*/ 	.word	index@(u64_to_f32)
        /*131c*/ 	.word	0x00000000


	//----- nvinfo : EIATTR_MIN_STACK_SIZE
	.align		4
.L_815:
        /*1320*/ 	.byte	0x04, 0x12
        /*1322*/ 	.short	(.L_817 - .L_816)
	.align		4
.L_816:
        /*1324*/ 	.word	index@(u32_to_isize)
        /*1328*/ 	.word	0x00000000


	//----- nvinfo : EIATTR_MIN_STACK_SIZE
	.align		4
.L_817:
        /*132c*/ 	.byte	0x04, 0x12
        /*132e*/ 	.short	(.L_819 - .L_818)
	.align		4
.L_818:
        /*1330*/ 	.word	index@(u32_to_i64)
        /*1334*/ 	.word	0x00000000


	//----- nvinfo : EIATTR_MIN_STACK_SIZE
	.align		4
.L_819:
        /*1338*/ 	.byte	0x04, 0x12
        /*133a*/ 	.short	(.L_821 - .L_820)
	.align		4
.L_820:
        /*133c*/ 	.word	index@(u32_to_i32)
        /*1340*/ 	.word	0x00000000


	//----- nvinfo : EIATTR_MIN_STACK_SIZE
	.align		4
.L_821:
        /*1344*/ 	.byte	0x04, 0x12
        /*1346*/ 	.short	(.L_823 - .L_822)
	.align		4
.L_822:
        /*1348*/ 	.word	index@(u32_to_i16)
        /*134c*/ 	.word	0x00000000


	//----- nvinfo : EIATTR_MIN_STACK_SIZE
	.align		4
.L_823:
        /*1350*/ 	.byte	0x04, 0x12
        /*1352*/ 	.short	(.L_825 - .L_824)
	.align		4
.L_824:
        /*1354*/ 	.word	index@(u32_to_i8)
        /*1358*/ 	.word	0x00000000


	//----- nvinfo : EIATTR_MIN_STACK_SIZE
	.align		4
.L_825:
        /*135c*/ 	.byte	0x04, 0x12
        /*135e*/ 	.short	(.L_827 - .L_826)
	.align		4
.L_826:
        /*1360*/ 	.word	index@(u32_to_usize)
        /*1364*/ 	.word	0x00000000


	//----- nvinfo : EIATTR_MIN_STACK_SIZE
	.align		4
.L_827:
        /*1368*/ 	.byte	0x04, 0x12
        /*136a*/ 	.short	(.L_829 - .L_828)
	.align		4
.L_828:
        /*136c*/ 	.word	index@(u32_to_u64)
        /*1370*/ 	.word	0x00000000


	//----- nvinfo : EIATTR_MIN_STACK_SIZE
	.align		4
.L_829:
        /*1374*/ 	.byte	0x04, 0x12
        /*1376*/ 	.short	(.L_831 - .L_830)
	.align		4
.L_830:
        /*1378*/ 	.word	index@(u32_to_u32)
        /*137c*/ 	.word	0x00000000


	//----- nvinfo : EIATTR_MIN_STACK_SIZE
	.align		4
.L_831:
        /*1380*/ 	.byte	0x04, 0x12
        /*1382*/ 	.short	(.L_833 - .L_832)
	.align		4
.L_832:
        /*1384*/ 	.word	index@(u32_to_u16)
        /*1388*/ 	.word	0x00000000


	//----- nvinfo : EIATTR_MIN_STACK_SIZE
	.align		4
.L_833:
        /*138c*/ 	.byte	0x04, 0x12
        /*138e*/ 	.short	(.L_835 - .L_834)
	.align		4
.L_834:
        /*1390*/ 	.word	index@(u32_to_u8)
        /*1394*/ 	.word	0x00000000


	//----- nvinfo : EIATTR_MIN_STACK_SIZE
	.align		4
.L_835:
        /*1398*/ 	.byte	0x04, 0x12
        /*139a*/ 	.short	(.L_837 - .L_836)
	.align		4
.L_836:
        /*139c*/ 	.word	index@(u32_to_f64)
        /*13a0*/ 	.word	0x00000000


	//----- nvinfo : EIATTR_MIN_STACK_SIZE
	.align		4
.L_837:
        /*13a4*/ 	.byte	0x04, 0x12
        /*13a6*/ 	.short	(.L_839 - .L_838)
	.align		4
.L_838:
        /*13a8*/ 	.word	index@(u32_to_f32)
        /*13ac*/ 	.word	0x00000000


	//----- nvinfo : EIATTR_MIN_STACK_SIZE
	.align		4
.L_839:
        /*13b0*/ 	.byte	0x04, 0x12
        /*13b2*/ 	.short	(.L_841 - .L_840)
	.align		4
.L_840:
        /*13b4*/ 	.word	index@(u16_to_isize)
        /*13b8*/ 	.word	0x00000000


	//----- nvinfo : EIATTR_MIN_STACK_SIZE
	.align		4
.L_841:
        /*13bc*/ 	.byte	0x04, 0x12
        /*13be*/ 	.short	(.L_843 - .L_842)
	.align		4
.L_842:
        /*13c0*/ 	.word	index@(u16_to_i64)
        /*13c4*/ 	.word	0x00000000


	//----- nvinfo : EIATTR_MIN_STACK_SIZE
	.align		4
.L_843:
        /*13c8*/ 	.byte	0x04, 0x12
        /*13ca*/ 	.short	(.L_845 - .L_844)
	.align		4
.L_844:
        /*13cc*/ 	.word	index@(u16_to_i32)
        /*13d0*/ 	.word	0x00000000


	//----- nvinfo : EIATTR_MIN_STACK_SIZE
	.align		4
.L_845:
        /*13d4*/ 	.byte	0x04, 0x12
        /*13d6*/ 	.short	(.L_847 - .L_846)
	.align		4
.L_846:
        /*13d8*/ 	.word	index@(u16_to_i16)
        /*13dc*/ 	.word	0x00000000


	//----- nvinfo : EIATTR_MIN_STACK_SIZE
	.align		4
.L_847:
        /*13e0*/ 	.byte	0x04, 0x12
        /*13e2*/ 	.short	(.L_849 - .L_848)
	.align		4
.L_848:
        /*13e4*/ 	.word	index@(u16_to_i8)
        /*13e8*/ 	.word	0x00000000


	//----- nvinfo : EIATTR_MIN_STACK_SIZE
	.align		4
.L_849:
        /*13ec*/ 	.byte	0x04, 0x12
        /*13ee*/ 	.short	(.L_851 - .L_850)
	.align		4
.L_850:
        /*13f0*/ 	.word	index@(u16_to_usize)
        /*13f4*/ 	.word	0x00000000


	//----- nvinfo : EIATTR_MIN_STACK_SIZE
	.align		4
.L_851:
        /*13f8*/ 	.byte	0x04, 0x12
        /*13fa*/ 	.short	(.L_853 - .L_852)
	.align		4
.L_852:
        /*13fc*/ 	.word	index@(u16_to_u64)
        /*1400*/ 	.word	0x00000000


	//----- nvinfo : EIATTR_MIN_STACK_SIZE
	.align		4
.L_853:
        /*1404*/ 	.byte	0x04, 0x12
        /*1406*/ 	.short	(.L_855 - .L_854)
	.align		4
.L_854:
        /*1408*/ 	.word	index@(u16_to_u32)
        /*140c*/ 	.word	0x00000000


	//----- nvinfo : EIATTR_MIN_STACK_SIZE
	.align		4
.L_855:
        /*1410*/ 	.byte	0x04, 0x12
        /*1412*/ 	.short	(.L_857 - .L_856)
	.align		4
.L_856:
        /*1414*/ 	.word	index@(u16_to_u16)
        /*1418*/ 	.word	0x00000000


	//----- nvinfo : EIATTR_MIN_STACK_SIZE
	.align		4
.L_857:
        /*141c*/ 	.byte	0x04, 0x12
        /*141e*/ 	.short	(.L_859 - .L_858)
	.align		4
.L_858:
        /*1420*/ 	.word	index@(u16_to_u8)
        /*1424*/ 	.word	0x00000000


	//----- nvinfo : EIATTR_MIN_STACK_SIZE
	.align		4
.L_859:
        /*1428*/ 	.byte	0x04, 0x12
        /*142a*/ 	.short	(.L_861 - .L_860)
	.align		4
.L_860:
        /*142c*/ 	.word	index@(u16_to_f64)
        /*1430*/ 	.word	0x00000000


	//----- nvinfo : EIATTR_MIN_STACK_SIZE
	.align		4
.L_861:
        /*1434*/ 	.byte	0x04, 0x12
        /*1436*/ 	.short	(.L_863 - .L_862)
	.align		4
.L_862:
        /*1438*/ 	.word	index@(u16_to_f32)
        /*143c*/ 	.word	0x00000000


	//----- nvinfo : EIATTR_MIN_STACK_SIZE
	.align		4
.L_863:
        /*1440*/ 	.byte	0x04, 0x12
        /*1442*/ 	.short	(.L_865 - .L_864)
	.align		4
.L_864:
        /*1444*/ 	.word	index@(u8_to_isize)
        /*1448*/ 	.word	0x00000000


	//----- nvinfo : EIATTR_MIN_STACK_SIZE
	.align		4
.L_865:
        /*144c*/ 	.byte	0x04, 0x12
        /*144e*/ 	.short	(.L_867 - .L_866)
	.align		4
.L_866:
        /*1450*/ 	.word	index@(u8_to_i64)
        /*1454*/ 	.word	0x00000000


	//----- nvinfo : EIATTR_MIN_STACK_SIZE
	.align		4
.L_867:
        /*1458*/ 	.byte	0x04, 0x12
        /*145a*/ 	.short	(.L_869 - .L_868)
	.align		4
.L_868:
        /*145c*/ 	.word	index@(u8_to_i32)
        /*1460*/ 	.word	0x00000000


	//----- nvinfo : EIATTR_MIN_STACK_SIZE
	.align		4
.L_869:
        /*1464*/ 	.byte	0x04, 0x12
        /*1466*/ 	.short	(.L_871 - .L_870)
	.align		4
.L_870:
        /*1468*/ 	.word	index@(u8_to_i16)
        /*146c*/ 	.word	0x00000000


	//----- nvinfo : EIATTR_MIN_STACK_SIZE
	.align		4
.L_871:
        /*1470*/ 	.byte	0x04, 0x12
        /*1472*/ 	.short	(.L_873 - .L_872)
	.align		4
.L_872:
        /*1474*/ 	.word	index@(u8_to_i8)
        /*1478*/ 	.word	0x00000000


	//----- nvinfo : EIATTR_MIN_STACK_SIZE
	.align		4
.L_873:
        /*147c*/ 	.byte	0x04, 0x12
        /*147e*/ 	.short	(.L_875 - .L_874)
	.align		4
.L_874:
        /*1480*/ 	.word	index@(u8_to_usize)
        /*1484*/ 	.word	0x00000000


	//----- nvinfo : EIATTR_MIN_STACK_SIZE
	.align		4
.L_875:
        /*1488*/ 	.byte	0x04, 0x12
        /*148a*/ 	.short	(.L_877 - .L_876)
	.align		4
.L_876:
        /*148c*/ 	.word	index@(u8_to_u64)
        /*1490*/ 	.word	0x00000000


	//----- nvinfo : EIATTR_MIN_STACK_SIZE
	.align		4
.L_877:
        /*1494*/ 	.byte	0x04, 0x12
        /*1496*/ 	.short	(.L_879 - .L_878)
	.align		4
.L_878:
        /*1498*/ 	.word	index@(u8_to_u32)
        /*149c*/ 	.word	0x00000000


	//----- nvinfo : EIATTR_MIN_STACK_SIZE
	.align		4
.L_879:
        /*14a0*/ 	.byte	0x04, 0x12
        /*14a2*/ 	.short	(.L_881 - .L_880)
	.align		4
.L_880:
        /*14a4*/ 	.word	index@(u8_to_u16)
        /*14a8*/ 	.word	0x00000000


	//----- nvinfo : EIATTR_MIN_STACK_SIZE
	.align		4
.L_881:
        /*14ac*/ 	.byte	0x04, 0x12
        /*14ae*/ 	.short	(.L_883 - .L_882)
	.align		4
.L_882:
        /*14b0*/ 	.word	index@(u8_to_u8)
        /*14b4*/ 	.word	0x00000000


	//----- nvinfo : EIATTR_MIN_STACK_SIZE
	.align		4
.L_883:
        /*14b8*/ 	.byte	0x04, 0x12
        /*14ba*/ 	.short	(.L_885 - .L_884)
	.align		4
.L_884:
        /*14bc*/ 	.word	index@(u8_to_f64)
        /*14c0*/ 	.word	0x00000000


	//----- nvinfo : EIATTR_MIN_STACK_SIZE
	.align		4
.L_885:
        /*14c4*/ 	.byte	0x04, 0x12
        /*14c6*/ 	.short	(.L_887 - .L_886)
	.align		4
.L_886:
        /*14c8*/ 	.word	index@(u8_to_f32)
        /*14cc*/ 	.word	0x00000000


	//----- nvinfo : EIATTR_MIN_STACK_SIZE
	.align		4
.L_887:
        /*14d0*/ 	.byte	0x04, 0x12
        /*14d2*/ 	.short	(.L_889 - .L_888)
	.align		4
.L_888:
        /*14d4*/ 	.word	index@(f64_to_isize)
        /*14d8*/ 	.word	0x00000000


	//----- nvinfo : EIATTR_MIN_STACK_SIZE
	.align		4
.L_889:
        /*14dc*/ 	.byte	0x04, 0x12
        /*14de*/ 	.short	(.L_891 - .L_890)
	.align		4
.L_890:
        /*14e0*/ 	.word	index@(f64_to_i64)
        /*14e4*/ 	.word	0x00000000


	//----- nvinfo : EIATTR_MIN_STACK_SIZE
	.align		4
.L_891:
        /*14e8*/ 	.byte	0x04, 0x12
        /*14ea*/ 	.short	(.L_893 - .L_892)
	.align		4
.L_892:
        /*14ec*/ 	.word	index@(f64_to_i32)
        /*14f0*/ 	.word	0x00000000


	//----- nvinfo : EIATTR_MIN_STACK_SIZE
	.align		4
.L_893:
        /*14f4*/ 	.byte	0x04, 0x12
        /*14f6*/ 	.short	(.L_895 - .L_894)
	.align		4
.L_894:
        /*14f8*/ 	.word	index@(f64_to_i16)
        /*14fc*/ 	.word	0x00000000


	//----- nvinfo : EIATTR_MIN_STACK_SIZE
	.align		4
.L_895:
        /*1500*/ 	.byte	0x04, 0x12
        /*1502*/ 	.short	(.L_897 - .L_896)
	.align		4
.L_896:
        /*1504*/ 	.word	index@(f64_to_i8)
        /*1508*/ 	.word	0x00000000


	//----- nvinfo : EIATTR_MIN_STACK_SIZE
	.align		4
.L_897:
        /*150c*/ 	.byte	0x04, 0x12
        /*150e*/ 	.short	(.L_899 - .L_898)
	.align		4
.L_898:
        /*1510*/ 	.word	index@(f64_to_usize)
        /*1514*/ 	.word	0x00000000


	//----- nvinfo : EIATTR_MIN_STACK_SIZE
	.align		4
.L_899:
        /*1518*/ 	.byte	0x04, 0x12
        /*151a*/ 	.short	(.L_901 - .L_900)
	.align		4
.L_900:
        /*151c*/ 	.word	index@(f64_to_u64)
        /*1520*/ 	.word	0x00000000


	//----- nvinfo : EIATTR_MIN_STACK_SIZE
	.align		4
.L_901:
        /*1524*/ 	.byte	0x04, 0x12
        /*1526*/ 	.short	(.L_903 - .L_902)
	.align		4
.L_902:
        /*1528*/ 	.word	index@(f64_to_u32)
        /*152c*/ 	.word	0x00000000


	//----- nvinfo : EIATTR_MIN_STACK_SIZE
	.align		4
.L_903:
        /*1530*/ 	.byte	0x04, 0x12
        /*1532*/ 	.short	(.L_905 - .L_904)
	.align		4
.L_904:
        /*1534*/ 	.word	index@(f64_to_u16)
        /*1538*/ 	.word	0x00000000


	//----- nvinfo : EIATTR_MIN_STACK_SIZE
	.align		4
.L_905:
        /*153c*/ 	.byte	0x04, 0x12
        /*153e*/ 	.short	(.L_907 - .L_906)
	.align		4
.L_906:
        /*1540*/ 	.word	index@(f64_to_u8)
        /*1544*/ 	.word	0x00000000


	//----- nvinfo : EIATTR_MIN_STACK_SIZE
	.align		4
.L_907:
        /*1548*/ 	.byte	0x04, 0x12
        /*154a*/ 	.short	(.L_909 - .L_908)
	.align		4
.L_908:
        /*154c*/ 	.word	index@(f64_to_f64)
        /*1550*/ 	.word	0x00000000


	//----- nvinfo : EIATTR_MIN_STACK_SIZE
	.align		4
.L_909:
        /*1554*/ 	.byte	0x04, 0x12
        /*1556*/ 	.short	(.L_911 - .L_910)
	.align		4
.L_910:
        /*1558*/ 	.word	index@(f64_to_f32)
        /*155c*/ 	.word	0x00000000


	//----- nvinfo : EIATTR_MIN_STACK_SIZE
	.align		4
.L_911:
        /*1560*/ 	.byte	0x04, 0x12
        /*1562*/ 	.short	(.L_913 - .L_912)
	.align		4
.L_912:
        /*1564*/ 	.word	index@(f32_to_isize)
        /*1568*/ 	.word	0x00000000


	//----- nvinfo : EIATTR_MIN_STACK_SIZE
	.align		4
.L_913:
        /*156c*/ 	.byte	0x04, 0x12
        /*156e*/ 	.short	(.L_915 - .L_914)
	.align		4
.L_914:
        /*1570*/ 	.word	index@(f32_to_i64)
        /*1574*/ 	.word	0x00000000


	//----- nvinfo : EIATTR_MIN_STACK_SIZE
	.align		4
.L_915:
        /*1578*/ 	.byte	0x04, 0x12
        /*157a*/ 	.short	(.L_917 - .L_916)
	.align		4
.L_916:
        /*157c*/ 	.word	index@(f32_to_i32)
        /*1580*/ 	.word	0x00000000


	//----- nvinfo : EIATTR_MIN_STACK_SIZE
	.align		4
.L_917:
        /*1584*/ 	.byte	0x04, 0x12
        /*1586*/ 	.short	(.L_919 - .L_918)
	.align		4
.L_918:
        /*1588*/ 	.word	index@(f32_to_i16)
        /*158c*/ 	.word	0x00000000


	//----- nvinfo : EIATTR_MIN_STACK_SIZE
	.align		4
.L_919:
        /*1590*/ 	.byte	0x04, 0x12
        /*1592*/ 	.short	(.L_921 - .L_920)
	.align		4
.L_920:
        /*1594*/ 	.word	index@(f32_to_i8)
        /*1598*/ 	.word	0x00000000


	//----- nvinfo : EIATTR_MIN_STACK_SIZE
	.align		4
.L_921:
        /*159c*/ 	.byte	0x04, 0x12
        /*159e*/ 	.short	(.L_923 - .L_922)
	.align		4
.L_922:
        /*15a0*/ 	.word	index@(f32_to_usize)
        /*15a4*/ 	.word	0x00000000


	//----- nvinfo : EIATTR_MIN_STACK_SIZE
	.align		4
.L_923:
        /*15a8*/ 	.byte	0x04, 0x12
        /*15aa*/ 	.short	(.L_925 - .L_924)
	.align		4
.L_924:
        /*15ac*/ 	.word	index@(f32_to_u64)
        /*15b0*/ 	.word	0x00000000


	//----- nvinfo : EIATTR_MIN_STACK_SIZE
	.align		4
.L_925:
        /*15b4*/ 	.byte	0x04, 0x12
        /*15b6*/ 	.short	(.L_927 - .L_926)
	.align		4
.L_926:
        /*15b8*/ 	.word	index@(f32_to_u32)
        /*15bc*/ 	.word	0x00000000


	//----- nvinfo : EIATTR_MIN_STACK_SIZE
	.align		4
.L_927:
        /*15c0*/ 	.byte	0x04, 0x12
        /*15c2*/ 	.short	(.L_929 - .L_928)
	.align		4
.L_928:
        /*15c4*/ 	.word	index@(f32_to_u16)
        /*15c8*/ 	.word	0x00000000


	//----- nvinfo : EIATTR_MIN_STACK_SIZE
	.align		4
.L_929:
        /*15cc*/ 	.byte	0x04, 0x12
        /*15ce*/ 	.short	(.L_931 - .L_930)
	.align		4
.L_930:
        /*15d0*/ 	.word	index@(f32_to_u8)
        /*15d4*/ 	.word	0x00000000


	//----- nvinfo : EIATTR_MIN_STACK_SIZE
	.align		4
.L_931:
        /*15d8*/ 	.byte	0x04, 0x12
        /*15da*/ 	.short	(.L_933 - .L_932)
	.align		4
.L_932:
        /*15dc*/ 	.word	index@(f32_to_f64)
        /*15e0*/ 	.word	0x00000000


	//----- nvinfo : EIATTR_MIN_STACK_SIZE
	.align		4
.L_933:
        /*15e4*/ 	.byte	0x04, 0x12
        /*15e6*/ 	.short	(.L_935 - .L_934)
	.align		4
.L_934:
        /*15e8*/ 	.word	index@(f32_to_f32)
        /*15ec*/ 	.word	0x00000000
.L_935:


//--------------------- .nv.compat                --------------------------
	.section	.nv.compat,"",@"SHT_CUDA_COMPAT_INFO"
	.align	4
        /*0000*/ 	.byte	0x02, 0x09, 0x00, 0x00, 0x02, 0x02, 0x01, 0x00, 0x02, 0x05, 0x05, 0x00, 0x03, 0x07, 0x01, 0x01
        /*0010*/ 	.byte	0x02, 0x03, 0x00, 0x00, 0x02, 0x06, 0x01, 0x00, 0x04, 0x0b, 0x08, 0x00, 0x09, 0x00, 0x00, 0x00
        /*0020*/ 	.byte	0x00, 0x00, 0x00, 0x00


//--------------------- .nv.info.bool_to_isize    --------------------------
	.section	.nv.info.bool_to_isize,"",@"SHT_CUDA_INFO"
	.sectionflags	@""
	.align	4


	//----- nvinfo : EIATTR_CUDA_API_VERSION
	.align		4
        /*0000*/ 	.byte	0x04, 0x37
        /*0002*/ 	.short	(.L_937 - .L_936)
.L_936:
        /*0004*/ 	.word	0x00000082


	//----- nvinfo : EIATTR_KPARAM_INFO
	.align		4
.L_937:
        /*0008*/ 	.byte	0x04, 0x17
        /*000a*/ 	.short	(.L_939 - .L_938)
.L_938:
        /*000c*/ 	.word	0x00000000
        /*0010*/ 	.short	0x0002
        /*0012*/ 	.short	0x0010
        /*0014*/ 	.byte	0x00, 0xf5, 0x21, 0x00


	//----- nvinfo : EIATTR_KPARAM_INFO
	.align		4
.L_939:
        /*0018*/ 	.byte	0x04, 0x17
        /*001a*/ 	.short	(.L_941 - .L_940)
.L_940:
        /*001c*/ 	.word	0x00000000
        /*0020*/ 	.short	0x0001
        /*0022*/ 	.short	0x0008
        /*0024*/ 	.byte	0x00, 0xf5, 0x21, 0x00


	//----- nvinfo : EIATTR_KPARAM_INFO
	.align		4
.L_941:
        /*0028*/ 	.byte	0x04, 0x17
        /*002a*/ 	.short	(.L_943 - .L_942)
.L_942:
        /*002c*/ 	.word	0x00000000
        /*0030*/ 	.short	0x0000
        /*0032*/ 	.short	0x0000
        /*0034*/ 	.byte	0x00, 0xf0, 0x21, 0x00


	//----- nvinfo : EIATTR_SPARSE_MMA_MASK
	.align		4
.L_943:
        /*0038*/ 	.byte	0x03, 0x50
        /*003a*/ 	.short	0x0000


	//----- nvinfo : EIATTR_MAXREG_COUNT
	.align		4
        /*003c*/ 	.byte	0x03, 0x1b
        /*003e*/ 	.short	0x00ff


	//----- nvinfo : EIATTR_MERCURY_ISA_VERSION
	.align		4
        /*0040*/ 	.byte	0x03, 0x5f
        /*0042*/ 	.short	0x0101


	//----- nvinfo : EIATTR_VRC_CTA_INIT_COUNT
	.align		4
        /*0044*/ 	.byte	0x02, 0x4a
	.zero		1
	.zero		1


	//----- nvinfo : EIATTR_EXIT_INSTR_OFFSETS
	.align		4
        /*0048*/ 	.byte	0x04, 0x1c
        /*004a*/ 	.short	(.L_945 - .L_944)


	//   ....[0]....
.L_944:
        /*004c*/ 	.word	0x00000080


	//   ....[1]....
        /*0050*/ 	.word	0x00000130


	//----- nvinfo : EIATTR_CBANK_PARAM_SIZE
	.align		4
.L_945:
        /*0054*/ 	.byte	0x03, 0x19
        /*0056*/ 	.short	0x0018


	//----- nvinfo : EIATTR_PARAM_CBANK
	.align		4
        /*0058*/ 	.byte	0x04, 0x0a
        /*005a*/ 	.short	(.L_947 - .L_946)
	.align		4
.L_946:
        /*005c*/ 	.word	index@(.nv.constant0.bool_to_isize)
        /*0060*/ 	.short	0x0380
        /*0062*/ 	.short	0x0018


	//----- nvinfo : EIATTR_SW_WAR
	.align		4
.L_947:
        /*0064*/ 	.byte	0x04, 0x36
        /*0066*/ 	.short	(.L_949 - .L_948)
.L_948:
        /*0068*/ 	.word	0x00000008
.L_949:


//--------------------- .nv.info.bool_to_i64      --------------------------
	.section	.nv.info.bool_to_i64,"",@"SHT_CUDA_INFO"
	.sectionflags	@""
	.align	4


	//----- nvinfo : EIATTR_CUDA_API_VERSION
	.align		4
        /*0000*/ 	.byte	0x04, 0x37
        /*0002*/ 	.short	(.L_951 - .L_950)
.L_950:
        /*0004*/ 	.word	0x00000082


	//----- nvinfo : EIATTR_KPARAM_INFO
	.align		4
.L_951:
        /*0008*/ 	.byte	0x04, 0x17
        /*000a*/ 	.short	(.L_953 - .L_952)
.L_952:
        /*000c*/ 	.word	0x00000000
        /*0010*/ 	.short	0x0002
        /*0012*/ 	.short	0x0010
        /*0014*/ 	.byte	0x00, 0xf5, 0x21, 0x00


	//----- nvinfo : EIATTR_KPARAM_INFO
	.align		4
.L_953:
        /*0018*/ 	.byte	0x04, 0x17
        /*001a*/ 	.short	(.L_955 - .L_954)
.L_954:
        /*001c*/ 	.word	0x00000000
        /*0020*/ 	.short	0x0001
        /*0022*/ 	.short	0x0008
        /*0024*/ 	.byte	0x00, 0xf5, 0x21, 0x00


	//----- nvinfo : EIATTR_KPARAM_INFO
	.align		4
.L_955:
        /*0028*/ 	.byte	0x04, 0x17
        /*002a*/ 	.short	(.L_957 - .L_956)
.L_956:
        /*002c*/ 	.word	0x00000000
        /*0030*/ 	.short	0x0000
        /*0032*/ 	.short	0x0000
        /*0034*/ 	.byte	0x00, 0xf0, 0x21, 0x00


	//----- nvinfo : EIATTR_SPARSE_MMA_MASK
	.align		4
.L_957:
        /*0038*/ 	.byte	0x03, 0x50
        /*003a*/ 	.short	0x0000


	//----- nvinfo : EIATTR_MAXREG_COUNT
	.align		4
        /*003c*/ 	.byte	0x03, 0x1b
        /*003e*/ 	.short	0x00ff


	//----- nvinfo : EIATTR_MERCURY_ISA_VERSION
	.align		4
        /*0040*/ 	.byte	0x03, 0x5f
        /*0042*/ 	.short	0x0101


	//----- nvinfo : EIATTR_VRC_CTA_INIT_COUNT
	.align		4
        /*0044*/ 	.byte	0x02, 0x4a
	.zero		1
	.zero		1


	//----- nvinfo : EIATTR_EXIT_INSTR_OFFSETS
	.align		4
        /*0048*/ 	.byte	0x04, 0x1c
        /*004a*/ 	.short	(.L_959 - .L_958)


	//   ....[0]....
.L_958:
        /*004c*/ 	.word	0x00000080


	//   ....[1]....
        /*0050*/ 	.word	0x00000130


	//----- nvinfo : EIATTR_CBANK_PARAM_SIZE
	.align		4
.L_959:
        /*0054*/ 	.byte	0x03, 0x19
        /*0056*/ 	.short	0x0018


	//----- nvinfo : EIATTR_PARAM_CBANK
	.align		4
        /*0058*/ 	.byte	0x04, 0x0a
        /*005a*/ 	.short	(.L_961 - .L_960)
	.align		4
.L_960:
        /*005c*/ 	.word	index@(.nv.constant0.bool_to_i64)
        /*0060*/ 	.short	0x0380
        /*0062*/ 	.short	0x0018


	//----- nvinfo : EIATTR_SW_WAR
	.align		4
.L_961:
        /*0064*/ 	.byte	0x04, 0x36
        /*0066*/ 	.short	(.L_963 - .L_962)
.L_962:
        /*0068*/ 	.word	0x00000008
.L_963:


//--------------------- .nv.info.bool_to_i32      --------------------------
	.section	.nv.info.bool_to_i32,"",@"SHT_CUDA_INFO"
	.sectionflags	@""
	.align	4


	//----- nvinfo : EIATTR_CUDA_API_VERSION
	.align		4
        /*0000*/ 	.byte	0x04, 0x37
        /*0002*/ 	.short	(.L_965 - .L_964)
.L_964:
        /*0004*/ 	.word	0x00000082


	//----- nvinfo : EIATTR_KPARAM_INFO
	.align		4
.L_965:
        /*0008*/ 	.byte	0x04, 0x17
        /*000a*/ 	.short	(.L_967 - .L_966)
.L_966:
        /*000c*/ 	.word	0x00000000
        /*0010*/ 	.short	0x0002
        /*0012*/ 	.short	0x0010
        /*0014*/ 	.byte	0x00, 0xf5, 0x21, 0x00


	//----- nvinfo : EIATTR_KPARAM_INFO
	.align		4
.L_967:
        /*0018*/ 	.byte	0x04, 0x17
        /*001a*/ 	.short	(.L_969 - .L_968)
.L_968:
        /*001c*/ 	.word	0x00000000
        /*0020*/ 	.short	0x0001
        /*0022*/ 	.short	0x0008
        /*0024*/ 	.byte	0x00, 0xf5, 0x21, 0x00


	//----- nvinfo : EIATTR_KPARAM_INFO
	.align		4
.L_969:
        /*0028*/ 	.byte	0x04, 0x17
        /*002a*/ 	.short	(.L_971 - .L_970)
.L_970:
        /*002c*/ 	.word	0x00000000
        /*0030*/ 	.short	0x0000
        /*0032*/ 	.short	0x0000
        /*0034*/ 	.byte	0x00, 0xf0, 0x21, 0x00


	//----- nvinfo : EIATTR_SPARSE_MMA_MASK
	.align		4
.L_971:
        /*0038*/ 	.byte	0x03, 0x50
        /*003a*/ 	.short	0x0000


	//----- nvinfo : EIATTR_MAXREG_COUNT
	.align		4
        /*003c*/ 	.byte	0x03, 0x1b
        /*003e*/ 	.short	0x00ff


	//----- nvinfo : EIATTR_MERCURY_ISA_VERSION
	.align		4
        /*0040*/ 	.byte	0x03, 0x5f
        /*0042*/ 	.short	0x0101


	//----- nvinfo : EIATTR_VRC_CTA_INIT_COUNT
	.align		4
        /*0044*/ 	.byte	0x02, 0x4a
	.zero		1
	.zero		1


	//----- nvinfo : EIATTR_EXIT_INSTR_OFFSETS
	.align		4
        /*0048*/ 	.byte	0x04, 0x1c
        /*004a*/ 	.short	(.L_973 - .L_972)


	//   ....[0]....
.L_972:
        /*004c*/ 	.word	0x00000080


	//   ....[1]....
        /*0050*/ 	.word	0x00000120


	//----- nvinfo : EIATTR_CBANK_PARAM_SIZE
	.align		4
.L_973:
        /*0054*/ 	.byte	0x03, 0x19
        /*0056*/ 	.short	0x0018


	//----- nvinfo : EIATTR_PARAM_CBANK
	.align		4
        /*0058*/ 	.byte	0x04, 0x0a
        /*005a*/ 	.short	(.L_975 - .L_974)
	.align		4
.L_974:
        /*005c*/ 	.word	index@(.nv.constant0.bool_to_i32)
        /*0060*/ 	.short	0x0380
        /*0062*/ 	.short	0x0018


	//----- nvinfo : EIATTR_SW_WAR
	.align		4
.L_975:
        /*0064*/ 	.byte	0x04, 0x36
        /*0066*/ 	.short	(.L_977 - .L_976)
.L_976:
        /*0068*/ 	.word	0x00000008
.L_977:


//--------------------- .nv.info.bool_to_i16      --------------------------
	.section	.nv.info.bool_to_i16,"",@"SHT_CUDA_INFO"
	.sectionflags	@""
	.align	4


	//----- nvinfo : EIATTR_CUDA_API_VERSION
	.align		4
        /*0000*/ 	.byte	0x04, 0x37
        /*0002*/ 	.short	(.L_979 - .L_978)
.L_978:
        /*0004*/ 	.word	0x00000082


	//----- nvinfo : EIATTR_KPARAM_INFO
	.align		4
.L_979:
        /*0008*/ 	.byte	0x04, 0x17
        /*000a*/ 	.short	(.L_981 - .L_980)
.L_980:
        /*000c*/ 	.word	0x00000000
        /*0010*/ 	.short	0x0002
        /*0012*/ 	.short	0x0010
        /*0014*/ 	.byte	0x00, 0xf5, 0x21, 0x00


	//----- nvinfo : EIATTR_KPARAM_INFO
	.align		4
.L_981:
        /*0018*/ 	.byte	0x04, 0x17
        /*001a*/ 	.short	(.L_983 - .L_982)
.L_982:
        /*001c*/ 	.word	0x00000000
        /*0020*/ 	.short	0x0001
        /*0022*/ 	.short	0x0008
        /*0024*/ 	.byte	0x00, 0xf5, 0x21, 0x00


	//----- nvinfo : EIATTR_KPARAM_INFO
	.align		4
.L_983:
        /*0028*/ 	.byte	0x04, 0x17
        /*002a*/ 	.short	(.L_985 - .L_984)
.L_984:
        /*002c*/ 	.word	0x00000000
        /*0030*/ 	.short	0x0000
        /*0032*/ 	.short	0x0000
        /*0034*/ 	.byte	0x00, 0xf0, 0x21, 0x00


	//----- nvinfo : EIATTR_SPARSE_MMA_MASK
	.align		4
.L_985:
        /*0038*/ 	.byte	0x03, 0x50
        /*003a*/ 	.short	0x0000


	//----- nvinfo : EIATTR_MAXREG_COUNT
	.align		4
        /*003c*/ 	.byte	0x03, 0x1b
        /*003e*/ 	.short	0x00ff


	//----- nvinfo : EIATTR_MERCURY_ISA_VERSION
	.align		4
        /*0040*/ 	.byte	0x03, 0x5f
        /*0042*/ 	.short	0x0101


	//----- nvinfo : EIATTR_VRC_CTA_INIT_COUNT
	.align		4
        /*0044*/ 	.byte	0x02, 0x4a
	.zero		1
	.zero		1


	//----- nvinfo : EIATTR_EXIT_INSTR_OFFSETS
	.align		4
        /*0048*/ 	.byte	0x04, 0x1c
        /*004a*/ 	.short	(.L_987 - .L_986)


	//   ....[0]....
.L_986:
        /*004c*/ 	.word	0x00000080


	//   ....[1]....
        /*0050*/ 	.word	0x00000120


	//----- nvinfo : EIATTR_CBANK_PARAM_SIZE
	.align		4
.L_987:
        /*0054*/ 	.byte	0x03, 0x19
        /*0056*/ 	.short	0x0018


	//----- nvinfo : EIATTR_PARAM_CBANK
	.align		4
        /*0058*/ 	.byte	0x04, 0x0a
        /*005a*/ 	.short	(.L_989 - .L_988)
	.align		4
.L_988:
        /*005c*/ 	.word	index@(.nv.constant0.bool_to_i16)
        /*0060*/ 	.short	0x0380
        /*0062*/ 	.short	0x0018


	//----- nvinfo : EIATTR_SW_WAR
	.align		4
.L_989:
        /*0064*/ 	.byte	0x04, 0x36
        /*0066*/ 	.short	(.L_991 - .L_990)
.L_990:
        /*0068*/ 	.word	0x00000008
.L_991:


//--------------------- .nv.info.bool_to_i8       --------------------------
	.section	.nv.info.bool_to_i8,"",@"SHT_CUDA_INFO"
	.sectionflags	@""
	.align	4


	//----- nvinfo : EIATTR_CUDA_API_VERSION
	.align		4
        /*0000*/ 	.byte	0x04, 0x37
        /*0002*/ 	.short	(.L_993 - .L_992)
.L_992:
        /*0004*/ 	.word	0x00000082


	//----- nvinfo : EIATTR_KPARAM_INFO
	.align		4
.L_993:
        /*0008*/ 	.byte	0x04, 0x17
        /*000a*/ 	.short	(.L_995 - .L_994)
.L_994:
        /*000c*/ 	.word	0x00000000
        /*0010*/ 	.short	0x0002
        /*0012*/ 	.short	0x0010
        /*0014*/ 	.byte	0x00, 0xf5, 0x21, 0x00


	//----- nvinfo : EIATTR_KPARAM_INFO
	.align		4
.L_995:
        /*0018*/ 	.byte	0x04, 0x17
        /*001a*/ 	.short	(.L_997 - .L_996)
.L_996:
        /*001c*/ 	.word	0x00000000
        /*0020*/ 	.short	0x0001
        /*0022*/ 	.short	0x0008
        /*0024*/ 	.byte	0x00, 0xf5, 0x21, 0x00


	//----- nvinfo : EIATTR_KPARAM_INFO
	.align		4
.L_997:
        /*0028*/ 	.byte	0x04, 0x17
        /*002a*/ 	.short	(.L_999 - .L_998)
.L_998:
        /*002c*/ 	.word	0x00000000
        /*0030*/ 	.short	0x0000
        /*0032*/ 	.short	0x0000
        /*0034*/ 	.byte	0x00, 0xf0, 0x21, 0x00


	//----- nvinfo : EIATTR_SPARSE_MMA_MASK
	.align		4
.L_999:
        /*0038*/ 	.byte	0x03, 0x50
        /*003a*/ 	.short	0x0000


	//----- nvinfo : EIATTR_MAXREG_COUNT
	.align		4
        /*003c*/ 	.byte	0x03, 0x1b
        /*003e*/ 	.short	0x00ff


	//----- nvinfo : EIATTR_MERCURY_ISA_VERSION
	.align		4
        /*0040*/ 	.byte	0x03, 0x5f
        /*0042*/ 	.short	0x0101


	//----- nvinfo : EIATTR_VRC_CTA_INIT_COUNT
	.align		4
        /*0044*/ 	.byte	0x02, 0x4a
	.zero		1
	.zero		1


	//----- nvinfo : EIATTR_EXIT_INSTR_OFFSETS
	.align		4
        /*0048*/ 	.byte	0x04, 0x1c
        /*004a*/ 	.short	(.L_1001 - .L_1000)


	//   ....[0]....
.L_1000:
        /*004c*/ 	.word	0x00000080


	//   ....[1]....
        /*0050*/ 	.word	0x00000120


	//----- nvinfo : EIATTR_CBANK_PARAM_SIZE
	.align		4
.L_1001:
        /*0054*/ 	.byte	0x03, 0x19
        /*0056*/ 	.short	0x0018


	//----- nvinfo : EIATTR_PARAM_CBANK
	.align		4
        /*0058*/ 	.byte	0x04, 0x0a
        /*005a*/ 	.short	(.L_1003 - .L_1002)
	.align		4
.L_1002:
        /*005c*/ 	.word	index@(.nv.constant0.bool_to_i8)
        /*0060*/ 	.short	0x0380
        /*0062*/ 	.short	0x0018


	//----- nvinfo : EIATTR_SW_WAR
	.align		4
.L_1003:
        /*0064*/ 	.byte	0x04, 0x36
        /*0066*/ 	.short	(.L_1005 - .L_1004)
.L_1004:
        /*0068*/ 	.word	0x00000008
.L_1005:


//--------------------- .nv.info.bool_to_usize    --------------------------
	.section	.nv.info.bool_to_usize,"",@"SHT_CUDA_INFO"
	.sectionflags	@""
	.align	4


	//----- nvinfo : EIATTR_CUDA_API_VERSION
	.align		4
        /*0000*/ 	.byte	0x04, 0x37
        /*0002*/ 	.short	(.L_1007 - .L_1006)
.L_1006:
        /*0004*/ 	.word	0x00000082


	//----- nvinfo : EIATTR_KPARAM_INFO
	.align		4
.L_1007:
        /*0008*/ 	.byte	0x04, 0x17
        /*000a*/ 	.short	(.L_1009 - .L_1008)
.L_1008:
        /*000c*/ 	.word	0x00000000
        /*0010*/ 	.short	0x0002
        /*0012*/ 	.short	0x0010
        /*0014*/ 	.byte	0x00, 0xf5, 0x21, 0x00


	//----- nvinfo : EIATTR_KPARAM_INFO
	.align		4
.L_1009:
        /*0018*/ 	.byte	0x04, 0x17
        /*001a*/ 	.short	(.L_1011 - .L_1010)
.L_1010:
        /*001c*/ 	.word	0x00000000
        /*0020*/ 	.short	0x0001
        /*0022*/ 	.short	0x0008
        /*0024*/ 	.byte	0x00, 0xf5, 0x21, 0x00


	//----- nvinfo : EIATTR_KPARAM_INFO
	.align		4
.L_1011:
        /*0028*/ 	.byte	0x04, 0x17
        /*002a*/ 	.short	(.L_1013 - .L_1012)
.L_1012:
        /*002c*/ 	.word	0x00000000
        /*0030*/ 	.short	0x0000
        /*0032*/ 	.short	0x0000
        /*0034*/ 	.byte	0x00, 0xf0, 0x21, 0x00


	//----- nvinfo : EIATTR_SPARSE_MMA_MASK
	.align		4
.L_1013:
        /*0038*/ 	.byte	0x03, 0x50
        /*003a*/ 	.short	0x0000


	//----- nvinfo : EIATTR_MAXREG_COUNT
	.align		4
        /*003c*/ 	.byte	0x03, 0x1b
        /*003e*/ 	.short	0x00ff


	//----- nvinfo : EIATTR_MERCURY_ISA_VERSION
	.align		4
        /*0040*/ 	.byte	0x03, 0x5f
        /*0042*/ 	.short	0x0101


	//----- nvinfo : EIATTR_VRC_CTA_INIT_COUNT
	.align		4
        /*0044*/ 	.byte	0x02, 0x4a
	.zero		1
	.zero		1


	//----- nvinfo : EIATTR_EXIT_INSTR_OFFSETS
	.align		4
        /*0048*/ 	.byte	0x04, 0x1c
        /*004a*/ 	.short	(.L_1015 - .L_1014)


	//   ....[0]....
.L_1014:
        /*004c*/ 	.word	0x00000080


	//   ....[1]....
        /*0050*/ 	.word	0x00000130


	//----- nvinfo : EIATTR_CBANK_PARAM_SIZE
	.align		4
.L_1015:
        /*0054*/ 	.byte	0x03, 0x19
        /*0056*/ 	.short	0x0018


	//----- nvinfo : EIATTR_PARAM_CBANK
	.align		4
        /*0058*/ 	.byte	0x04, 0x0a
        /*005a*/ 	.short	(.L_1017 - .L_1016)
	.align		4
.L_1016:
        /*005c*/ 	.word	index@(.nv.constant0.bool_to_usize)
        /*0060*/ 	.short	0x0380
        /*0062*/ 	.short	0x0018


	//----- nvinfo : EIATTR_SW_WAR
	.align		4
.L_1017:
        /*0064*/ 	.byte	0x04, 0x36
        /*0066*/ 	.short	(.L_1019 - .L_1018)
.L_1018:
        /*0068*/ 	.word	0x00000008
.L_1019:


//--------------------- .nv.info.bool_to_u64      --------------------------
	.section	.nv.info.bool_to_u64,"",@"SHT_CUDA_INFO"
	.sectionflags	@""
	.align	4


	//----- nvinfo : EIATTR_CUDA_API_VERSION
	.align		4
        /*0000*/ 	.byte	0x04, 0x37
        /*0002*/ 	.short	(.L_1021 - .L_1020)
.L_1020:
        /*0004*/ 	.word	0x00000082


	//----- nvinfo : EIATTR_KPARAM_INFO
	.align		4
.L_1021:
        /*0008*/ 	.byte	0x04, 0x17
        /*000a*/ 	.short	(.L_1023 - .L_1022)
.L_1022:
        /*000c*/ 	.word	0x00000000
        /*0010*/ 	.short	0x0002
        /*0012*/ 	.short	0x0010
        /*0014*/ 	.byte	0x00, 0xf5, 0x21, 0x00


	//----- nvinfo : EIATTR_KPARAM_INFO
	.align		4
.L_1023:
        /*0018*/ 	.byte	0x04, 0x17
        /*001a*/ 	.short	(.L_1025 - .L_1024)
.L_1024:
        /*001c*/ 	.word	0x00000000
        /*0020*/ 	.short	0x0001
        /*0022*/ 	.short	0x0008
        /*0024*/ 	.byte	0x00, 0xf5, 0x21, 0x00


	//----- nvinfo : EIATTR_KPARAM_INFO
	.align		4
.L_1025:
        /*0028*/ 	.byte	0x04, 0x17
        /*002a*/ 	.short	(.L_1027 - .L_1026)
.L_1026:
        /*002c*/ 	.word	0x00000000
        /*0030*/ 	.short	0x0000
        /*0032*/ 	.short	0x0000
        /*0034*/ 	.byte	0x00, 0xf0, 0x21, 0x00


	//----- nvinfo : EIATTR_SPARSE_MMA_MASK
	.align		4
.L_1027:
        /*0038*/ 	.byte	0x03, 0x50
        /*003a*/ 	.short	0x0000


	//----- nvinfo : EIATTR_MAXREG_COUNT
	.align		4
        /*003c*/ 	.byte	0x03, 0x1b
        /*003e*/ 	.short	0x00ff


	//----- nvinfo : EIATTR_MERCURY_ISA_VERSION
	.align		4
        /*0040*/ 	.byte	0x03, 0x5f
        /*0042*/ 	.short	0x0101


	//----- nvinfo : EIATTR_VRC_CTA_INIT_COUNT
	.align		4
        /*0044*/ 	.byte	0x02, 0x4a
	.zero		1
	.zero		1


	//----- nvinfo : EIATTR_EXIT_INSTR_OFFSETS
	.align		4
        /*0048*/ 	.byte	0x04, 0x1c
        /*004a*/ 	.short	(.L_1029 - .L_1028)


	//   ....[0]....
.L_1028:
        /*004c*/ 	.word	0x00000080


	//   ....[1]....
        /*0050*/ 	.word	0x00000130


	//----- nvinfo : EIATTR_CBANK_PARAM_SIZE
	.align		4
.L_1029:
        /*0054*/ 	.byte	0x03, 0x19
        /*0056*/ 	.short	0x0018


	//----- nvinfo : EIATTR_PARAM_CBANK
	.align		4
        /*0058*/ 	.byte	0x04, 0x0a
        /*005a*/ 	.short	(.L_1031 - .L_1030)
	.align		4
.L_1030:
        /*005c*/ 	.word	index@(.nv.constant0.bool_to_u64)
        /*0060*/ 	.short	0x0380
        /*0062*/ 	.short	0x0018


	//----- nvinfo : EIATTR_SW_WAR
	.align		4
.L_1031:
        /*0064*/ 	.byte	0x04, 0x36
        /*0066*/ 	.short	(.L_1033 - .L_1032)
.L_1032:
        /*0068*/ 	.word	0x00000008
.L_1033:


//--------------------- .nv.info.bool_to_u32      --------------------------
	.section	.nv.info.bool_to_u32,"",@"SHT_CUDA_INFO"
	.sectionflags	@""
	.align	4


	//----- nvinfo : EIATTR_CUDA_API_VERSION
	.align		4
        /*0000*/ 	.byte	0x04, 0x37
        /*0002*/ 	.short	(.L_1035 - .L_1034)
.L_1034:
        /*0004*/ 	.word	0x00000082


	//----- nvinfo : EIATTR_KPARAM_INFO
	.align		4
.L_1035:
        /*0008*/ 	.byte	0x04, 0x17
        /*000a*/ 	.short	(.L_1037 - .L_1036)
.L_1036:
        /*000c*/ 	.word	0x00000000
        /*0010*/ 	.short	0x0002
        /*0012*/ 	.short	0x0010
        /*0014*/ 	.byte	0x00, 0xf5, 0x21, 0x00


	//----- nvinfo : EIATTR_KPARAM_INFO
	.align		4
.L_1037:
        /*0018*/ 	.byte	0x04, 0x17
        /*001a*/ 	.short	(.L_1039 - .L_1038)
.L_1038:
        /*001c*/ 	.word	0x00000000
        /*0020*/ 	.short	0x0001
        /*0022*/ 	.short	0x0008
        /*0024*/ 	.byte	0x00, 0xf5, 0x21, 0x00


	//----- nvinfo : EIATTR_KPARAM_INFO
	.align		4
.L_1039:
        /*0028*/ 	.byte	0x04, 0x17
        /*002a*/ 	.short	(.L_1041 - .L_1040)
.L_1040:
        /*002c*/ 	.word	0x00000000
        /*0030*/ 	.short	0x0000
        /*0032*/ 	.short	0x0000
        /*0034*/ 	.byte	0x00, 0xf0, 0x21, 0x00


	//----- nvinfo : EIATTR_SPARSE_MMA_MASK
	.align		4
.L_1041:
        /*0038*/ 	.byte	0x03, 0x50
        /*003a*/ 	.short	0x0000


	//----- nvinfo : EIATTR_MAXREG_COUNT
	.align		4
        /*003c*/ 	.byte	0x03, 0x1b
        /*003e*/ 	.short	0x00ff


	//----- nvinfo : EIATTR_MERCURY_ISA_VERSION
	.align		4
        /*0040*/ 	.byte	0x03, 0x5f
        /*0042*/ 	.short	0x0101


	//----- nvinfo : EIATTR_VRC_CTA_INIT_COUNT
	.align		4
        /*0044*/ 	.byte	0x02, 0x4a
	.zero		1
	.zero		1


	//----- nvinfo : EIATTR_EXIT_INSTR_OFFSETS
	.align		4
        /*0048*/ 	.byte	0x04, 0x1c
        /*004a*/ 	.short	(.L_1043 - .L_1042)


	//   ....[0]....
.L_1042:
        /*004c*/ 	.word	0x00000080


	//   ....[1]....
        /*0050*/ 	.word	0x00000120


	//----- nvinfo : EIATTR_CBANK_PARAM_SIZE
	.align		4
.L_1043:
        /*0054*/ 	.byte	0x03, 0x19
        /*0056*/ 	.short	0x0018


	//----- nvinfo : EIATTR_PARAM_CBANK
	.align		4
        /*0058*/ 	.byte	0x04, 0x0a
        /*005a*/ 	.short	(.L_1045 - .L_1044)
	.align		4
.L_1044:
        /*005c*/ 	.word	index@(.nv.constant0.bool_to_u32)
        /*0060*/ 	.short	0x0380
        /*0062*/ 	.short	0x0018


	//----- nvinfo : EIATTR_SW_WAR
	.align		4
.L_1045:
        /*0064*/ 	.byte	0x04, 0x36
        /*0066*/ 	.short	(.L_1047 - .L_1046)
.L_1046:
        /*0068*/ 	.word	0x00000008
.L_1047:


//--------------------- .nv.info.bool_to_u16      --------------------------
	.section	.nv.info.bool_to_u16,"",@"SHT_CUDA_INFO"
	.sectionflags	@""
	.align	4


	//----- nvinfo : EIATTR_CUDA_API_VERSION
	.align		4
        /*0000*/ 	.byte	0x04, 0x37
        /*0002*/ 	.short	(.L_1049 - .L_1048)
.L_1048:
        /*0004*/ 	.word	0x00000082


	//----- nvinfo : EIATTR_KPARAM_INFO
	.align		4
.L_1049:
        /*0008*/ 	.byte	0x04, 0x17
        /*000a*/ 	.short	(.L_1051 - .L_1050)
.L_1050:
        /*000c*/ 	.word	0x00000000
        /*0010*/ 	.short	0x0002
        /*0012*/ 	.short	0x0010
        /*0014*/ 	.byte	0x00, 0xf5, 0x21, 0x00


	//----- nvinfo : EIATTR_KPARAM_INFO
	.align		4
.L_1051:
        /*0018*/ 	.byte	0x04, 0x17
        /*001a*/ 	.short	(.L_1053 - .L_1052)
.L_1052:
        /*001c*/ 	.word	0x00000000
        /*0020*/ 	.short	0x0001
        /*0022*/ 	.short	0x0008
        /*0024*/ 	.byte	0x00, 0xf5, 0x21, 0x00


	//----- nvinfo : EIATTR_KPARAM_INFO
	.align		4
.L_1053:
        /*0028*/ 	.byte	0x04, 0x17
        /*002a*/ 	.short	(.L_1055 - .L_1054)
.L_1054:
        /*002c*/ 	.word	0x00000000
        /*0030*/ 	.short	0x0000
        /*0032*/ 	.short	0x0000
        /*0034*/ 	.byte	0x00, 0xf0, 0x21, 0x00


	//----- nvinfo : EIATTR_SPARSE_MMA_MASK
	.align		4
.L_1055:
        /*0038*/ 	.byte	0x03, 0x50
        /*003a*/ 	.short	0x0000


	//----- nvinfo : EIATTR_MAXREG_COUNT
	.align		4
        /*003c*/ 	.byte	0x03, 0x1b
        /*003e*/ 	.short	0x00ff


	//----- nvinfo : EIATTR_MERCURY_ISA_VERSION
	.align		4
        /*0040*/ 	.byte	0x03, 0x5f
        /*0042*/ 	.short	0x0101


	//----- nvinfo : EIATTR_VRC_CTA_INIT_COUNT
	.align		4
        /*0044*/ 	.byte	0x02, 0x4a
	.zero		1
	.zero		1


	//----- nvinfo : EIATTR_EXIT_INSTR_OFFSETS
	.align		4
        /*0048*/ 	.byte	0x04, 0x1c
        /*004a*/ 	.short	(.L_1057 - .L_1056)


	//   ....[0]....
.L_1056:
        /*004c*/ 	.word	0x00000080


	//   ....[1]....
        /*0050*/ 	.word	0x00000120


	//----- nvinfo : EIATTR_CBANK_PARAM_SIZE
	.align		4
.L_1057:
        /*0054*/ 	.byte	0x03, 0x19
        /*0056*/ 	.short	0x0018


	//----- nvinfo : EIATTR_PARAM_CBANK
	.align		4
        /*0058*/ 	.byte	0x04, 0x0a
        /*005a*/ 	.short	(.L_1059 - .L_1058)
	.align		4
.L_1058:
        /*005c*/ 	.word	index@(.nv.constant0.bool_to_u16)
        /*0060*/ 	.short	0x0380
        /*0062*/ 	.short	0x0018


	//----- nvinfo : EIATTR_SW_WAR
	.align		4
.L_1059:
        /*0064*/ 	.byte	0x04, 0x36
        /*0066*/ 	.short	(.L_1061 - .L_1060)
.L_1060:
        /*0068*/ 	.word	0x00000008
.L_1061:


//--------------------- .nv.info.bool_to_u8       --------------------------
	.section	.nv.info.bool_to_u8,"",@"SHT_CUDA_INFO"
	.sectionflags	@""
	.align	4


	//----- nvinfo : EIATTR_CUDA_API_VERSION
	.align		4
        /*0000*/ 	.byte	0x04, 0x37
        /*0002*/ 	.short	(.L_1063 - .L_1062)
.L_1062:
        /*0004*/ 	.word	0x00000082


	//----- nvinfo : EIATTR_KPARAM_INFO
	.align		4
.L_1063:
        /*0008*/ 	.byte	0x04, 0x17
        /*000a*/ 	.short	(.L_1065 - .L_1064)
.L_1064:
        /*000c*/ 	.word	0x00000000
        /*0010*/ 	.short	0x0002
        /*0012*/ 	.short	0x0010
        /*0014*/ 	.byte	0x00, 0xf5, 0x21, 0x00


	//----- nvinfo : EIATTR_KPARAM_INFO
	.align		4
.L_1065:
        /*0018*/ 	.byte	0x04, 0x17
        /*001a*/ 	.short	(.L_1067 - .L_1066)
.L_1066:
        /*001c*/ 	.word	0x00000000
        /*0020*/ 	.short	0x0001
        /*0022*/ 	.short	0x0008
        /*0024*/ 	.byte	0x00, 0xf5, 0x21, 0x00


	//----- nvinfo : EIATTR_KPARAM_INFO
	.align		4
.L_1067:
        /*0028*/ 	.byte	0x04, 0x17
        /*002a*/ 	.short	(.L_1069 - .L_1068)
.L_1068:
        /*002c*/ 	.word	0x00000000
        /*0030*/ 	.short	0x0000
        /*0032*/ 	.short	0x0000
        /*0034*/ 	.byte	0x00, 0xf0, 0x21, 0x00


	//----- nvinfo : EIATTR_SPARSE_MMA_MASK
	.align		4
.L_1069:
        /*0038*/ 	.byte	0x03, 0x50
        /*003a*/ 	.short	0x0000


	//----- nvinfo : EIATTR_MAXREG_COUNT
	.align		4
        /*003c*/ 	.byte	0x03, 0x1b
        /*003e*/ 	.short	0x00ff


	//----- nvinfo : EIATTR_MERCURY_ISA_VERSION
	.align		4
        /*0040*/ 	.byte	0x03, 0x5f
        /*0042*/ 	.short	0x0101


	//----- nvinfo : EIATTR_VRC_CTA_INIT_COUNT
	.align		4
        /*0044*/ 	.byte	0x02, 0x4a
	.zero		1
	.zero		1


	//----- nvinfo : EIATTR_EXIT_INSTR_OFFSETS
	.align		4
        /*0048*/ 	.byte	0x04, 0x1c
        /*004a*/ 	.short	(.L_1071 - .L_1070)


	//   ....[0]....
.L_1070:
        /*004c*/ 	.word	0x00000080


	//   ....[1]....
        /*0050*/ 	.word	0x00000120


	//----- nvinfo : EIATTR_CBANK_PARAM_SIZE
	.align		4
.L_1071:
        /*0054*/ 	.byte	0x03, 0x19
        /*0056*/ 	.short	0x0018


	//----- nvinfo : EIATTR_PARAM_CBANK
	.align		4
        /*0058*/ 	.byte	0x04, 0x0a
        /*005a*/ 	.short	(.L_1073 - .L_1072)
	.align		4
.L_1072:
        /*005c*/ 	.word	index@(.nv.constant0.bool_to_u8)
        /*0060*/ 	.short	0x0380
        /*0062*/ 	.short	0x0018


	//----- nvinfo : EIATTR_SW_WAR
	.align		4
.L_1073:
        /*0064*/ 	.byte	0x04, 0x36
        /*0066*/ 	.short	(.L_1075 - .L_1074)
.L_1074:
        /*0068*/ 	.word	0x00000008
.L_1075:


//--------------------- .nv.info.bool_to_f64      --------------------------
	.section	.nv.info.bool_to_f64,"",@"SHT_CUDA_INFO"
	.sectionflags	@""
	.align	4


	//----- nvinfo : EIATTR_CUDA_API_VERSION
	.align		4
        /*0000*/ 	.byte	0x04, 0x37
        /*0002*/ 	.short	(.L_1077 - .L_1076)
.L_1076:
        /*0004*/ 	.word	0x00000082


	//----- nvinfo : EIATTR_KPARAM_INFO
	.align		4
.L_1077:
        /*0008*/ 	.byte	0x04, 0x17
        /*000a*/ 	.short	(.L_1079 - .L_1078)
.L_1078:
        /*000c*/ 	.word	0x00000000
        /*0010*/ 	.short	0x0002
        /*0012*/ 	.short	0x0010
        /*0014*/ 	.byte	0x00, 0xf5, 0x21, 0x00


	//----- nvinfo : EIATTR_KPARAM_INFO
	.align		4
.L_1079:
        /*0018*/ 	.byte	0x04, 0x17
        /*001a*/ 	.short	(.L_1081 - .L_1080)
.L_1080:
        /*001c*/ 	.word	0x00000000
        /*0020*/ 	.short	0x0001
        /*0022*/ 	.short	0x0008
        /*0024*/ 	.byte	0x00, 0xf5, 0x21, 0x00


	//----- nvinfo : EIATTR_KPARAM_INFO
	.align		4
.L_1081:
        /*0028*/ 	.byte	0x04, 0x17
        /*002a*/ 	.short	(.L_1083 - .L_1082)
.L_1082:
        /*002c*/ 	.word	0x00000000
        /*0030*/ 	.short	0x0000
        /*0032*/ 	.short	0x0000
        /*0034*/ 	.byte	0x00, 0xf0, 0x21, 0x00


	//----- nvinfo : EIATTR_SPARSE_MMA_MASK
	.align		4
.L_1083:
        /*0038*/ 	.byte	0x03, 0x50
        /*003a*/ 	.short	0x0000


	//----- nvinfo : EIATTR_MAXREG_COUNT
	.align		4
        /*003c*/ 	.byte	0x03, 0x1b
        /*003e*/ 	.short	0x00ff


	//----- nvinfo : EIATTR_MERCURY_ISA_VERSION
	.align		4
        /*0040*/ 	.byte	0x03, 0x5f
        /*0042*/ 	.short	0x0101


	//----- nvinfo : EIATTR_VRC_CTA_INIT_COUNT
	.align		4
        /*0044*/ 	.byte	0x02, 0x4a
	.zero		1
	.zero		1


	//----- nvinfo : EIATTR_EXIT_INSTR_OFFSETS
	.align		4
        /*0048*/ 	.byte	0x04, 0x1c
        /*004a*/ 	.short	(.L_1085 - .L_1084)


	//   ....[0]....
.L_1084:
        /*004c*/ 	.word	0x00000080


	//   ....[1]....
        /*0050*/ 	.word	0x00000130


	//----- nvinfo : EIATTR_CBANK_PARAM_SIZE
	.align		4
.L_1085:
        /*0054*/ 	.byte	0x03, 0x19
        /*0056*/ 	.short	0x0018


	//----- nvinfo : EIATTR_PARAM_CBANK
	.align		4
        /*0058*/ 	.byte	0x04, 0x0a
        /*005a*/ 	.short	(.L_1087 - .L_1086)
	.align		4
.L_1086:
        /*005c*/ 	.word	index@(.nv.constant0.bool_to_f64)
        /*0060*/ 	.short	0x0380
        /*0062*/ 	.short	0x0018


	//----- nvinfo : EIATTR_SW_WAR
	.align		4
.L_1087:
        /*0064*/ 	.byte	0x04, 0x36
        /*0066*/ 	.short	(.L_1089 - .L_1088)
.L_1088:
        /*0068*/ 	.word	0x00000008
.L_1089:


//--------------------- .nv.info.bool_to_f32      --------------------------
	.section	.nv.info.bool_to_f32,"",@"SHT_CUDA_INFO"
	.sectionflags	@""
	.align	4


	//----- nvinfo : EIATTR_CUDA_API_VERSION
	.align		4
        /*0000*/ 	.byte	0x04, 0x37
        /*0002*/ 	.short	(.L_1091 - .L_1090)
.L_1090:
        /*0004*/ 	.word	0x00000082


	//----- nvinfo : EIATTR_KPARAM_INFO
	.align		4
.L_1091:
        /*0008*/ 	.byte	0x04, 0x17
        /*000a*/ 	.short	(.L_1093 - .L_1092)
.L_1092:
        /*000c*/ 	.word	0x00000000
        /*0010*/ 	.short	0x0002
        /*0012*/ 	.short	0x0010
        /*0014*/ 	.byte	0x00, 0xf5, 0x21, 0x00


	//----- nvinfo : EIATTR_KPARAM_INFO
	.align		4
.L_1093:
        /*0018*/ 	.byte	0x04, 0x17
        /*001a*/ 	.short	(.L_1095 - .L_1094)
.L_1094:
        /*001c*/ 	.word	0x00000000
        /*0020*/ 	.short	0x0001
        /*0022*/ 	.short	0x0008
        /*0024*/ 	.byte	0x00, 0xf5, 0x21, 0x00


	//----- nvinfo : EIATTR_KPARAM_INFO
	.align		4
.L_1095:
        /*0028*/ 	.byte	0x04, 0x17
        /*002a*/ 	.short	(.L_1097 - .L_1096)
.L_1096:
        /*002c*/ 	.word	0x00000000
        /*0030*/ 	.short	0x0000
        /*0032*/ 	.short	0x0000
        /*0034*/ 	.byte	0x00, 0xf0, 0x21, 0x00


	//----- nvinfo : EIATTR_SPARSE_MMA_MASK
	.align		4
.L_1097:
        /*0038*/ 	.byte	0x03, 0x50
        /*003a*/ 	.short	0x0000


	//----- nvinfo : EIATTR_MAXREG_COUNT
	.align		4
        /*003c*/ 	.byte	0x03, 0x1b
        /*003e*/ 	.short	0x00ff


	//----- nvinfo : EIATTR_MERCURY_ISA_VERSION
	.align		4
        /*0040*/ 	.byte	0x03, 0x5f
        /*0042*/ 	.short	0x0101


	//----- nvinfo : EIATTR_VRC_CTA_INIT_COUNT
	.align		4
        /*0044*/ 	.byte	0x02, 0x4a
	.zero		1
	.zero		1


	//----- nvinfo : EIATTR_EXIT_INSTR_OFFSETS
	.align		4
        /*0048*/ 	.byte	0x04, 0x1c
        /*004a*/ 	.short	(.L_1099 - .L_1098)


	//   ....[0]....
.L_1098:
        /*004c*/ 	.word	0x00000080


	//   ....[1]....
        /*0050*/ 	.word	0x00000130


	//----- nvinfo : EIATTR_CBANK_PARAM_SIZE
	.align		4
.L_1099:
        /*0054*/ 	.byte	0x03, 0x19
        /*0056*/ 	.short	0x0018


	//----- nvinfo : EIATTR_PARAM_CBANK
	.align		4
        /*0058*/ 	.byte	0x04, 0x0a
        /*005a*/ 	.short	(.L_1101 - .L_1100)
	.align		4
.L_1100:
        /*005c*/ 	.word	index@(.nv.constant0.bool_to_f32)
        /*0060*/ 	.short	0x0380
        /*0062*/ 	.short	0x0018


	//----- nvinfo : EIATTR_SW_WAR
	.align		4
.L_1101:
        /*0064*/ 	.byte	0x04, 0x36
        /*0066*/ 	.short	(.L_1103 - .L_1102)
.L_1102:
        /*0068*/ 	.word	0x00000008
.L_1103:


//--------------------- .nv.info.isize_to_isize   --------------------------
	.section	.nv.info.isize_to_isize,"",@"SHT_CUDA_INFO"
	.sectionflags	@""
	.align	4


	//----- nvinfo : EIATTR_CUDA_API_VERSION
	.align		4
        /*0000*/ 	.byte	0x04, 0x37
        /*0002*/ 	.short	(.L_1105 - .L_1104)
.L_1104:
        /*0004*/ 	.word	0x00000082


	//----- nvinfo : EIATTR_KPARAM_INFO
	.align		4
.L_1105:
        /*0008*/ 	.byte	0x04, 0x17
        /*000a*/ 	.short	(.L_1107 - .L_1106)
.L_1106:
        /*000c*/ 	.word	0x00000000
        /*0010*/ 	.short	0x0002
        /*0012*/ 	.short	0x0010
        /*0014*/ 	.byte	0x00, 0xf5, 0x21, 0x00


	//----- nvinfo : EIATTR_KPARAM_INFO
	.align		4
.L_1107:
        /*0018*/ 	.byte	0x04, 0x17
        /*001a*/ 	.short	(.L_1109 - .L_1108)
.L_1108:
        /*001c*/ 	.word	0x00000000
        /*0020*/ 	.short	0x0001
        /*0022*/ 	.short	0x0008
        /*0024*/ 	.byte	0x00, 0xf5, 0x21, 0x00


	//----- nvinfo : EIATTR_KPARAM_INFO
	.align		4
.L_1109:
        /*0028*/ 	.byte	0x04, 0x17
        /*002a*/ 	.short	(.L_1111 - .L_1110)
.L_1110:
        /*002c*/ 	.word	0x00000000
        /*0030*/ 	.short	0x0000
        /*0032*/ 	.short	0x0000
        /*0034*/ 	.byte	0x00, 0xf0, 0x21, 0x00


	//----- nvinfo : EIATTR_SPARSE_MMA_MASK
	.align		4
.L_1111:
        /*0038*/ 	.byte	0x03, 0x50
        /*003a*/ 	.short	0x0000


	//----- nvinfo : EIATTR_MAXREG_COUNT
	.align		4
        /*003c*/ 	.byte	0x03, 0x1b
        /*003e*/ 	.short	0x00ff


	//----- nvinfo : EIATTR_MERCURY_ISA_VERSION
	.align		4
        /*0040*/ 	.byte	0x03, 0x5f
        /*0042*/ 	.short	0x0101


	//----- nvinfo : EIATTR_VRC_CTA_INIT_COUNT
	.align		4
        /*0044*/ 	.byte	0x02, 0x4a
	.zero		1
	.zero		1


	//----- nvinfo : EIATTR_EXIT_INSTR_OFFSETS
	.align		4
        /*0048*/ 	.byte	0x04, 0x1c
        /*004a*/ 	.short	(.L_1113 - .L_1112)


	//   ....[0]....
.L_1112:
        /*004c*/ 	.word	0x00000080


	//   ....[1]....
        /*0050*/ 	.word	0x00000140


	//----- nvinfo : EIATTR_CBANK_PARAM_SIZE
	.align		4
.L_1113:
        /*0054*/ 	.byte	0x03, 0x19
        /*0056*/ 	.short	0x0018


	//----- nvinfo : EIATTR_PARAM_CBANK
	.align		4
        /*0058*/ 	.byte	0x04, 0x0a
        /*005a*/ 	.short	(.L_1115 - .L_1114)
	.align		4
.L_1114:
        /*005c*/ 	.word	index@(.nv.constant0.isize_to_isize)
        /*0060*/ 	.short	0x0380
        /*0062*/ 	.short	0x0018


	//----- nvinfo : EIATTR_SW_WAR
	.align		4
.L_1115:
        /*0064*/ 	.byte	0x04, 0x36
        /*0066*/ 	.short	(.L_1117 - .L_1116)
.L_1116:
        /*0068*/ 	.word	0x00000008
.L_1117:


//--------------------- .nv.info.isize_to_i64     --------------------------
	.section	.nv.info.isize_to_i64,"",@"SHT_CUDA_INFO"
	.sectionflags	@""
	.align	4


	//----- nvinfo : EIATTR_CUDA_API_VERSION
	.align		4
        /*0000*/ 	.byte	0x04, 0x37
        /*0002*/ 	.short	(.L_1119 - .L_1118)
.L_1118:
        /*0004*/ 	.word	0x00000082


	//----- nvinfo : EIATTR_KPARAM_INFO
	.align		4
.L_1119:
        /*0008*/ 	.byte	0x04, 0x17
        /*000a*/ 	.short	(.L_1121 - .L_1120)
.L_1120:
        /*000c*/ 	.word	0x00000000
        /*0010*/ 	.short	0x0002
        /*0012*/ 	.short	0x0010
        /*0014*/ 	.byte	0x00, 0xf5, 0x21, 0x00


	//----- nvinfo : EIATTR_KPARAM_INFO
	.align		4
.L_1121:
        /*0018*/ 	.byte	0x04, 0x17
        /*001a*/ 	.short	(.L_1123 - .L_1122)
.L_1122:
        /*001c*/ 	.word	0x00000000
        /*0020*/ 	.short	0x0001
        /*0022*/ 	.short	0x0008
        /*0024*/ 	.byte	0x00, 0xf5, 0x21, 0x00


	//----- nvinfo : EIATTR_KPARAM_INFO
	.align		4
.L_1123:
        /*0028*/ 	.byte	0x04, 0x17
        /*002a*/ 	.short	(.L_1125 - .L_1124)
.L_1124:
        /*002c*/ 	.word	0x00000000
        /*0030*/ 	.short	0x0000
        /*0032*/ 	.short	0x0000
        /*0034*/ 	.byte	0x00, 0xf0, 0x21, 0x00


	//----- nvinfo : EIATTR_SPARSE_MMA_MASK
	.align		4
.L_1125:
        /*0038*/ 	.byte	0x03, 0x50
        /*003a*/ 	.short	0x0000


	//----- nvinfo : EIATTR_MAXREG_COUNT
	.align		4
        /*003c*/ 	.byte	0x03, 0x1b
        /*003e*/ 	.short	0x00ff


	//----- nvinfo : EIATTR_MERCURY_ISA_VERSION
	.align		4
        /*0040*/ 	.byte	0x03, 0x5f
        /*0042*/ 	.short	0x0101


	//----- nvinfo : EIATTR_VRC_CTA_INIT_COUNT
	.align		4
        /*0044*/ 	.byte	0x02, 0x4a
	.zero		1
	.zero		1


	//----- nvinfo : EIATTR_EXIT_INSTR_OFFSETS
	.align		4
        /*0048*/ 	.byte	0x04, 0x1c
        /*004a*/ 	.short	(.L_1127 - .L_1126)


	//   ....[0]....
.L_1126:
        /*004c*/ 	.word	0x00000080


	//   ....[1]....
        /*0050*/ 	.word	0x00000140


	//----- nvinfo : EIATTR_CBANK_PARAM_SIZE
	.align		4
.L_1127:
        /*0054*/ 	.byte	0x03, 0x19
        /*0056*/ 	.short	0x0018


	//----- nvinfo : EIATTR_PARAM_CBANK
	.align		4
        /*0058*/ 	.byte	0x04, 0x0a
        /*005a*/ 	.short	(.L_1129 - .L_1128)
	.align		4
.L_1128:
        /*005c*/ 	.word	index@(.nv.constant0.isize_to_i64)
        /*0060*/ 	.short	0x0380
        /*0062*/ 	.short	0x0018


	//----- nvinfo : EIATTR_SW_WAR
	.align		4
.L_1129:
        /*0064*/ 	.byte	0x04, 0x36
        /*0066*/ 	.short	(.L_1131 - .L_1130)
.L_1130:
        /*0068*/ 	.word	0x00000008
.L_1131:


//--------------------- .nv.info.isize_to_i32     --------------------------
	.section	.nv.info.isize_to_i32,"",@"SHT_CUDA_INFO"
	.sectionflags	@""
	.align	4


	//----- nvinfo : EIATTR_CUDA_API_VERSION
	.align		4
        /*0000*/ 	.byte	0x04, 0x37
        /*0002*/ 	.short	(.L_1133 - .L_1132)
.L_1132:
        /*0004*/ 	.word	0x00000082


	//----- nvinfo : EIATTR_KPARAM_INFO
	.align		4
.L_1133:
        /*0008*/ 	.byte	0x04, 0x17
        /*000a*/ 	.short	(.L_1135 - .L_1134)
.L_1134:
        /*000c*/ 	.word	0x00000000
        /*0010*/ 	.short	0x0002
        /*0012*/ 	.short	0x0010
        /*0014*/ 	.byte	0x00, 0xf5, 0x21, 0x00


	//----- nvinfo : EIATTR_KPARAM_INFO
	.align		4
.L_1135:
        /*0018*/ 	.byte	0x04, 0x17
        /*001a*/ 	.short	(.L_1137 - .L_1136)
.L_1136:
        /*001c*/ 	.word	0x00000000
        /*0020*/ 	.short	0x0001
        /*0022*/ 	.short	0x0008
        /*0024*/ 	.byte	0x00, 0xf5, 0x21, 0x00


	//----- nvinfo : EIATTR_KPARAM_INFO
	.align		4
.L_1137:
        /*0028*/ 	.byte	0x04, 0x17
        /*002a*/ 	.short	(.L_1139 - .L_1138)
.L_1138:
        /*002c*/ 	.word	0x00000000
        /*0030*/ 	.short	0x0000
        /*0032*/ 	.short	0x0000
        /*0034*/ 	.byte	0x00, 0xf0, 0x21, 0x00


	//----- nvinfo : EIATTR_SPARSE_MMA_MASK
	.align		4
.L_1139:
        /*0038*/ 	.byte	0x03, 0x50
        /*003a*/ 	.short	0x0000


	//----- nvinfo : EIATTR_MAXREG_COUNT
	.align		4
        /*003c*/ 	.byte	0x03, 0x1b
        /*003e*/ 	.short	0x00ff


	//----- nvinfo : EIATTR_MERCURY_ISA_VERSION
	.align		4
        /*0040*/ 	.byte	0x03, 0x5f
        /*0042*/ 	.short	0x0101


	//----- nvinfo : EIATTR_VRC_CTA_INIT_COUNT
	.align		4
        /*0044*/ 	.byte	0x02, 0x4a
	.zero		1
	.zero		1


	//----- nvinfo : EIATTR_EXIT_INSTR_OFFSETS
	.align		4
        /*0048*/ 	.byte	0x04, 0x1c
        /*004a*/ 	.short	(.L_1141 - .L_1140)


	//   ....[0]....
.L_1140:
        /*004c*/ 	.word	0x00000080


	//   ....[1]....
        /*0050*/ 	.word	0x00000120


	//----- nvinfo : EIATTR_CBANK_PARAM_SIZE
	.align		4
.L_1141:
        /*0054*/ 	.byte	0x03, 0x19
        /*0056*/ 	.short	0x0018


	//----- nvinfo : EIATTR_PARAM_CBANK
	.align		4
        /*0058*/ 	.byte	0x04, 0x0a
        /*005a*/ 	.short	(.L_1143 - .L_1142)
	.align		4
.L_1142:
        /*005c*/ 	.word	index@(.nv.constant0.isize_to_i32)
        /*0060*/ 	.short	0x0380
        /*0062*/ 	.short	0x0018


	//----- nvinfo : EIATTR_SW_WAR
	.align		4
.L_1143:
        /*0064*/ 	.byte	0x04, 0x36
        /*0066*/ 	.short	(.L_1145 - .L_1144)
.L_1144:
        /*0068*/ 	.word	0x00000008
.L_1145:


//--------------------- .nv.info.isize_to_i16     --------------------------
	.section	.nv.info.isize_to_i16,"",@"SHT_CUDA_INFO"
	.sectionflags	@""
	.align	4


	//----- nvinfo : EIATTR_CUDA_API_VERSION
	.align		4
        /*0000*/ 	.byte	0x04, 0x37
        /*0002*/ 	.short	(.L_1147 - .L_1146)
.L_1146:
        /*0004*/ 	.word	0x00000082


	//----- nvinfo : EIATTR_KPARAM_INFO
	.align		4
.L_1147:
        /*0008*/ 	.byte	0x04, 0x17
        /*000a*/ 	.short	(.L_1149 - .L_1148)
.L_1148:
        /*000c*/ 	.word	0x00000000
        /*0010*/ 	.short	0x0002
        /*0012*/ 	.short	0x0010
        /*0014*/ 	.byte	0x00, 0xf5, 0x21, 0x00


	//----- nvinfo : EIATTR_KPARAM_INFO
	.align		4
.L_1149:
        /*0018*/ 	.byte	0x04, 0x17
        /*001a*/ 	.short	(.L_1151 - .L_1150)
.L_1150:
        /*001c*/ 	.word	0x00000000
        /*0020*/ 	.short	0x0001
        /*0022*/ 	.short	0x0008
        /*0024*/ 	.byte	0x00, 0xf5, 0x21, 0x00


	//----- nvinfo : EIATTR_KPARAM_INFO
	.align		4
.L_1151:
        /*0028*/ 	.byte	0x04, 0x17
        /*002a*/ 	.short	(.L_1153 - .L_1152)
.L_1152:
        /*002c*/ 	.word	0x00000000
        /*0030*/ 	.short	0x0000
        /*0032*/ 	.short	0x0000
        /*0034*/ 	.byte	0x00, 0xf0, 0x21, 0x00


	//----- nvinfo : EIATTR_SPARSE_MMA_MASK
	.align		4
.L_1153:
        /*0038*/ 	.byte	0x03, 0x50
        /*003a*/ 	.short	0x0000


	//----- nvinfo : EIATTR_MAXREG_COUNT
	.align		4
        /*003c*/ 	.byte	0x03, 0x1b
        /*003e*/ 	.short	0x00ff


	//----- nvinfo : EIATTR_MERCURY_ISA_VERSION
	.align		4
        /*0040*/ 	.byte	0x03, 0x5f
        /*0042*/ 	.short	0x0101


	//----- nvinfo : EIATTR_VRC_CTA_INIT_COUNT
	.align		4
        /*0044*/ 	.byte	0x02, 0x4a
	.zero		1
	.zero		1


	//----- nvinfo : EIATTR_EXIT_INSTR_OFFSETS
	.align		4
        /*0048*/ 	.byte	0x04, 0x1c
        /*004a*/ 	.short	(.L_1155 - .L_1154)


	//   ....[0]....
.L_1154:
        /*004c*/ 	.word	0x00000080


	//   ....[1]....
        /*0050*/ 	.word	0x00000120


	//----- nvinfo : EIATTR_CBANK_PARAM_SIZE
	.align		4
.L_1155:
        /*0054*/ 	.byte	0x03, 0x19
        /*0056*/ 	.short	0x0018


	//----- nvinfo : EIATTR_PARAM_CBANK
	.align		4
        /*0058*/ 	.byte	0x04, 0x0a
        /*005a*/ 	.short	(.L_1157 - .L_1156)
	.align		4
.L_1156:
        /*005c*/ 	.word	index@(.nv.constant0.isize_to_i16)
        /*0060*/ 	.short	0x0380
        /*0062*/ 	.short	0x0018


	//----- nvinfo : EIATTR_SW_WAR
	.align		4
.L_1157:
        /*0064*/ 	.byte	0x04, 0x36
        /*0066*/ 	.short	(.L_1159 - .L_1158)
.L_1158:
        /*0068*/ 	.word	0x00000008
.L_1159:


//--------------------- .nv.info.isize_to_i8      --------------------------
	.section	.nv.info.isize_to_i8,"",@"SHT_CUDA_INFO"
	.sectionflags	@""
	.align	4


	//----- nvinfo : EIATTR_CUDA_API_VERSION
	.align		4
        /*0000*/ 	.byte	0x04, 0x37
        /*0002*/ 	.short	(.L_1161 - .L_1160)
.L_1160:
        /*0004*/ 	.word	0x00000082


	//----- nvinfo : EIATTR_KPARAM_INFO
	.align		4
.L_1161:
        /*0008*/ 	.byte	0x04, 0x17
        /*000a*/ 	.short	(.L_1163 - .L_1162)
.L_1162:
        /*000c*/ 	.word	0x00000000
        /*0010*/ 	.short	0x0002
        /*0012*/ 	.short	0x0010
        /*0014*/ 	.byte	0x00, 0xf5, 0x21, 0x00


	//----- nvinfo : EIATTR_KPARAM_INFO
	.align		4
.L_1163:
        /*0018*/ 	.byte	0x04, 0x17
        /*001a*/ 	.short	(.L_1165 - .L_1164)
.L_1164:
        /*001c*/ 	.word	0x00000000
        /*0020*/ 	.short	0x0001
        /*0022*/ 	.short	0x0008
        /*0024*/ 	.byte	0x00, 0xf5, 0x21, 0x00


	//----- nvinfo : EIATTR_KPARAM_INFO
	.align		4
.L_1165:
        /*0028*/ 	.byte	0x04, 0x17
        /*002a*/ 	.short	(.L_1167 - .L_1166)
.L_1166:
        /*002c*/ 	.word	0x00000000
        /*0030*/ 	.short	0x0000
        /*0032*/ 	.short	0x0000
        /*0034*/ 	.byte	0x00, 0xf0, 0x21, 0x00


	//----- nvinfo : EIATTR_SPARSE_MMA_MASK
	.align		4
.L_1167:
        /*0038*/ 	.byte	0x03, 0x50
        /*003a*/ 	.short	0x0000


	//----- nvinfo : EIATTR_MAXREG_COUNT
	.align		4
        /*003c*/ 	.byte	0x03, 0x1b
        /*003e*/ 	.short	0x00ff


	//----- nvinfo : EIATTR_MERCURY_ISA_VERSION
	.align		4
        /*0040*/ 	.byte	0x03, 0x5f
        /*0042*/ 	.short	0x0101


	//----- nvinfo : EIATTR_VRC_CTA_INIT_COUNT
	.align		4
        /*0044*/ 	.byte	0x02, 0x4a
	.zero		1
	.zero		1


	//----- nvinfo : EIATTR_EXIT_INSTR_OFFSETS
	.align		4
        /*0048*/ 	.byte	0x04, 0x1c
        /*004a*/ 	.short	(.L_1169 - .L_1168)


	//   ....[0]....
.L_1168:
        /*004c*/ 	.word	0x00000080


	//   ....[1]....
        /*0050*/ 	.word	0x00000120


	//----- nvinfo : EIATTR_CBANK_PARAM_SIZE
	.align		4
.L_1169:
        /*0054*/ 	.byte	0x03, 0x19
        /*0056*/ 	.short	0x0018


	//----- nvinfo : EIATTR_PARAM_CBANK
	.align		4
        /*0058*/ 	.byte	0x04, 0x0a
        /*005a*/ 	.short	(.L_1171 - .L_1170)
	.align		4
.L_1170:
        /*005c*/ 	.word	index@(.nv.constant0.isize_to_i8)
        /*0060*/ 	.short	0x0380
        /*0062*/ 	.short	0x0018


	//----- nvinfo : EIATTR_SW_WAR
	.align		4
.L_1171:
        /*0064*/ 	.byte	0x04, 0x36
        /*0066*/ 	.short	(.L_1173 - .L_1172)
.L_1172:
        /*0068*/ 	.word	0x00000008
.L_1173:


//--------------------- .nv.info.isize_to_usize   --------------------------
	.section	.nv.info.isize_to_usize,"",@"SHT_CUDA_INFO"
	.sectionflags	@""
	.align	4


	//----- nvinfo : EIATTR_CUDA_API_VERSION
	.align		4
        /*0000*/ 	.byte	0x04, 0x37
        /*0002*/ 	.short	(.L_1175 - .L_1174)
.L_1174:
        /*0004*/ 	.word	0x00000082


	//----- nvinfo : EIATTR_KPARAM_INFO
	.align		4
.L_1175:
        /*0008*/ 	.byte	0x04, 0x17
        /*000a*/ 	.short	(.L_1177 - .L_1176)
.L_1176:
        /*000c*/ 	.word	0x00000000
        /*0010*/ 	.short	0x0002
        /*0012*/ 	.short	0x0010
        /*0014*/ 	.byte	0x00, 0xf5, 0x21, 0x00


	//----- nvinfo : EIATTR_KPARAM_INFO
	.align		4
.L_1177:
        /*0018*/ 	.byte	0x04, 0x17
        /*001a*/ 	.short	(.L_1179 - .L_1178)
.L_1178:
        /*001c*/ 	.word	0x00000000
        /*0020*/ 	.short	0x0001
        /*0022*/ 	.short	0x0008
        /*0024*/ 	.byte	0x00, 0xf5, 0x21, 0x00


	//----- nvinfo : EIATTR_KPARAM_INFO
	.align		4
.L_1179:
        /*0028*/ 	.byte	0x04, 0x17
        /*002a*/ 	.short	(.L_1181 - .L_1180)
.L_1180:
        /*002c*/ 	.word	0x00000000
        /*0030*/ 	.short	0x0000
        /*0032*/ 	.short	0x0000
        /*0034*/ 	.byte	0x00, 0xf0, 0x21, 0x00


	//----- nvinfo : EIATTR_SPARSE_MMA_MASK
	.align		4
.L_1181:
        /*0038*/ 	.byte	0x03, 0x50
        /*003a*/ 	.short	0x0000


	//----- nvinfo : EIATTR_MAXREG_COUNT
	.align		4
        /*003c*/ 	.byte	0x03, 0x1b
        /*003e*/ 	.short	0x00ff


	//----- nvinfo : EIATTR_MERCURY_ISA_VERSION
	.align		4
        /*0040*/ 	.byte	0x03, 0x5f
        /*0042*/ 	.short	0x0101


	//----- nvinfo : EIATTR_VRC_CTA_INIT_COUNT
	.align		4
        /*0044*/ 	.byte	0x02, 0x4a
	.zero		1
	.zero		1


	//----- nvinfo : EIATTR_EXIT_INSTR_OFFSETS
	.align		4
        /*0048*/ 	.byte	0x04, 0x1c
        /*004a*/ 	.short	(.L_1183 - .L_1182)


	//   ....[0]....
.L_1182:
        /*004c*/ 	.word	0x00000080


	//   ....[1]....
        /*0050*/ 	.word	0x00000140


	//----- nvinfo : EIATTR_CBANK_PARAM_SIZE
	.align		4
.L_1183:
        /*0054*/ 	.byte	0x03, 0x19
        /*0056*/ 	.short	0x0018


	//----- nvinfo : EIATTR_PARAM_CBANK
	.align		4
        /*0058*/ 	.byte	0x04, 0x0a
        /*005a*/ 	.short	(.L_1185 - .L_1184)
	.align		4
.L_1184:
        /*005c*/ 	.word	index@(.nv.constant0.isize_to_usize)
        /*0060*/ 	.short	0x0380
        /*0062*/ 	.short	0x0018


	//----- nvinfo : EIATTR_SW_WAR
	.align		4
.L_1185:
        /*0064*/ 	.byte	0x04, 0x36
        /*0066*/ 	.short	(.L_1187 - .L_1186)
.L_1186:
        /*0068*/ 	.word	0x00000008
.L_1187:


//--------------------- .nv.info.isize_to_u64     --------------------------
	.section	.nv.info.isize_to_u64,"",@"SHT_CUDA_INFO"
	.sectionflags	@""
	.align	4


	//----- nvinfo : EIATTR_CUDA_API_VERSION
	.align		4
        /*0000*/ 	.byte	0x04, 0x37
        /*0002*/ 	.short	(.L_1189 - .L_1188)
.L_1188:
        /*0004*/ 	.word	0x00000082


	//----- nvinfo : EIATTR_KPARAM_INFO
	.align		4
.L_1189:
        /*0008*/ 	.byte	0x04, 0x17
        /*000a*/ 	.short	(.L_1191 - .L_1190)
.L_1190:
        /*000c*/ 	.word	0x00000000
        /*0010*/ 	.short	0x0002
        /*0012*/ 	.short	0x0010
        /*0014*/ 	.byte	0x00, 0xf5, 0x21, 0x00


	//----- nvinfo : EIATTR_KPARAM_INFO
	.align		4
.L_1191:
        /*0018*/ 	.byte	0x04, 0x17
        /*001a*/ 	.short	(.L_1193 - .L_1192)
.L_1192:
        /*001c*/ 	.word	0x00000000
        /*0020*/ 	.short	0x0001
        /*0022*/ 	.short	0x0008
        /*0024*/ 	.byte	0x00, 0xf5, 0x21, 0x00


	//----- nvinfo : EIATTR_KPARAM_INFO
	.align		4
.L_1193:
        /*0028*/ 	.byte	0x04, 0x17
        /*002a*/ 	.short	(.L_1195 - .L_1194)
.L_1194:
        /*002c*/ 	.word	0x00000000
        /*0030*/ 	.short	0x0000
        /*0032*/ 	.short	0x0000
        /*0034*/ 	.byte	0x00, 0xf0, 0x21, 0x00


	//----- nvinfo : EIATTR_SPARSE_MMA_MASK
	.align		4
.L_1195:
        /*0038*/ 	.byte	0x03, 0x50
        /*003a*/ 	.short	0x0000


	//----- nvinfo : EIATTR_MAXREG_COUNT
	.align		4
        /*003c*/ 	.byte	0x03, 0x1b
        /*003e*/ 	.short	0x00ff


	//----- nvinfo : EIATTR_MERCURY_ISA_VERSION
	.align		4
        /*0040*/ 	.byte	0x03, 0x5f
        /*0042*/ 	.short	0x0101


	//----- nvinfo : EIATTR_VRC_CTA_INIT_COUNT
	.align		4
        /*0044*/ 	.byte	0x02, 0x4a
	.zero		1
	.zero		1


	//----- nvinfo : EIATTR_EXIT_INSTR_OFFSETS
	.align		4
        /*0048*/ 	.byte	0x04, 0x1c
        /*004a*/ 	.short	(.L_1197 - .L_1196)


	//   ....[0]....
.L_1196:
        /*004c*/ 	.word	0x00000080


	//   ....[1]....
        /*0050*/ 	.word	0x00000140


	//----- nvinfo : EIATTR_CBANK_PARAM_SIZE
	.align		4
.L_1197:
        /*0054*/ 	.byte	0x03, 0x19
        /*0056*/ 	.short	0x0018


	//----- nvinfo : EIATTR_PARAM_CBANK
	.align		4
        /*0058*/ 	.byte	0x04, 0x0a
        /*005a*/ 	.short	(.L_1199 - .L_1198)
	.align		4
.L_1198:
        /*005c*/ 	.word	index@(.nv.constant0.isize_to_u64)
        /*0060*/ 	.short	0x0380
        /*0062*/ 	.short	0x0018


	//----- nvinfo : EIATTR_SW_WAR
	.align		4
.L_1199:
        /*0064*/ 	.byte	0x04, 0x36
        /*0066*/ 	.short	(.L_1201 - .L_1200)
.L_1200:
        /*0068*/ 	.word	0x00000008
.L_1201:


//--------------------- .nv.info.isize_to_u32     --------------------------
	.section	.nv.info.isize_to_u32,"",@"SHT_CUDA_INFO"
	.sectionflags	@""
	.align	4


	//----- nvinfo : EIATTR_CUDA_API_VERSION
	.align		4
        /*0000*/ 	.byte	0x04, 0x37
        /*0002*/ 	.short	(.L_1203 - .L_1202)
.L_1202:
        /*0004*/ 	.word	0x00000082


	//----- nvinfo : EIATTR_KPARAM_INFO
	.align		4
.L_1203:
        /*0008*/ 	.byte	0x04, 0x17
        /*000a*/ 	.short	(.L_1205 - .L_1204)
.L_1204:
        /*000c*/ 	.word	0x00000000
        /*0010*/ 	.short	0x0002
        /*0012*/ 	.short	0x0010
        /*0014*/ 	.byte	0x00, 0xf5, 0x21, 0x00


	//----- nvinfo : EIATTR_KPARAM_INFO
	.align		4
.L_1205:
        /*0018*/ 	.byte	0x04, 0x17
        /*001a*/ 	.short	(.L_1207 - .L_1206)
.L_1206:
        /*001c*/ 	.word	0x00000000
        /*0020*/ 	.short	0x0001
        /*0022*/ 	.short	0x0008
        /*0024*/ 	.byte	0x00, 0xf5, 0x21, 0x00


	//----- nvinfo : EIATTR_KPARAM_INFO
	.align		4
.L_1207:
        /*0028*/ 	.byte	0x04, 0x17
        /*002a*/ 	.short	(.L_1209 - .L_1208)
.L_1208:
        /*002c*/ 	.word	0x00000000
        /*0030*/ 	.short	0x0000
        /*0032*/ 	.short	0x0000
        /*0034*/ 	.byte	0x00, 0xf0, 0x21, 0x00


	//----- nvinfo : EIATTR_SPARSE_MMA_MASK
	.align		4
.L_1209:
        /*0038*/ 	.byte	0x03, 0x50
        /*003a*/ 	.short	0x0000


	//----- nvinfo : EIATTR_MAXREG_COUNT
	.align		4
        /*003c*/ 	.byte	0x03, 0x1b
        /*003e*/ 	.short	0x00ff


	//----- nvinfo : EIATTR_MERCURY_ISA_VERSION
	.align		4
        /*0040*/ 	.byte	0x03, 0x5f
        /*0042*/ 	.short	0x0101


	//----- nvinfo : EIATTR_VRC_CTA_INIT_COUNT
	.align		4
        /*0044*/ 	.byte	0x02, 0x4a
	.zero		1
	.zero		1


	//----- nvinfo : EIATTR_EXIT_INSTR_OFFSETS
	.align		4
        /*0048*/ 	.byte	0x04, 0x1c
        /*004a*/ 	.short	(.L_1211 - .L_1210)


	//   ....[0]....
.L_1210:
        /*004c*/ 	.word	0x00000080


	//   ....[1]....
        /*0050*/ 	.word	0x00000120


	//----- nvinfo : EIATTR_CBANK_PARAM_SIZE
	.align		4
.L_1211:
        /*0054*/ 	.byte	0x03, 0x19
        /*0056*/ 	.short	0x0018


	//----- nvinfo : EIATTR_PARAM_CBANK
	.align		4
        /*0058*/ 	.byte	0x04, 0x0a
        /*005a*/ 	.short	(.L_1213 - .L_1212)
	.align		4
.L_1212:
        /*005c*/ 	.word	index@(.nv.constant0.isize_to_u32)
        /*0060*/ 	.short	0x0380
        /*0062*/ 	.short	0x0018


	//----- nvinfo : EIATTR_SW_WAR
	.align		4
.L_1213:
        /*0064*/ 	.byte	0x04, 0x36
        /*0066*/ 	.short	(.L_1215 - .L_1214)
.L_1214:
        /*0068*/ 	.word	0x00000008
.L_1215:


//--------------------- .nv.info.isize_to_u16     --------------------------
	.section	.nv.info.isize_to_u16,"",@"SHT_CUDA_INFO"
	.sectionflags	@""
	.align	4


	//----- nvinfo : EIATTR_CUDA_API_VERSION
	.align		4
        /*0000*/ 	.byte	0x04, 0x37
        /*0002*/ 	.short	(.L_1217 - .L_1216)
.L_1216:
        /*0004*/ 	.word	0x00000082


	//----- nvinfo : EIATTR_KPARAM_INFO
	.align		4
.L_1217:
        /*0008*/ 	.byte	0x04, 0x17
        /*000a*/ 	.short	(.L_1219 - .L_1218)
.L_1218:
        /*000c*/ 	.word	0x00000000
        /*0010*/ 	.short	0x0002
        /*0012*/ 	.short	0x0010
        /*0014*/ 	.byte	0x00, 0xf5, 0x21, 0x00


	//----- nvinfo : EIATTR_KPARAM_INFO
	.align		4
.L_1219:
        /*0018*/ 	.byte	0x04, 0x17
        /*001a*/ 	.short	(.L_1221 - .L_1220)
.L_1220:
        /*001c*/ 	.word	0x00000000
        /*0020*/ 	.short	0x0001
        /*0022*/ 	.short	0x0008
        /*0024*/ 	.byte	0x00, 0xf5, 0x21, 0x00


	//----- nvinfo : EIATTR_KPARAM_INFO
	.align		4
.L_1221:
        /*0028*/ 	.byte	0x04, 0x17
        /*002a*/ 	.short	(.L_1223 - .L_1222)
.L_1222:
        /*002c*/ 	.word	0x00000000
        /*0030*/ 	.short	0x0000
        /*0032*/ 	.short	0x0000
        /*0034*/ 	.byte	0x00, 0xf0, 0x21, 0x00


	//----- nvinfo : EIATTR_SPARSE_MMA_MASK
	.align		4
.L_1223:
        /*0038*/ 	.byte	0x03, 0x50
        /*003a*/ 	.short	0x0000


	//----- nvinfo : EIATTR_MAXREG_COUNT
	.align		4
        /*003c*/ 	.byte	0x03, 0x1b
        /*003e*/ 	.short	0x00ff


	//----- nvinfo : EIATTR_MERCURY_ISA_VERSION
	.align		4
        /*0040*/ 	.byte	0x03, 0x5f
        /*0042*/ 	.short	0x0101


	//----- nvinfo : EIATTR_VRC_CTA_INIT_COUNT
	.align		4
        /*0044*/ 	.byte	0x02, 0x4a
	.zero		1
	.zero		1


	//----- nvinfo : EIATTR_EXIT_INSTR_OFFSETS
	.align		4
        /*0048*/ 	.byte	0x04, 0x1c
        /*004a*/ 	.short	(.L_1225 - .L_1224)


	//   ....[0]....
.L_1224:
        /*004c*/ 	.word	0x00000080


	//   ....[1]....
        /*0050*/ 	.word	0x00000120


	//----- nvinfo : EIATTR_CBANK_PARAM_SIZE
	.align		4
.L_1225:
        /*0054*/ 	.byte	0x03, 0x19
        /*0056*/ 	.short	0x0018


	//----- nvinfo : EIATTR_PARAM_CBANK
	.align		4
        /*0058*/ 	.byte	0x04, 0x0a
        /*005a*/ 	.short	(.L_1227 - .L_1226)
	.align		4
.L_1226:
        /*005c*/ 	.word	index@(.nv.constant0.isize_to_u16)
        /*0060*/ 	.short	0x0380
        /*0062*/ 	.short	0x0018


	//----- nvinfo : EIATTR_SW_WAR
	.align		4
.L_1227:
        /*0064*/ 	.byte	0x04, 0x36
        /*0066*/ 	.short	(.L_1229 - .L_1228)
.L_1228:
        /*0068*/ 	.word	0x00000008
.L_1229:


//--------------------- .nv.info.isize_to_u8      --------------------------
	.section	.nv.info.isize_to_u8,"",@"SHT_CUDA_INFO"
	.sectionflags	@""
	.align	4


	//----- nvinfo : EIATTR_CUDA_API_VERSION
	.align		4
        /*0000*/ 	.byte	0x04, 0x37
        /*0002*/ 	.short	(.L_1231 - .L_1230)
.L_1230:
        /*0004*/ 	.word	0x00000082


	//----- nvinfo : EIATTR_KPARAM_INFO
	.align		4
.L_1231:
        /*0008*/ 	.byte	0x04, 0x17
        /*000a*/ 	.short	(.L_1233 - .L_1232)
.L_1232:
        /*000c*/ 	.word	0x00000000
        /*0010*/ 	.short	0x0002
        /*0012*/ 	.short	0x0010
        /*0014*/ 	.byte	0x00, 0xf5, 0x21, 0x00


	//----- nvinfo : EIATTR_KPARAM_INFO
	.align		4
.L_1233:
        /*0018*/ 	.byte	0x04, 0x17
        /*001a*/ 	.short	(.L_1235 - .L_1234)
.L_1234:
        /*001c*/ 	.word	0x00000000
        /*0020*/ 	.short	0x0001
        /*0022*/ 	.short	0x0008
        /*0024*/ 	.byte	0x00, 0xf5, 0x21, 0x00


	//----- nvinfo : EIATTR_KPARAM_INFO
	.align		4
.L_1235:
        /*0028*/ 	.byte	0x04, 0x17
        /*002a*/ 	.short	(.L_1237 - .L_1236)
.L_1236:
        /*002c*/ 	.word	0x00000000
        /*0030*/ 	.short	0x0000
        /*0032*/ 	.short	0x0000
        /*0034*/ 	.byte	0x00, 0xf0, 0x21, 0x00


	//----- nvinfo : EIATTR_SPARSE_MMA_MASK
	.align		4
.L_1237:
        /*0038*/ 	.byte	0x03, 0x50
        /*003a*/ 	.short	0x0000


	//----- nvinfo : EIATTR_MAXREG_COUNT
	.align		4
        /*003c*/ 	.byte	0x03, 0x1b
        /*003e*/ 	.short	0x00ff


	//----- nvinfo : EIATTR_MERCURY_ISA_VERSION
	.align		4
        /*0040*/ 	.byte	0x03, 0x5f
        /*0042*/ 	.short	0x0101


	//----- nvinfo : EIATTR_VRC_CTA_INIT_COUNT
	.align		4
        /*0044*/ 	.byte	0x02, 0x4a
	.zero		1
	.zero		1


	//----- nvinfo : EIATTR_EXIT_INSTR_OFFSETS
	.align		4
        /*0048*/ 	.byte	0x04, 0x1c
        /*004a*/ 	.short	(.L_1239 - .L_1238)


	//   ....[0]....
.L_1238:
        /*004c*/ 	.word	0x00000080


	//   ....[1]....
        /*0050*/ 	.word	0x00000120


	//----- nvinfo : EIATTR_CBANK_PARAM_SIZE
	.align		4
.L_1239:
        /*0054*/ 	.byte	0x03, 0x19
        /*0056*/ 	.short	0x0018


	//----- nvinfo : EIATTR_PARAM_CBANK
	.align		4
        /*0058*/ 	.byte	0x04, 0x0a
        /*005a*/ 	.short	(.L_1241 - .L_1240)
	.align		4
.L_1240:
        /*005c*/ 	.word	index@(.nv.constant0.isize_to_u8)
        /*0060*/ 	.short	0x0380
        /*0062*/ 	.short	0x0018


	//----- nvinfo : EIATTR_SW_WAR
	.align		4
.L_1241:
        /*0064*/ 	.byte	0x04, 0x36
        /*0066*/ 	.short	(.L_1243 - .L_1242)
.L_1242:
        /*0068*/ 	.word	0x00000008
.L_1243:


//--------------------- .nv.info.isize_to_f64     --------------------------
	.section	.nv.info.isize_to_f64,"",@"SHT_CUDA_INFO"
	.sectionflags	@""
	.align	4


	//----- nvinfo : EIATTR_CUDA_API_VERSION
	.align		4
        /*0000*/ 	.byte	0x04, 0x37
        /*0002*/ 	.short	(.L_1245 - .L_1244)
.L_1244:
        /*0004*/ 	.word	0x00000082


	//----- nvinfo : EIATTR_KPARAM_INFO
	.align		4
.L_1245:
        /*0008*/ 	.byte	0x04, 0x17
        /*000a*/ 	.short	(.L_1247 - .L_1246)
.L_1246:
        /*000c*/ 	.word	0x00000000
        /*0010*/ 	.short	0x0002
        /*0012*/ 	.short	0x0010
        /*0014*/ 	.byte	0x00, 0xf5, 0x21, 0x00


	//----- nvinfo : EIATTR_KPARAM_INFO
	.align		4
.L_1247:
        /*0018*/ 	.byte	0x04, 0x17
        /*001a*/ 	.short	(.L_1249 - .L_1248)
.L_1248:
        /*001c*/ 	.word	0x00000000
        /*0020*/ 	.short	0x0001
        /*0022*/ 	.short	0x0008
        /*0024*/ 	.byte	0x00, 0xf5, 0x21, 0x00


	//----- nvinfo : EIATTR_KPARAM_INFO
	.align		4
.L_1249:
        /*0028*/ 	.byte	0x04, 0x17
        /*002a*/ 	.short	(.L_1251 - .L_1250)
.L_1250:
        /*002c*/ 	.word	0x00000000
        /*0030*/ 	.short	0x0000
        /*0032*/ 	.short	0x0000
        /*0034*/ 	.byte	0x00, 0xf0, 0x21, 0x00


	//----- nvinfo : EIATTR_SPARSE_MMA_MASK
	.align		4
.L_1251:
        /*0038*/ 	.byte	0x03, 0x50
        /*003a*/ 	.short	0x0000


	//----- nvinfo : EIATTR_MAXREG_COUNT
	.align		4
        /*003c*/ 	.byte	0x03, 0x1b
        /*003e*/ 	.short	0x00ff


	//----- nvinfo : EIATTR_MERCURY_ISA_VERSION
	.align		4
        /*0040*/ 	.byte	0x03, 0x5f
        /*0042*/ 	.short	0x0101


	//----- nvinfo : EIATTR_VRC_CTA_INIT_COUNT
	.align		4
        /*0044*/ 	.byte	0x02, 0x4a
	.zero		1
	.zero		1


	//----- nvinfo : EIATTR_EXIT_INSTR_OFFSETS
	.align		4
        /*0048*/ 	.byte	0x04, 0x1c
        /*004a*/ 	.short	(.L_1253 - .L_1252)


	//   ....[0]....
.L_1252:
        /*004c*/ 	.word	0x00000080


	//   ....[1]....
        /*0050*/ 	.word	0x00000150


	//----- nvinfo : EIATTR_CBANK_PARAM_SIZE
	.align		4
.L_1253:
        /*0054*/ 	.byte	0x03, 0x19
        /*0056*/ 	.short	0x0018


	//----- nvinfo : EIATTR_PARAM_CBANK
	.align		4
        /*0058*/ 	.byte	0x04, 0x0a
        /*005a*/ 	.short	(.L_1255 - .L_1254)
	.align		4
.L_1254:
        /*005c*/ 	.word	index@(.nv.constant0.isize_to_f64)
        /*0060*/ 	.short	0x0380
        /*0062*/ 	.short	0x0018


	//----- nvinfo : EIATTR_SW_WAR
	.align		4
.L_1255:
        /*0064*/ 	.byte	0x04, 0x36
        /*0066*/ 	.short	(.L_1257 - .L_1256)
.L_1256:
        /*0068*/ 	.word	0x00000008
.L_1257:


//--------------------- .nv.info.isize_to_f32     --------------------------
	.section	.nv.info.isize_to_f32,"",@"SHT_CUDA_INFO"
	.sectionflags	@""
	.align	4


	//----- nvinfo : EIATTR_CUDA_API_VERSION
	.align		4
        /*0000*/ 	.byte	0x04, 0x37
        /*0002*/ 	.short	(.L_1259 - .L_1258)
.L_1258:
        /*0004*/ 	.word	0x00000082


	//----- nvinfo : EIATTR_KPARAM_INFO
	.align		4
.L_1259:
        /*0008*/ 	.byte	0x04, 0x17
        /*000a*/ 	.short	(.L_1261 - .L_1260)
.L_1260:
        /*000c*/ 	.word	0x00000000
        /*0010*/ 	.short	0x0002
        /*0012*/ 	.short	0x0010
        /*0014*/ 	.byte	0x00, 0xf5, 0x21, 0x00


	//----- nvinfo : EIATTR_KPARAM_INFO
	.align		4
.L_1261:
        /*0018*/ 	.byte	0x04, 0x17
        /*001a*/ 	.short	(.L_1263 - .L_1262)
.L_1262:
        /*001c*/ 	.word	0x00000000
        /*0020*/ 	.short	0x0001
        /*0022*/ 	.short	0x0008
        /*0024*/ 	.byte	0x00, 0xf5, 0x21, 0x00


	//----- nvinfo : EIATTR_KPARAM_INFO
	.align		4
.L_1263:
        /*0028*/ 	.byte	0x04, 0x17
        /*002a*/ 	.short	(.L_1265 - .L_1264)
.L_1264:
        /*002c*/ 	.word	0x00000000
        /*0030*/ 	.short	0x0000
        /*0032*/ 	.short	0x0000
        /*0034*/ 	.byte	0x00, 0xf0, 0x21, 0x00


	//----- nvinfo : EIATTR_SPARSE_MMA_MASK
	.align		4
.L_1265:
        /*0038*/ 	.byte	0x03, 0x50
        /*003a*/ 	.short	0x0000


	//----- nvinfo : EIATTR_MAXREG_COUNT
	.align		4
        /*003c*/ 	.byte	0x03, 0x1b
        /*003e*/ 	.short	0x00ff


	//----- nvinfo : EIATTR_MERCURY_ISA_VERSION
	.align		4
        /*0040*/ 	.byte	0x03, 0x5f
        /*0042*/ 	.short	0x0101


	//----- nvinfo : EIATTR_VRC_CTA_INIT_COUNT
	.align		4
        /*0044*/ 	.byte	0x02, 0x4a
	.zero		1
	.zero		1


	//----- nvinfo : EIATTR_EXIT_INSTR_OFFSETS
	.align		4
        /*0048*/ 	.byte	0x04, 0x1c
        /*004a*/ 	.short	(.L_1267 - .L_1266)


	//   ....[0]....
.L_1266:
        /*004c*/ 	.word	0x00000080


	//   ....[1]....
        /*0050*/ 	.word	0x00000130


	//----- nvinfo : EIATTR_CBANK_PARAM_SIZE
	.align		4
.L_1267:
        /*0054*/ 	.byte	0x03, 0x19
        /*0056*/ 	.short	0x0018


	//----- nvinfo : EIATTR_PARAM_CBANK
	.align		4
        /*0058*/ 	.byte	0x04, 0x0a
        /*005a*/ 	.short	(.L_1269 - .L_1268)
	.align		4
.L_1268:
        /*005c*/ 	.word	index@(.nv.constant0.isize_to_f32)
        /*0060*/ 	.short	0x0380
        /*0062*/ 	.short	0x0018


	//----- nvinfo : EIATTR_SW_WAR
	.align		4
.L_1269:
        /*0064*/ 	.byte	0x04, 0x36
        /*0066*/ 	.short	(.L_1271 - .L_1270)
.L_1270:
        /*0068*/ 	.word	0x00000008
.L_1271:


//--------------------- .nv.info.i64_to_isize     --------------------------
	.section	.nv.info.i64_to_isize,"",@"SHT_CUDA_INFO"
	.sectionflags	@""
	.align	4


	//----- nvinfo : EIATTR_CUDA_API_VERSION
	.align		4
        /*0000*/ 	.byte	0x04, 0x37
        /*0002*/ 	.short	(.L_1273 - .L_1272)
.L_1272:
        /*0004*/ 	.word	0x00000082


	//----- nvinfo : EIATTR_KPARAM_INFO
	.align		4
.L_1273:
        /*0008*/ 	.byte	0x04, 0x17
        /*000a*/ 	.short	(.L_1275 - .L_1274)
.L_1274:
        /*000c*/ 	.word	0x00000000
        /*0010*/ 	.short	0x0002
        /*0012*/ 	.short	0x0010
        /*0014*/ 	.byte	0x00, 0xf5, 0x21, 0x00


	//----- nvinfo : EIATTR_KPARAM_INFO
	.align		4
.L_1275:
        /*0018*/ 	.byte	0x04, 0x17
        /*001a*/ 	.short	(.L_1277 - .L_1276)
.L_1276:
        /*001c*/ 	.word	0x00000000
        /*0020*/ 	.short	0x0001
        /*0022*/ 	.short	0x0008
        /*0024*/ 	.byte	0x00, 0xf5, 0x21, 0x00


	//----- nvinfo : EIATTR_KPARAM_INFO
	.align		4
.L_1277:
        /*0028*/ 	.byte	0x04, 0x17
        /*002a*/ 	.short	(.L_1279 - .L_1278)
.L_1278:
        /*002c*/ 	.word	0x00000000
        /*0030*/ 	.short	0x0000
        /*0032*/ 	.short	0x0000
        /*0034*/ 	.byte	0x00, 0xf0, 0x21, 0x00


	//----- nvinfo : EIATTR_SPARSE_MMA_MASK
	.align		4
.L_1279:
        /*0038*/ 	.byte	0x03, 0x50
        /*003a*/ 	.short	0x0000


	//----- nvinfo : EIATTR_MAXREG_COUNT
	.align		4
        /*003c*/ 	.byte	0x03, 0x1b
        /*003e*/ 	.short	0x00ff


	//----- nvinfo : EIATTR_MERCURY_ISA_VERSION
	.align		4
        /*0040*/ 	.byte	0x03, 0x5f
        /*0042*/ 	.short	0x0101


	//----- nvinfo : EIATTR_VRC_CTA_INIT_COUNT
	.align		4
        /*0044*/ 	.byte	0x02, 0x4a
	.zero		1
	.zero		1


	//----- nvinfo : EIATTR_EXIT_INSTR_OFFSETS
	.align		4
        /*0048*/ 	.byte	0x04, 0x1c
        /*004a*/ 	.short	(.L_1281 - .L_1280)


	//   ....[0]....
.L_1280:
        /*004c*/ 	.word	0x00000080


	//   ....[1]....
        /*0050*/ 	.word	0x00000140


	//----- nvinfo : EIATTR_CBANK_PARAM_SIZE
	.align		4
.L_1281:
        /*0054*/ 	.byte	0x03, 0x19
        /*0056*/ 	.short	0x0018


	//----- nvinfo : EIATTR_PARAM_CBANK
	.align		4
        /*0058*/ 	.byte	0x04, 0x0a
        /*005a*/ 	.short	(.L_1283 - .L_1282)
	.align		4
.L_1282:
        /*005c*/ 	.word	index@(.nv.constant0.i64_to_isize)
        /*0060*/ 	.short	0x0380
        /*0062*/ 	.short	0x0018


	//----- nvinfo : EIATTR_SW_WAR
	.align		4
.L_1283:
        /*0064*/ 	.byte	0x04, 0x36
        /*0066*/ 	.short	(.L_1285 - .L_1284)
.L_1284:
        /*0068*/ 	.word	0x00000008
.L_1285:


//--------------------- .nv.info.i64_to_i64       --------------------------
	.section	.nv.info.i64_to_i64,"",@"SHT_CUDA_INFO"
	.sectionflags	@""
	.align	4


	//----- nvinfo : EIATTR_CUDA_API_VERSION
	.align		4
        /*0000*/ 	.byte	0x04, 0x37
        /*0002*/ 	.short	(.L_1287 - .L_1286)
.L_1286:
        /*0004*/ 	.word	0x00000082


	//----- nvinfo : EIATTR_KPARAM_INFO
	.align		4
.L_1287:
        /*0008*/ 	.byte	0x04, 0x17
        /*000a*/ 	.short	(.L_1289 - .L_1288)
.L_1288:
        /*000c*/ 	.word	0x00000000
        /*0010*/ 	.short	0x0002
        /*0012*/ 	.short	0x0010
        /*0014*/ 	.byte	0x00, 0xf5, 0x21, 0x00


	//----- nvinfo : EIATTR_KPARAM_INFO
	.align		4
.L_1289:
        /*0018*/ 	.byte	0x04, 0x17
        /*001a*/ 	.short	(.L_1291 - .L_1290)
.L_1290:
        /*001c*/ 	.word	0x00000000
        /*0020*/ 	.short	0x0001
        /*0022*/ 	.short	0x0008
        /*0024*/ 	.byte	0x00, 0xf5, 0x21, 0x00


	//----- nvinfo : EIATTR_KPARAM_INFO
	.align		4
.L_1291:
        /*0028*/ 	.byte	0x04, 0x17
        /*002a*/ 	.short	(.L_1293 - .L_1292)
.L_1292:
        /*002c*/ 	.word	0x00000000
        /*0030*/ 	.short	0x0000
        /*0032*/ 	.short	0x0000
        /*0034*/ 	.byte	0x00, 0xf0, 0x21, 0x00


	//----- nvinfo : EIATTR_SPARSE_MMA_MASK
	.align		4
.L_1293:
        /*0038*/ 	.byte	0x03, 0x50
        /*003a*/ 	.short	0x0000


	//----- nvinfo : EIATTR_MAXREG_COUNT
	.align		4
        /*003c*/ 	.byte	0x03, 0x1b
        /*003e*/ 	.short	0x00ff


	//----- nvinfo : EIATTR_MERCURY_ISA_VERSION
	.align		4
        /*0040*/ 	.byte	0x03, 0x5f
        /*0042*/ 	.short	0x0101


	//----- nvinfo : EIATTR_VRC_CTA_INIT_COUNT
	.align		4
        /*0044*/ 	.byte	0x02, 0x4a
	.zero		1
	.zero		1


	//----- nvinfo : EIATTR_EXIT_INSTR_OFFSETS
	.align		4
        /*0048*/ 	.byte	0x04, 0x1c
        /*004a*/ 	.short	(.L_1295 - .L_1294)


	//   ....[0]....
.L_1294:
        /*004c*/ 	.word	0x00000080


	//   ....[1]....
        /*0050*/ 	.word	0x00000140


	//----- nvinfo : EIATTR_CBANK_PARAM_SIZE
	.align		4
.L_1295:
        /*0054*/ 	.byte	0x03, 0x19
        /*0056*/ 	.short	0x0018


	//----- nvinfo : EIATTR_PARAM_CBANK
	.align		4
        /*0058*/ 	.byte	0x04, 0x0a
        /*005a*/ 	.short	(.L_1297 - .L_1296)
	.align		4
.L_1296:
        /*005c*/ 	.word	index@(.nv.constant0.i64_to_i64)
        /*0060*/ 	.short	0x0380
        /*0062*/ 	.short	0x0018


	//----- nvinfo : EIATTR_SW_WAR
	.align		4
.L_1297:
        /*0064*/ 	.byte	0x04, 0x36
        /*0066*/ 	.short	(.L_1299 - .L_1298)
.L_1298:
        /*0068*/ 	.word	0x00000008
.L_1299:


//--------------------- .nv.info.i64_to_i32       --------------------------
	.section	.nv.info.i64_to_i32,"",@"SHT_CUDA_INFO"
	.sectionflags	@""
	.align	4


	//----- nvinfo : EIATTR_CUDA_API_VERSION
	.align		4
        /*0000*/ 	.byte	0x04, 0x37
        /*0002*/ 	.short	(.L_1301 - .L_1300)
.L_1300:
        /*0004*/ 	.word	0x00000082


	//----- nvinfo : EIATTR_KPARAM_INFO
	.align		4
.L_1301:
        /*0008*/ 	.byte	0x04, 0x17
        /*000a*/ 	.short	(.L_1303 - .L_1302)
.L_1302:
        /*000c*/ 	.word	0x00000000
        /*0010*/ 	.short	0x0002
        /*0012*/ 	.short	0x0010
        /*0014*/ 	.byte	0x00, 0xf5, 0x21, 0x00


	//----- nvinfo : EIATTR_KPARAM_INFO
	.align		4
.L_1303:
        /*0018*/ 	.byte	0x04, 0x17
        /*001a*/ 	.short	(.L_1305 - .L_1304)
.L_1304:
        /*001c*/ 	.word	0x00000000
        /*0020*/ 	.short	0x0001
        /*0022*/ 	.short	0x0008
        /*0024*/ 	.byte	0x00, 0xf5, 0x21, 0x00


	//----- nvinfo : EIATTR_KPARAM_INFO
	.align		4
.L_1305:
        /*0028*/ 	.byte	0x04, 0x17
        /*002a*/ 	.short	(.L_1307 - .L_1306)
.L_1306:
        /*002c*/ 	.word	0x00000000
        /*0030*/ 	.short	0x0000
        /*0032*/ 	.short	0x0000
        /*0034*/ 	.byte	0x00, 0xf0, 0x21, 0x00


	//----- nvinfo : EIATTR_SPARSE_MMA_MASK
	.align		4
.L_1307:
        /*0038*/ 	.byte	0x03, 0x50
        /*003a*/ 	.short	0x0000


	//----- nvinfo : EIATTR_MAXREG_COUNT
	.align		4
        /*003c*/ 	.byte	0x03, 0x1b
        /*003e*/ 	.short	0x00ff


	//----- nvinfo : EIATTR_MERCURY_ISA_VERSION
	.align		4
        /*0040*/ 	.byte	0x03, 0x5f
        /*0042*/ 	.short	0x0101


	//----- nvinfo : EIATTR_VRC_CTA_INIT_COUNT
	.align		4
        /*0044*/ 	.byte	0x02, 0x4a
	.zero		1
	.zero		1


	//----- nvinfo : EIATTR_EXIT_INSTR_OFFSETS
	.align		4
        /*0048*/ 	.byte	0x04, 0x1c
        /*004a*/ 	.short	(.L_1309 - .L_1308)


	//   ....[0]....
.L_1308:
        /*004c*/ 	.word	0x00000080


	//   ....[1]....
        /*0050*/ 	.word	0x00000120


	//----- nvinfo : EIATTR_CBANK_PARAM_SIZE
	.align		4
.L_1309:
        /*0054*/ 	.byte	0x03, 0x19
        /*0056*/ 	.short	0x0018


	//----- nvinfo : EIATTR_PARAM_CBANK
	.align		4
        /*0058*/ 	.byte	0x04, 0x0a
        /*005a*/ 	.short	(.L_1311 - .L_1310)
	.align		4
.L_1310:
        /*005c*/ 	.word	index@(.nv.constant0.i64_to_i32)
        /*0060*/ 	.short	0x0380
        /*0062*/ 	.short	0x0018


	//----- nvinfo : EIATTR_SW_WAR
	.align		4
.L_1311:
        /*0064*/ 	.byte	0x04, 0x36
        /*0066*/ 	.short	(.L_1313 - .L_1312)
.L_1312:
        /*0068*/ 	.word	0x00000008
.L_1313:


//--------------------- .nv.info.i64_to_i16       --------------------------
	.section	.nv.info.i64_to_i16,"",@"SHT_CUDA_INFO"
	.sectionflags	@""
	.align	4


	//----- nvinfo : EIATTR_CUDA_API_VERSION
	.align		4
        /*0000*/ 	.byte	0x04, 0x37
        /*0002*/ 	.short	(.L_1315 - .L_1314)
.L_1314:
        /*0004*/ 	.word	0x00000082


	//----- nvinfo : EIATTR_KPARAM_INFO
	.align		4
.L_1315:
        /*0008*/ 	.byte	0x04, 0x17
        /*000a*/ 	.short	(.L_1317 - .L_1316)
.L_1316:
        /*000c*/ 	.word	0x00000000
        /*0010*/ 	.short	0x0002
        /*0012*/ 	.short	0x0010
        /*0014*/ 	.byte	0x00, 0xf5, 0x21, 0x00


	//----- nvinfo : EIATTR_KPARAM_INFO
	.align		4
.L_1317:
        /*0018*/ 	.byte	0x04, 0x17
        /*001a*/ 	.short	(.L_1319 - .L_1318)
.L_1318:
        /*001c*/ 	.word	0x00000000
        /*0020*/ 	.short	0x0001
        /*0022*/ 	.short	0x0008
        /*0024*/ 	.byte	0x00, 0xf5, 0x21, 0x00


	//----- nvinfo : EIATTR_KPARAM_INFO
	.align		4
.L_1319:
        /*0028*/ 	.byte	0x04, 0x17
        /*002a*/ 	.short	(.L_1321 - .L_1320)
.L_1320:
        /*002c*/ 	.word	0x00000000
        /*0030*/ 	.short	0x0000
        /*0032*/ 	.short	0x0000
        /*0034*/ 	.byte	0x00, 0xf0, 0x21, 0x00


	//----- nvinfo : EIATTR_SPARSE_MMA_MASK
	.align		4
.L_1321:
        /*0038*/ 	.byte	0x03, 0x50
        /*003a*/ 	.short	0x0000


	//----- nvinfo : EIATTR_MAXREG_COUNT
	.align		4
        /*003c*/ 	.byte	0x03, 0x1b
        /*003e*/ 	.short	0x00ff


	//----- nvinfo : EIATTR_MERCURY_ISA_VERSION
	.align		4
        /*0040*/ 	.byte	0x03, 0x5f
        /*0042*/ 	.short	0x0101


	//----- nvinfo : EIATTR_VRC_CTA_INIT_COUNT
	.align		4
        /*0044*/ 	.byte	0x02, 0x4a
	.zero		1
	.zero		1


	//----- nvinfo : EIATTR_EXIT_INSTR_OFFSETS
	.align		4
        /*0048*/ 	.byte	0x04, 0x1c
        /*004a*/ 	.short	(.L_1323 - .L_1322)


	//   ....[0]....
.L_1322:
        /*004c*/ 	.word	0x00000080


	//   ....[1]....
        /*0050*/ 	.word	0x00000120


	//----- nvinfo : EIATTR_CBANK_PARAM_SIZE
	.align		4
.L_1323:
        /*0054*/ 	.byte	0x03, 0x19
        /*0056*/ 	.short	0x0018


	//----- nvinfo : EIATTR_PARAM_CBANK
	.align		4
        /*0058*/ 	.byte	0x04, 0x0a
        /*005a*/ 	.short	(.L_1325 - .L_1324)
	.align		4
.L_1324:
        /*005c*/ 	.word	index@(.nv.constant0.i64_to_i16)
        /*0060*/ 	.short	0x0380
        /*0062*/ 	.short	0x0018


	//----- nvinfo : EIATTR_SW_WAR
	.align		4
.L_1325:
        /*0064*/ 	.byte	0x04, 0x36
        /*0066*/ 	.short	(.L_1327 - .L_1326)
.L_1326:
        /*0068*/ 	.word	0x00000008
.L_1327:


//--------------------- .nv.info.i64_to_i8        --------------------------
	.section	.nv.info.i64_to_i8,"",@"SHT_CUDA_INFO"
	.sectionflags	@""
	.align	4


	//----- nvinfo : EIATTR_CUDA_API_VERSION
	.align		4
        /*0000*/ 	.byte	0x04, 0x37
        /*0002*/ 	.short	(.L_1329 - .L_1328)
.L_1328:
        /*0004*/ 	.word	0x00000082


	//----- nvinfo : EIATTR_KPARAM_INFO
	.align		4
.L_1329:
        /*0008*/ 	.byte	0x04, 0x17
        /*000a*/ 	.short	(.L_1331 - .L_1330)
.L_1330:
        /*000c*/ 	.word	0x00000000
        /*0010*/ 	.short	0x0002
        /*0012*/ 	.short	0x0010
        /*0014*/ 	.byte	0x00, 0xf5, 0x21, 0x00


	//----- nvinfo : EIATTR_KPARAM_INFO
	.align		4
.L_1331:
        /*0018*/ 	.byte	0x04, 0x17
        /*001a*/ 	.short	(.L_1333 - .L_1332)
.L_1332:
        /*001c*/ 	.word	0x00000000
        /*0020*/ 	.short	0x0001
        /*0022*/ 	.short	0x0008
        /*0024*/ 	.byte	0x00, 0xf5, 0x21, 0x00


	//----- nvinfo : EIATTR_KPARAM_INFO
	.align		4
.L_1333:
        /*0028*/ 	.byte	0x04, 0x17
        /*002a*/ 	.short	(.L_1335 - .L_1334)
.L_1334:
        /*002c*/ 	.word	0x00000000
        /*0030*/ 	.short	0x0000
        /*0032*/ 	.short	0x0000
        /*0034*/ 	.byte	0x00, 0xf0, 0x21, 0x00


	//----- nvinfo : EIATTR_SPARSE_MMA_MASK
	.align		4
.L_1335:
        /*0038*/ 	.byte	0x03, 0x50
        /*003a*/ 	.short	0x0000


	//----- nvinfo : EIATTR_MAXREG_COUNT
	.align		4
        /*003c*/ 	.byte	0x03, 0x1b
        /*003e*/ 	.short	0x00ff


	//----- nvinfo : EIATTR_MERCURY_ISA_VERSION
	.align		4
        /*0040*/ 	.byte	0x03, 0x5f
        /*0042*/ 	.short	0x0101


	//----- nvinfo : EIATTR_VRC_CTA_INIT_COUNT
	.align		4
        /*0044*/ 	.byte	0x02, 0x4a
	.zero		1
	.zero		1


	//----- nvinfo : EIATTR_EXIT_INSTR_OFFSETS
	.align		4
        /*0048*/ 	.byte	0x04, 0x1c
        /*004a*/ 	.short	(.L_1337 - .L_1336)


	//   ....[0]....
.L_1336:
        /*004c*/ 	.word	0x00000080


	//   ....[1]....
        /*0050*/ 	.word	0x00000120


	//----- nvinfo : EIATTR_CBANK_PARAM_SIZE
	.align		4
.L_1337:
        /*0054*/ 	.byte	0x03, 0x19
        /*0056*/ 	.short	0x0018


	//----- nvinfo : EIATTR_PARAM_CBANK
	.align		4
        /*0058*/ 	.byte	0x04, 0x0a
        /*005a*/ 	.short	(.L_1339 - .L_1338)
	.align		4
.L_1338:
        /*005c*/ 	.word	index@(.nv.constant0.i64_to_i8)
        /*0060*/ 	.short	0x0380
        /*0062*/ 	.short	0x0018


	//----- nvinfo : EIATTR_SW_WAR
	.align		4
.L_1339:
        /*0064*/ 	.byte	0x04, 0x36
        /*0066*/ 	.short	(.L_1341 - .L_1340)
.L_1340:
        /*0068*/ 	.word	0x00000008
.L_1341:


//--------------------- .nv.info.i64_to_usize     --------------------------
	.section	.nv.info.i64_to_usize,"",@"SHT_CUDA_INFO"
	.sectionflags	@""
	.align	4


	//----- nvinfo : EIATTR_CUDA_API_VERSION
	.align		4
        /*0000*/ 	.byte	0x04, 0x37
        /*0002*/ 	.short	(.L_1343 - .L_1342)
.L_1342:
        /*0004*/ 	.word	0x00000082


	//----- nvinfo : EIATTR_KPARAM_INFO
	.align		4
.L_1343:
        /*0008*/ 	.byte	0x04, 0x17
        /*000a*/ 	.short	(.L_1345 - .L_1344)
.L_1344:
        /*000c*/ 	.word	0x00000000
        /*0010*/ 	.short	0x0002
        /*0012*/ 	.short	0x0010
        /*0014*/ 	.byte	0x00, 0xf5, 0x21, 0x00


	//----- nvinfo : EIATTR_KPARAM_INFO
	.align		4
.L_1345:
        /*0018*/ 	.byte	0x04, 0x17
        /*001a*/ 	.short	(.L_1347 - .L_1346)
.L_1346:
        /*001c*/ 	.word	0x00000000
        /*0020*/ 	.short	0x0001
        /*0022*/ 	.short	0x0008
        /*0024*/ 	.byte	0x00, 0xf5, 0x21, 0x00


	//----- nvinfo : EIATTR_KPARAM_INFO
	.align		4
.L_1347:
        /*0028*/ 	.byte	0x04, 0x17
        /*002a*/ 	.short	(.L_1349 - .L_1348)
.L_1348:
        /*002c*/ 	.word	0x00000000
        /*0030*/ 	.short	0x0000
        /*0032*/ 	.short	0x0000
        /*0034*/ 	.byte	0x00, 0xf0, 0x21, 0x00


	//----- nvinfo : EIATTR_SPARSE_MMA_MASK
	.align		4
.L_1349:
        /*0038*/ 	.byte	0x03, 0x50
        /*003a*/ 	.short	0x0000


	//----- nvinfo : EIATTR_MAXREG_COUNT
	.align		4
        /*003c*/ 	.byte	0x03, 0x1b
        /*003e*/ 	.short	0x00ff


	//----- nvinfo : EIATTR_MERCURY_ISA_VERSION
	.align		4
        /*0040*/ 	.byte	0x03, 0x5f
        /*0042*/ 	.short	0x0101


	//----- nvinfo : EIATTR_VRC_CTA_INIT_COUNT
	.align		4
        /*0044*/ 	.byte	0x02, 0x4a
	.zero		1
	.zero		1


	//----- nvinfo : EIATTR_EXIT_INSTR_OFFSETS
	.align		4
        /*0048*/ 	.byte	0x04, 0x1c
        /*004a*/ 	.short	(.L_1351 - .L_1350)


	//   ....[0]....
.L_1350:
        /*004c*/ 	.word	0x00000080


	//   ....[1]....
        /*0050*/ 	.word	0x00000140


	//----- nvinfo : EIATTR_CBANK_PARAM_SIZE
	.align		4
.L_1351:
        /*0054*/ 	.byte	0x03, 0x19
        /*0056*/ 	.short	0x0018


	//----- nvinfo : EIATTR_PARAM_CBANK
	.align		4
        /*0058*/ 	.byte	0x04, 0x0a
        /*005a*/ 	.short	(.L_1353 - .L_1352)
	.align		4
.L_1352:
        /*005c*/ 	.word	index@(.nv.constant0.i64_to_usize)
        /*0060*/ 	.short	0x0380
        /*0062*/ 	.short	0x0018


	//----- nvinfo : EIATTR_SW_WAR
	.align		4
.L_1353:
        /*0064*/ 	.byte	0x04, 0x36
        /*0066*/ 	.short	(.L_1355 - .L_1354)
.L_1354:
        /*0068*/ 	.word	0x00000008
.L_1355:


//--------------------- .nv.info.i64_to_u64       --------------------------
	.section	.nv.info.i64_to_u64,"",@"SHT_CUDA_INFO"
	.sectionflags	@""
	.align	4


	//----- nvinfo : EIATTR_CUDA_API_VERSION
	.align		4
        /*0000*/ 	.byte	0x04, 0x37
        /*0002*/ 	.short	(.L_1357 - .L_1356)
.L_1356:
        /*0004*/ 	.word	0x00000082


	//----- nvinfo : EIATTR_KPARAM_INFO
	.align		4
.L_1357:
        /*0008*/ 	.byte	0x04, 0x17
        /*000a*/ 	.short	(.L_1359 - .L_1358)
.L_1358:
        /*000c*/ 	.word	0x00000000
        /*0010*/ 	.short	0x0002
        /*0012*/ 	.short	0x0010
        /*0014*/ 	.byte	0x00, 0xf5, 0x21, 0x00


	//----- nvinfo : EIATTR_KPARAM_INFO
	.align		4
.L_1359:
        /*0018*/ 	.byte	0x04, 0x17
        /*001a*/ 	.short	(.L_1361 - .L_1360)
.L_1360:
        /*001c*/ 	.word	0x00000000
        /*0020*/ 	.short	0x0001
        /*0022*/ 	.short	0x0008
        /*0024*/ 	.byte	0x00, 0xf5, 0x21, 0x00


	//----- nvinfo : EIATTR_KPARAM_INFO
	.align		4
.L_1361:
        /*0028*/ 	.byte	0x04, 0x17
        /*002a*/ 	.short	(.L_1363 - .L_1362)
.L_1362:
        /*002c*/ 	.word	0x00000000
        /*0030*/ 	.short	0x0000
        /*0032*/ 	.short	0x0000
        /*0034*/ 	.byte	0x00, 0xf0, 0x21, 0x00


	//----- nvinfo : EIATTR_SPARSE_MMA_MASK
	.align		4
.L_1363:
        /*0038*/ 	.byte	0x03, 0x50
        /*003a*/ 	.short	0x0000


	//----- nvinfo : EIATTR_MAXREG_COUNT
	.align		4
        /*003c*/ 	.byte	0x03, 0x1b
        /*003e*/ 	.short	0x00ff


	//----- nvinfo : EIATTR_MERCURY_ISA_VERSION
	.align		4
        /*0040*/ 	.byte	0x03, 0x5f
        /*0042*/ 	.short	0x0101


	//----- nvinfo : EIATTR_VRC_CTA_INIT_COUNT
	.align		4
        /*0044*/ 	.byte	0x02, 0x4a
	.zero		1
	.zero		1


	//----- nvinfo : EIATTR_EXIT_INSTR_OFFSETS
	.align		4
        /*0048*/ 	.byte	0x04, 0x1c
        /*004a*/ 	.short	(.L_1365 - .L_1364)


	//   ....[0]....
.L_1364:
        /*004c*/ 	.word	0x00000080


	//   ....[1]....
        /*0050*/ 	.word	0x00000140


	//----- nvinfo : EIATTR_CBANK_PARAM_SIZE
	.align		4
.L_1365:
        /*0054*/ 	.byte	0x03, 0x19
        /*0056*/ 	.short	0x0018


	//----- nvinfo : EIATTR_PARAM_CBANK
	.align		4
        /*0058*/ 	.byte	0x04, 0x0a
        /*005a*/ 	.short	(.L_1367 - .L_1366)
	.align		4
.L_1366:
        /*005c*/ 	.word	index@(.nv.constant0.i64_to_u64)
        /*0060*/ 	.short	0x0380
        /*0062*/ 	.short	0x0018


	//----- nvinfo : EIATTR_SW_WAR
	.align		4
.L_1367:
        /*0064*/ 	.byte	0x04, 0x36
        /*0066*/ 	.short	(.L_1369 - .L_1368)
.L_1368:
        /*0068*/ 	.word	0x00000008
.L_1369:


//--------------------- .nv.info.i64_to_u32       --------------------------
	.section	.nv.info.i64_to_u32,"",@"SHT_CUDA_INFO"
	.sectionflags	@""
	.align	4


	//----- nvinfo : EIATTR_CUDA_API_VERSION
	.align		4
        /*0000*/ 	.byte	0x04, 0x37
        /*0002*/ 	.short	(.L_1371 - .L_1370)
.L_1370:
        /*0004*/ 	.word	0x00000082


	//----- nvinfo : EIATTR_KPARAM_INFO
	.align		4
.L_1371:
        /*0008*/ 	.byte	0x04, 0x17
        /*000a*/ 	.short	(.L_1373 - .L_1372)
.L_1372:
        /*000c*/ 	.word	0x00000000
        /*0010*/ 	.short	0x0002
        /*0012*/ 	.short	0x0010
        /*0014*/ 	.byte	0x00, 0xf5, 0x21, 0x00


	//----- nvinfo : EIATTR_KPARAM_INFO
	.align		4
.L_1373:
        /*0018*/ 	.byte	0x04, 0x17
        /*001a*/ 	.short	(.L_1375 - .L_1374)
.L_1374:
        /*001c*/ 	.word	0x00000000
        /*0020*/ 	.short	0x0001
        /*0022*/ 	.short	0x0008
        /*0024*/ 	.byte	0x00, 0xf5, 0x21, 0x00


	//----- nvinfo : EIATTR_KPARAM_INFO
	.align		4
.L_1375:
        /*0028*/ 	.byte	0x04, 0x17
        /*002a*/ 	.short	(.L_1377 - .L_1376)
.L_1376:
        /*002c*/ 	.word	0x00000000
        /*0030*/ 	.short	0x0000
        /*0032*/ 	.short	0x0000
        /*0034*/ 	.byte	0x00, 0xf0, 0x21, 0x00


	//----- nvinfo : EIATTR_SPARSE_MMA_MASK
	.align		4
.L_1377:
        /*0038*/ 	.byte	0x03, 0x50
        /*003a*/ 	.short	0x0000


	//----- nvinfo : EIATTR_MAXREG_COUNT
	.align		4
        /*003c*/ 	.byte	0x03, 0x1b
        /*003e*/ 	.short	0x00ff


	//----- nvinfo : EIATTR_MERCURY_ISA_VERSION
	.align		4
        /*0040*/ 	.byte	0x03, 0x5f
        /*0042*/ 	.short	0x0101


	//----- nvinfo : EIATTR_VRC_CTA_INIT_COUNT
	.align		4
        /*0044*/ 	.byte	0x02, 0x4a
	.zero		1
	.zero		1


	//----- nvinfo : EIATTR_EXIT_INSTR_OFFSETS
	.align		4
        /*0048*/ 	.byte	0x04, 0x1c
        /*004a*/ 	.short	(.L_1379 - .L_1378)


	//   ....[0]....
.L_1378:
        /*004c*/ 	.word	0x00000080


	//   ....[1]....
        /*0050*/ 	.word	0x00000120


	//----- nvinfo : EIATTR_CBANK_PARAM_SIZE
	.align		4
.L_1379:
        /*0054*/ 	.byte	0x03, 0x19
        /*0056*/ 	.short	0x0018


	//----- nvinfo : EIATTR_PARAM_CBANK
	.align		4
        /*0058*/ 	.byte	0x04, 0x0a
        /*005a*/ 	.short	(.L_1381 - .L_1380)
	.align		4
.L_1380:
        /*005c*/ 	.word	index@(.nv.constant0.i64_to_u32)
        /*0060*/ 	.short	0x0380
        /*0062*/ 	.short	0x0018


	//----- nvinfo : EIATTR_SW_WAR
	.align		4
.L_1381:
        /*0064*/ 	.byte	0x04, 0x36
        /*0066*/ 	.short	(.L_1383 - .L_1382)
.L_1382:
        /*0068*/ 	.word	0x00000008
.L_1383:


//--------------------- .nv.info.i64_to_u16       --------------------------
	.section	.nv.info.i64_to_u16,"",@"SHT_CUDA_INFO"
	.sectionflags	@""
	.align	4


	//----- nvinfo : EIATTR_CUDA_API_VERSION
	.align		4
        /*0000*/ 	.byte	0x04, 0x37
        /*0002*/ 	.short	(.L_1385 - .L_1384)
.L_1384:
        /*0004*/ 	.word	0x00000082


	//----- nvinfo : EIATTR_KPARAM_INFO
	.align		4
.L_1385:
        /*0008*/ 	.byte	0x04, 0x17
        /*000a*/ 	.short	(.L_1387 - .L_1386)
.L_1386:
        /*000c*/ 	.word	0x00000000
        /*0010*/ 	.short	0x0002
        /*0012*/ 	.short	0x0010
        /*0014*/ 	.byte	0x00, 0xf5, 0x21, 0x00


	//----- nvinfo : EIATTR_KPARAM_INFO
	.align		4
.L_1387:
        /*0018*/ 	.byte	0x04, 0x17
        /*001a*/ 	.short	(.L_1389 - .L_1388)
.L_1388:
        /*001c*/ 	.word	0x00000000
        /*0020*/ 	.short	0x0001
        /*0022*/ 	.short	0x0008
        /*0024*/ 	.byte	0x00, 0xf5, 0x21, 0x00


	//----- nvinfo : EIATTR_KPARAM_INFO
	.align		4
.L_1389:
        /*0028*/ 	.byte	0x04, 0x17
        /*002a*/ 	.short	(.L_1391 - .L_1390)
.L_1390:
        /*002c*/ 	.word	0x00000000
        /*0030*/ 	.short	0x0000
        /*0032*/ 	.short	0x0000
        /*0034*/ 	.byte	0x00, 0xf0, 0x21, 0x00


	//----- nvinfo : EIATTR_SPARSE_MMA_MASK
	.align		4
.L_1391:
        /*0038*/ 	.byte	0x03, 0x50
        /*003a*/ 	.short	0x0000


	//----- nvinfo : EIATTR_MAXREG_COUNT
	.align		4
        /*003c*/ 	.byte	0x03, 0x1b
        /*003e*/ 	.short	0x00ff


	//----- nvinfo : EIATTR_MERCURY_ISA_VERSION
	.align		4
        /*0040*/ 	.byte	0x03, 0x5f
        /*0042*/ 	.short	0x0101


	//----- nvinfo : EIATTR_VRC_CTA_INIT_COUNT
	.align		4
        /*0044*/ 	.byte	0x02, 0x4a
	.zero		1
	.zero		1


	//----- nvinfo : EIATTR_EXIT_INSTR_OFFSETS
	.align		4
        /*0048*/ 	.byte	0x04, 0x1c
        /*004a*/ 	.short	(.L_1393 - .L_1392)


	//   ....[0]....
.L_1392:
        /*004c*/ 	.word	0x00000080


	//   ....[1]....
        /*0050*/ 	.word	0x00000120


	//----- nvinfo : EIATTR_CBANK_PARAM_SIZE
	.align		4
.L_1393:
        /*0054*/ 	.byte	0x03, 0x19
        /*0056*/ 	.short	0x0018


	//----- nvinfo : EIATTR_PARAM_CBANK
	.align		4
        /*0058*/ 	.byte	0x04, 0x0a
        /*005a*/ 	.short	(.L_1395 - .L_1394)
	.align		4
.L_1394:
        /*005c*/ 	.word	index@(.nv.constant0.i64_to_u16)
        /*0060*/ 	.short	0x0380
        /*0062*/ 	.short	0x0018


	//----- nvinfo : EIATTR_SW_WAR
	.align		4
.L_1395:
        /*0064*/ 	.byte	0x04, 0x36
        /*0066*/ 	.short	(.L_1397 - .L_1396)
.L_1396:
        /*0068*/ 	.word	0x00000008
.L_1397:


//--------------------- .nv.info.i64_to_u8        --------------------------
	.section	.nv.info.i64_to_u8,"",@"SHT_CUDA_INFO"
	.sectionflags	@""
	.align	4


	//----- nvinfo : EIATTR_CUDA_API_VERSION
	.align		4
        /*0000*/ 	.byte	0x04, 0x37
        /*0002*/ 	.short	(.L_1399 - .L_1398)
.L_1398:
        /*0004*/ 	.word	0x00000082


	//----- nvinfo : EIATTR_KPARAM_INFO
	.align		4
.L_1399:
        /*0008*/ 	.byte	0x04, 0x17
        /*000a*/ 	.short	(.L_1401 - .L_1400)
.L_1400:
        /*000c*/ 	.word	0x00000000
        /*0010*/ 	.short	0x0002
        /*0012*/ 	.short	0x0010
        /*0014*/ 	.byte	0x00, 0xf5, 0x21, 0x00


	//----- nvinfo : EIATTR_KPARAM_INFO
	.align		4
.L_1401:
        /*0018*/ 	.byte	0x04, 0x17
        /*001a*/ 	.short	(.L_1403 - .L_1402)
.L_1402:
        /*001c*/ 	.word	0x00000000
        /*0020*/ 	.short	0x0001
        /*0022*/ 	.short	0x0008
        /*0024*/ 	.byte	0x00, 0xf5, 0x21, 0x00


	//----- nvinfo : EIATTR_KPARAM_INFO
	.align		4
.L_1403:
        /*0028*/ 	.byte	0x04, 0x17
        /*002a*/ 	.short	(.L_1405 - .L_1404)
.L_1404:
        /*002c*/ 	.word	0x00000000
        /*0030*/ 	.short	0x0000
        /*0032*/ 	.short	0x0000
        /*0034*/ 	.byte	0x00, 0xf0, 0x21, 0x00


	//----- nvinfo : EIATTR_SPARSE_MMA_MASK
	.align		4
.L_1405:
        /*0038*/ 	.byte	0x03, 0x50
        /*003a*/ 	.short	0x0000


	//----- nvinfo : EIATTR_MAXREG_COUNT
	.align		4
        /*003c*/ 	.byte	0x03, 0x1b
        /*003e*/ 	.short	0x00ff


	//----- nvinfo : EIATTR_MERCURY_ISA_VERSION
	.align		4
        /*0040*/ 	.byte	0x03, 0x5f
        /*0042*/ 	.short	0x0101


	//----- nvinfo : EIATTR_VRC_CTA_INIT_COUNT
	.align		4
        /*0044*/ 	.byte	0x02, 0x4a
	.zero		1
	.zero		1


	//----- nvinfo : EIATTR_EXIT_INSTR_OFFSETS
	.align		4
        /*0048*/ 	.byte	0x04, 0x1c
        /*004a*/ 	.short	(.L_1407 - .L_1406)


	//   ....[0]....
.L_1406:
        /*004c*/ 	.word	0x00000080


	//   ....[1]....
        /*0050*/ 	.word	0x00000120


	//----- nvinfo : EIATTR_CBANK_PARAM_SIZE
	.align		4
.L_1407:
        /*0054*/ 	.byte	0x03, 0x19
        /*0056*/ 	.short	0x0018


	//----- nvinfo : EIATTR_PARAM_CBANK
	.align		4
        /*0058*/ 	.byte	0x04, 0x0a
        /*005a*/ 	.short	(.L_1409 - .L_1408)
	.align		4
.L_1408:
        /*005c*/ 	.word	index@(.nv.constant0.i64_to_u8)
        /*0060*/ 	.short	0x0380
        /*0062*/ 	.short	0x0018


	//----- nvinfo : EIATTR_SW_WAR
	.align		4
.L_1409:
        /*0064*/ 	.byte	0x04, 0x36
        /*0066*/ 	.short	(.L_1411 - .L_1410)
.L_1410:
        /*0068*/ 	.word	0x00000008
.L_1411:


//--------------------- .nv.info.i64_to_f64       --------------------------
	.section	.nv.info.i64_to_f64,"",@"SHT_CUDA_INFO"
	.sectionflags	@""
	.align	4


	//----- nvinfo : EIATTR_CUDA_API_VERSION
	.align		4
        /*0000*/ 	.byte	0x04, 0x37
        /*0002*/ 	.short	(.L_1413 - .L_1412)
.L_1412:
        /*0004*/ 	.word	0x00000082


	//----- nvinfo : EIATTR_KPARAM_INFO
	.align		4
.L_1413:
        /*0008*/ 	.byte	0x04, 0x17
        /*000a*/ 	.short	(.L_1415 - .L_1414)
.L_1414:
        /*000c*/ 	.word	0x00000000
        /*0010*/ 	.short	0x0002
        /*0012*/ 	.short	0x0010
        /*0014*/ 	.byte	0x00, 0xf5, 0x21, 0x00


	//----- nvinfo : EIATTR_KPARAM_INFO
	.align		4
.L_1415:
        /*0018*/ 	.byte	0x04, 0x17
        /*001a*/ 	.short	(.L_1417 - .L_1416)
.L_1416:
        /*001c*/ 	.word	0x00000000
        /*0020*/ 	.short	0x0001
        /*0022*/ 	.short	0x0008
        /*0024*/ 	.byte	0x00, 0xf5, 0x21, 0x00


	//----- nvinfo : EIATTR_KPARAM_INFO
	.align		4
.L_1417:
        /*0028*/ 	.byte	0x04, 0x17
        /*002a*/ 	.short	(.L_1419 - .L_1418)
.L_1418:
        /*002c*/ 	.word	0x00000000
        /*0030*/ 	.short	0x0000
        /*0032*/ 	.short	0x0000
        /*0034*/ 	.byte	0x00, 0xf0, 0x21, 0x00


	//----- nvinfo : EIATTR_SPARSE_MMA_MASK
	.align		4
.L_1419:
        /*0038*/ 	.byte	0x03, 0x50
        /*003a*/ 	.short	0x0000


	//----- nvinfo : EIATTR_MAXREG_COUNT
	.align		4
        /*003c*/ 	.byte	0x03, 0x1b
        /*003e*/ 	.short	0x00ff


	//----- nvinfo : EIATTR_MERCURY_ISA_VERSION
	.align		4
        /*0040*/ 	.byte	0x03, 0x5f
        /*0042*/ 	.short	0x0101


	//----- nvinfo : EIATTR_VRC_CTA_INIT_COUNT
	.align		4
        /*0044*/ 	.byte	0x02, 0x4a
	.zero		1
	.zero		1


	//----- nvinfo : EIATTR_EXIT_INSTR_OFFSETS
	.align		4
        /*0048*/ 	.byte	0x04, 0x1c
        /*004a*/ 	.short	(.L_1421 - .L_1420)


	//   ....[0]....
.L_1420:
        /*004c*/ 	.word	0x00000080


	//   ....[1]....
        /*0050*/ 	.word	0x00000150


	//----- nvinfo : EIATTR_CBANK_PARAM_SIZE
	.align		4
.L_1421:
        /*0054*/ 	.byte	0x03, 0x19
        /*0056*/ 	.short	0x0018


	//----- nvinfo : EIATTR_PARAM_CBANK
	.align		4
        /*0058*/ 	.byte	0x04, 0x0a
        /*005a*/ 	.short	(.L_1423 - .L_1422)
	.align		4
.L_1422:
        /*005c*/ 	.word	index@(.nv.constant0.i64_to_f64)
        /*0060*/ 	.short	0x0380
        /*0062*/ 	.short	0x0018


	//----- nvinfo : EIATTR_SW_WAR
	.align		4
.L_1423:
        /*0064*/ 	.byte	0x04, 0x36
        /*0066*/ 	.short	(.L_1425 - .L_1424)
.L_1424:
        /*0068*/ 	.word	0x00000008
.L_1425:


//--------------------- .nv.info.i64_to_f32       --------------------------
	.section	.nv.info.i64_to_f32,"",@"SHT_CUDA_INFO"
	.sectionflags	@""
	.align	4


	//----- nvinfo : EIATTR_CUDA_API_VERSION
	.align		4
        /*0000*/ 	.byte	0x04, 0x37
        /*0002*/ 	.short	(.L_1427 - .L_1426)
.L_1426:
        /*0004*/ 	.word	0x00000082


	//----- nvinfo : EIATTR_KPARAM_INFO
	.align		4
.L_1427:
        /*0008*/ 	.byte	0x04, 0x17
        /*000a*/ 	.short	(.L_1429 - .L_1428)
.L_1428:
        /*000c*/ 	.word	0x00000000
        /*0010*/ 	.short	0x0002
        /*0012*/ 	.short	0x0010
        /*0014*/ 	.byte	0x00, 0xf5, 0x21, 0x00


	//----- nvinfo : EIATTR_KPARAM_INFO
	.align		4
.L_1429:
        /*0018*/ 	.byte	0x04, 0x17
        /*001a*/ 	.short	(.L_1431 - .L_1430)
.L_1430:
        /*001c*/ 	.word	0x00000000
        /*0020*/ 	.short	0x0001
        /*0022*/ 	.short	0x0008
        /*0024*/ 	.byte	0x00, 0xf5, 0x21, 0x00


	//----- nvinfo : EIATTR_KPARAM_INFO
	.align		4
.L_1431:
        /*0028*/ 	.byte	0x04, 0x17
        /*002a*/ 	.short	(.L_1433 - .L_1432)
.L_1432:
        /*002c*/ 	.word	0x00000000
        /*0030*/ 	.short	0x0000
        /*0032*/ 	.short	0x0000
        /*0034*/ 	.byte	0x00, 0xf0, 0x21, 0x00


	//----- nvinfo : EIATTR_SPARSE_MMA_MASK
	.align		4
.L_1433:
        /*0038*/ 	.byte	0x03, 0x50
        /*003a*/ 	.short	0x0000


	//----- nvinfo : EIATTR_MAXREG_COUNT
	.align		4
        /*003c*/ 	.byte	0x03, 0x1b
        /*003e*/ 	.short	0x00ff


	//----- nvinfo : EIATTR_MERCURY_ISA_VERSION
	.align		4
        /*0040*/ 	.byte	0x03, 0x5f
        /*0042*/ 	.short	0x0101


	//----- nvinfo : EIATTR_VRC_CTA_INIT_COUNT
	.align		4
        /*0044*/ 	.byte	0x02, 0x4a
	.zero		1
	.zero		1


	//----- nvinfo : EIATTR_EXIT_INSTR_OFFSETS
	.align		4
        /*0048*/ 	.byte	0x04, 0x1c
        /*004a*/ 	.short	(.L_1435 - .L_1434)


	//   ....[0]....
.L_1434:
        /*004c*/ 	.word	0x00000080


	//   ....[1]....
        /*0050*/ 	.word	0x00000130


	//----- nvinfo : EIATTR_CBANK_PARAM_SIZE
	.align		4
.L_1435:
        /*0054*/ 	.byte	0x03, 0x19
        /*0056*/ 	.short	0x0018


	//----- nvinfo : EIATTR_PARAM_CBANK
	.align		4
        /*0058*/ 	.byte	0x04, 0x0a
        /*005a*/ 	.short	(.L_1437 - .L_1436)
	.align		4
.L_1436:
        /*005c*/ 	.word	index@(.nv.constant0.i64_to_f32)
        /*0060*/ 	.short	0x0380
        /*0062*/ 	.short	0x0018


	//----- nvinfo : EIATTR_SW_WAR
	.align		4
.L_1437:
        /*0064*/ 	.byte	0x04, 0x36
        /*0066*/ 	.short	(.L_1439 - .L_1438)
.L_1438:
        /*0068*/ 	.word	0x00000008
.L_1439:


//--------------------- .nv.info.i32_to_isize     --------------------------
	.section	.nv.info.i32_to_isize,"",@"SHT_CUDA_INFO"
	.sectionflags	@""
	.align	4


	//----- nvinfo : EIATTR_CUDA_API_VERSION
	.align		4
        /*0000*/ 	.byte	0x04, 0x37
        /*0002*/ 	.short	(.L_1441 - .L_1440)
.L_1440:
        /*0004*/ 	.word	0x00000082


	//----- nvinfo : EIATTR_KPARAM_INFO
	.align		4
.L_1441:
        /*0008*/ 	.byte	0x04, 0x17
        /*000a*/ 	.short	(.L_1443 - .L_1442)
.L_1442:
        /*000c*/ 	.word	0x00000000
        /*0010*/ 	.short	0x0002
        /*0012*/ 	.short	0x0010
        /*0014*/ 	.byte	0x00, 0xf5, 0x21, 0x00


	//----- nvinfo : EIATTR_KPARAM_INFO
	.align		4
.L_1443:
        /*0018*/ 	.byte	0x04, 0x17
        /*001a*/ 	.short	(.L_1445 - .L_1444)
.L_1444:
        /*001c*/ 	.word	0x00000000
        /*0020*/ 	.short	0x0001
        /*0022*/ 	.short	0x0008
        /*0024*/ 	.byte	0x00, 0xf5, 0x21, 0x00


	//----- nvinfo : EIATTR_KPARAM_INFO
	.align		4
.L_1445:
        /*0028*/ 	.byte	0x04, 0x17
        /*002a*/ 	.short	(.L_1447 - .L_1446)
.L_1446:
        /*002c*/ 	.word	0x00000000
        /*0030*/ 	.short	0x0000
        /*0032*/ 	.short	0x0000
        /*0034*/ 	.byte	0x00, 0xf0, 0x21, 0x00


	//----- nvinfo : EIATTR_SPARSE_MMA_MASK
	.align		4
.L_1447:
        /*0038*/ 	.byte	0x03, 0x50
        /*003a*/ 	.short	0x0000


	//----- nvinfo : EIATTR_MAXREG_COUNT
	.align		4
        /*003c*/ 	.byte	0x03, 0x1b
        /*003e*/ 	.short	0x00ff


	//----- nvinfo : EIATTR_MERCURY_ISA_VERSION
	.align		4
        /*0040*/ 	.byte	0x03, 0x5f
        /*0042*/ 	.short	0x0101


	//----- nvinfo : EIATTR_VRC_CTA_INIT_COUNT
	.align		4
        /*0044*/ 	.byte	0x02, 0x4a
	.zero		1
	.zero		1


	//----- nvinfo : EIATTR_EXIT_INSTR_OFFSETS
	.align		4
        /*0048*/ 	.byte	0x04, 0x1c
        /*004a*/ 	.short	(.L_1449 - .L_1448)


	//   ....[0]....
.L_1448:
        /*004c*/ 	.word	0x00000080


	//   ....[1]....
        /*0050*/ 	.word	0x00000130


	//----- nvinfo : EIATTR_CBANK_PARAM_SIZE
	.align		4
.L_1449:
        /*0054*/ 	.byte	0x03, 0x19
        /*0056*/ 	.short	0x0018


	//----- nvinfo : EIATTR_PARAM_CBANK
	.align		4
        /*0058*/ 	.byte	0x04, 0x0a
        /*005a*/ 	.short	(.L_1451 - .L_1450)
	.align		4
.L_1450:
        /*005c*/ 	.word	index@(.nv.constant0.i32_to_isize)
        /*0060*/ 	.short	0x0380
        /*0062*/ 	.short	0x0018


	//----- nvinfo : EIATTR_SW_WAR
	.align		4
.L_1451:
        /*0064*/ 	.byte	0x04, 0x36
        /*0066*/ 	.short	(.L_1453 - .L_1452)
.L_1452:
        /*0068*/ 	.word	0x00000008
.L_1453:


//--------------------- .nv.info.i32_to_i64       --------------------------
	.section	.nv.info.i32_to_i64,"",@"SHT_CUDA_INFO"
	.sectionflags	@""
	.align	4


	//----- nvinfo : EIATTR_CUDA_API_VERSION
	.align		4
        /*0000*/ 	.byte	0x04, 0x37
        /*0002*/ 	.short	(.L_1455 - .L_1454)
.L_1454:
        /*0004*/ 	.word	0x00000082


	//----- nvinfo : EIATTR_KPARAM_INFO
	.align		4
.L_1455:
        /*0008*/ 	.byte	0x04, 0x17
        /*000a*/ 	.short	(.L_1457 - .L_1456)
.L_1456:
        /*000c*/ 	.word	0x00000000
        /*0010*/ 	.short	0x0002
        /*0012*/ 	.short	0x0010
        /*0014*/ 	.byte	0x00, 0xf5, 0x21, 0x00


	//----- nvinfo : EIATTR_KPARAM_INFO
	.align		4
.L_1457:
        /*0018*/ 	.byte	0x04, 0x17
        /*001a*/ 	.short	(.L_1459 - .L_1458)
.L_1458:
        /*001c*/ 	.word	0x00000000
        /*0020*/ 	.short	0x0001
        /*0022*/ 	.short	0x0008
        /*0024*/ 	.byte	0x00, 0xf5, 0x21, 0x00


	//----- nvinfo : EIATTR_KPARAM_INFO
	.align		4
.L_1459:
        /*0028*/ 	.byte	0x04, 0x17
        /*002a*/ 	.short	(.L_1461 - .L_1460)
.L_1460:
        /*002c*/ 	.word	0x00000000
        /*0030*/ 	.short	0x0000
        /*0032*/ 	.short	0x0000
        /*0034*/ 	.byte	0x00, 0xf0, 0x21, 0x00


	//----- nvinfo : EIATTR_SPARSE_MMA_MASK
	.align		4
.L_1461:
        /*0038*/ 	.byte	0x03, 0x50
        /*003a*/ 	.short	0x0000


	//----- nvinfo : EIATTR_MAXREG_COUNT
	.align		4
        /*003c*/ 	.byte	0x03, 0x1b
        /*003e*/ 	.short	0x00ff


	//----- nvinfo : EIATTR_MERCURY_ISA_VERSION
	.align		4
        /*0040*/ 	.byte	0x03, 0x5f
        /*0042*/ 	.short	0x0101


	//----- nvinfo : EIATTR_VRC_CTA_INIT_COUNT
	.align		4
        /*0044*/ 	.byte	0x02, 0x4a
	.zero		1
	.zero		1


	//----- nvinfo : EIATTR_EXIT_INSTR_OFFSETS
	.align		4
        /*0048*/ 	.byte	0x04, 0x1c
        /*004a*/ 	.short	(.L_1463 - .L_1462)


	//   ....[0]....
.L_1462:
        /*004c*/ 	.word	0x00000080


	//   ....[1]....
        /*0050*/ 	.word	0x00000130


	//----- nvinfo : EIATTR_CBANK_PARAM_SIZE
	.align		4
.L_1463:
        /*0054*/ 	.byte	0x03, 0x19
        /*0056*/ 	.short	0x0018


	//----- nvinfo : EIATTR_PARAM_CBANK
	.align		4
        /*0058*/ 	.byte	0x04, 0x0a
        /*005a*/ 	.short	(.L_1465 - .L_1464)
	.align		4
.L_1464:
        /*005c*/ 	.word	index@(.nv.constant0.i32_to_i64)
        /*0060*/ 	.short	0x0380
        /*0062*/ 	.short	0x0018


	//----- nvinfo : EIATTR_SW_WAR
	.align		4
.L_1465:
        /*0064*/ 	.byte	0x04, 0x36
        /*0066*/ 	.short	(.L_1467 - .L_1466)
.L_1466:
        /*0068*/ 	.word	0x00000008
.L_1467:


//--------------------- .nv.info.i32_to_i32       --------------------------
	.section	.nv.info.i32_to_i32,"",@"SHT_CUDA_INFO"
	.sectionflags	@""
	.align	4


	//----- nvinfo : EIATTR_CUDA_API_VERSION
	.align		4
        /*0000*/ 	.byte	0x04, 0x37
        /*0002*/ 	.short	(.L_1469 - .L_1468)
.L_1468:
        /*0004*/ 	.word	0x00000082


	//----- nvinfo : EIATTR_KPARAM_INFO
	.align		4
.L_1469:
        /*0008*/ 	.byte	0x04, 0x17
        /*000a*/ 	.short	(.L_1471 - .L_1470)
.L_1470:
        /*000c*/ 	.word	0x00000000
        /*0010*/ 	.short	0x0002
        /*0012*/ 	.short	0x0010
        /*0014*/ 	.byte	0x00, 0xf5, 0x21, 0x00


	//----- nvinfo : EIATTR_KPARAM_INFO
	.align		4
.L_1471:
        /*0018*/ 	.byte	0x04, 0x17
        /*001a*/ 	.short	(.L_1473 - .L_1472)
.L_1472:
        /*001c*/ 	.word	0x00000000
        /*0020*/ 	.short	0x0001
        /*0022*/ 	.short	0x0008
        /*0024*/ 	.byte	0x00, 0xf5, 0x21, 0x00


	//----- nvinfo : EIATTR_KPARAM_INFO
	.align		4
.L_1473:
        /*0028*/ 	.byte	0x04, 0x17
        /*002a*/ 	.short	(.L_1475 - .L_1474)
.L_1474:
        /*002c*/ 	.word	0x00000000
        /*0030*/ 	.short	0x0000
        /*0032*/ 	.short	0x0000
        /*0034*/ 	.byte	0x00, 0xf0, 0x21, 0x00


	//----- nvinfo : EIATTR_SPARSE_MMA_MASK
	.align		4
.L_1475:
        /*0038*/ 	.byte	0x03, 0x50
        /*003a*/ 	.short	0x0000


	//----- nvinfo : EIATTR_MAXREG_COUNT
	.align		4
        /*003c*/ 	.byte	0x03, 0x1b
        /*003e*/ 	.short	0x00ff


	//----- nvinfo : EIATTR_MERCURY_ISA_VERSION
	.align		4
        /*0040*/ 	.byte	0x03, 0x5f
        /*0042*/ 	.short	0x0101


	//----- nvinfo : EIATTR_VRC_CTA_INIT_COUNT
	.align		4
        /*0044*/ 	.byte	0x02, 0x4a
	.zero		1
	.zero		1


	//----- nvinfo : EIATTR_EXIT_INSTR_OFFSETS
	.align		4
        /*0048*/ 	.byte	0x04, 0x1c
        /*004a*/ 	.short	(.L_1477 - .L_1476)


	//   ....[0]....
.L_1476:
        /*004c*/ 	.word	0x00000080


	//   ....[1]....
        /*0050*/ 	.word	0x00000140


	//----- nvinfo : EIATTR_CBANK_PARAM_SIZE
	.align		4
.L_1477:
        /*0054*/ 	.byte	0x03, 0x19
        /*0056*/ 	.short	0x0018


	//----- nvinfo : EIATTR_PARAM_CBANK
	.align		4
        /*0058*/ 	.byte	0x04, 0x0a
        /*005a*/ 	.short	(.L_1479 - .L_1478)
	.align		4
.L_1478:
        /*005c*/ 	.word	index@(.nv.constant0.i32_to_i32)
        /*0060*/ 	.short	0x0380
        /*0062*/ 	.short	0x0018


	//----- nvinfo : EIATTR_SW_WAR
	.align		4
.L_1479:
        /*0064*/ 	.byte	0x04, 0x36
        /*0066*/ 	.short	(.L_1481 - .L_1480)
.L_1480:
        /*0068*/ 	.word	0x00000008
.L_1481:


//--------------------- .nv.info.i32_to_i16       --------------------------
	.section	.nv.info.i32_to_i16,"",@"SHT_CUDA_INFO"
	.sectionflags	@""
	.align	4


	//----- nvinfo : EIATTR_CUDA_API_VERSION
	.align		4
        /*0000*/ 	.byte	0x04, 0x37
        /*0002*/ 	.short	(.L_1483 - .L_1482)
.L_1482:
        /*0004*/ 	.word	0x00000082


	//----- nvinfo : EIATTR_KPARAM_INFO
	.align		4
.L_1483:
        /*0008*/ 	.byte	0x04, 0x17
        /*000a*/ 	.short	(.L_1485 - .L_1484)
.L_1484:
        /*000c*/ 	.word	0x00000000
        /*0010*/ 	.short	0x0002
        /*0012*/ 	.short	0x0010
        /*0014*/ 	.byte	0x00, 0xf5, 0x21, 0x00


	//----- nvinfo : EIATTR_KPARAM_INFO
	.align		4
.L_1485:
        /*0018*/ 	.byte	0x04, 0x17
        /*001a*/ 	.short	(.L_1487 - .L_1486)
.L_1486:
        /*001c*/ 	.word	0x00000000
        /*0020*/ 	.short	0x0001
        /*0022*/ 	.short	0x0008
        /*0024*/ 	.byte	0x00, 0xf5, 0x21, 0x00


	//----- nvinfo : EIATTR_KPARAM_INFO
	.align		4
.L_1487:
        /*0028*/ 	.byte	0x04, 0x17
        /*002a*/ 	.short	(.L_1489 - .L_1488)
.L_1488:
        /*002c*/ 	.word	0x00000000
        /*0030*/ 	.short	0x0000
        /*0032*/ 	.short	0x0000
        /*0034*/ 	.byte	0x00, 0xf0, 0x21, 0x00


	//----- nvinfo : EIATTR_SPARSE_MMA_MASK
	.align		4
.L_1489:
        /*0038*/ 	.byte	0x03, 0x50
        /*003a*/ 	.short	0x0000


	//----- nvinfo : EIATTR_MAXREG_COUNT
	.align		4
        /*003c*/ 	.byte	0x03, 0x1b
        /*003e*/ 	.short	0x00ff


	//----- nvinfo : EIATTR_MERCURY_ISA_VERSION
	.align		4
        /*0040*/ 	.byte	0x03, 0x5f
        /*0042*/ 	.short	0x0101


	//----- nvinfo : EIATTR_VRC_CTA_INIT_COUNT
	.align		4
        /*0044*/ 	.byte	0x02, 0x4a
	.zero		1
	.zero		1


	//----- nvinfo : EIATTR_EXIT_INSTR_OFFSETS
	.align		4
        /*0048*/ 	.byte	0x04, 0x1c
        /*004a*/ 	.short	(.L_1491 - .L_1490)


	//   ....[0]....
.L_1490:
        /*004c*/ 	.word	0x00000080


	//   ....[1]....
        /*0050*/ 	.word	0x00000120


	//----- nvinfo : EIATTR_CBANK_PARAM_SIZE
	.align		4
.L_1491:
        /*0054*/ 	.byte	0x03, 0x19
        /*0056*/ 	.short	0x0018


	//----- nvinfo : EIATTR_PARAM_CBANK
	.align		4
        /*0058*/ 	.byte	0x04, 0x0a
        /*005a*/ 	.short	(.L_1493 - .L_1492)
	.align		4
.L_1492:
        /*005c*/ 	.word	index@(.nv.constant0.i32_to_i16)
        /*0060*/ 	.short	0x0380
        /*0062*/ 	.short	0x0018


	//----- nvinfo : EIATTR_SW_WAR
	.align		4
.L_1493:
        /*0064*/ 	.byte	0x04, 0x36
        /*0066*/ 	.short	(.L_1495 - .L_1494)
.L_1494:
        /*0068*/ 	.word	0x00000008
.L_1495:


//--------------------- .nv.info.i32_to_i8        --------------------------
	.section	.nv.info.i32_to_i8,"",@"SHT_CUDA_INFO"
	.sectionflags	@""
	.align	4


	//----- nvinfo : EIATTR_CUDA_API_VERSION
	.align		4
        /*0000*/ 	.byte	0x04, 0x37
        /*0002*/ 	.short	(.L_1497 - .L_1496)
.L_1496:
        /*0004*/ 	.word	0x00000082


	//----- nvinfo : EIATTR_KPARAM_INFO
	.align		4
.L_1497:
        /*0008*/ 	.byte	0x04, 0x17
        /*000a*/ 	.short	(.L_1499 - .L_1498)
.L_1498:
        /*000c*/ 	.word	0x00000000
        /*0010*/ 	.short	0x0002
        /*0012*/ 	.short	0x0010
        /*0014*/ 	.byte	0x00, 0xf5, 0x21, 0x00


	//----- nvinfo : EIATTR_KPARAM_INFO
	.align		4
.L_1499:
        /*0018*/ 	.byte	0x04, 0x17
        /*001a*/ 	.short	(.L_1501 - .L_1500)
.L_1500:
        /*001c*/ 	.word	0x00000000
        /*0020*/ 	.short	0x0001
        /*0022*/ 	.short	0x0008
        /*0024*/ 	.byte	0x00, 0xf5, 0x21, 0x00


	//----- nvinfo : EIATTR_KPARAM_INFO
	.align		4
.L_1501:
        /*0028*/ 	.byte	0x04, 0x17
        /*002a*/ 	.short	(.L_1503 - .L_1502)
.L_1502:
        /*002c*/ 	.word	0x00000000
        /*0030*/ 	.short	0x0000
        /*0032*/ 	.short	0x0000
        /*0034*/ 	.byte	0x00, 0xf0, 0x21, 0x00


	//----- nvinfo : EIATTR_SPARSE_MMA_MASK
	.align		4
.L_1503:
        /*0038*/ 	.byte	0x03, 0x50
        /*003a*/ 	.short	0x0000


	//----- nvinfo : EIATTR_MAXREG_COUNT
	.align		4
        /*003c*/ 	.byte	0x03, 0x1b
        /*003e*/ 	.short	0x00ff


	//----- nvinfo : EIATTR_MERCURY_ISA_VERSION
	.align		4
        /*0040*/ 	.byte	0x03, 0x5f
        /*0042*/ 	.short	0x0101


	//----- nvinfo : EIATTR_VRC_CTA_INIT_COUNT
	.align		4
        /*0044*/ 	.byte	0x02, 0x4a
	.zero		1
	.zero		1


	//----- nvinfo : EIATTR_EXIT_INSTR_OFFSETS
	.align		4
        /*0048*/ 	.byte	0x04, 0x1c
        /*004a*/ 	.short	(.L_1505 - .L_1504)


	//   ....[0]....
.L_1504:
        /*004c*/ 	.word	0x00000080


	//   ....[1]....
        /*0050*/ 	.word	0x00000120


	//----- nvinfo : EIATTR_CBANK_PARAM_SIZE
	.align		4
.L_1505:
        /*0054*/ 	.byte	0x03, 0x19
        /*0056*/ 	.short	0x0018


	//----- nvinfo : EIATTR_PARAM_CBANK
	.align		4
        /*0058*/ 	.byte	0x04, 0x0a
        /*005a*/ 	.short	(.L_1507 - .L_1506)
	.align		4
.L_1506:
        /*005c*/ 	.word	index@(.nv.constant0.i32_to_i8)
        /*0060*/ 	.short	0x0380
        /*0062*/ 	.short	0x0018


	//----- nvinfo : EIATTR_SW_WAR
	.align		4
.L_1507:
        /*0064*/ 	.byte	0x04, 0x36
        /*0066*/ 	.short	(.L_1509 - .L_1508)
.L_1508:
        /*0068*/ 	.word	0x00000008
.L_1509:


//--------------------- .nv.info.i32_to_usize     --------------------------
	.section	.nv.info.i32_to_usize,"",@"SHT_CUDA_INFO"
	.sectionflags	@""
	.align	4


	//----- nvinfo : EIATTR_CUDA_API_VERSION
	.align		4
        /*0000*/ 	.byte	0x04, 0x37
        /*0002*/ 	.short	(.L_1511 - .L_1510)
.L_1510:
        /*0004*/ 	.word	0x00000082


	//----- nvinfo : EIATTR_KPARAM_INFO
	.align		4
.L_1511:
        /*0008*/ 	.byte	0x04, 0x17
        /*000a*/ 	.short	(.L_1513 - .L_1512)
.L_1512:
        /*000c*/ 	.word	0x00000000
        /*0010*/ 	.short	0x0002
        /*0012*/ 	.short	0x0010
        /*0014*/ 	.byte	0x00, 0xf5, 0x21, 0x00


	//----- nvinfo : EIATTR_KPARAM_INFO
	.align		4
.L_1513:
        /*0018*/ 	.byte	0x04, 0x17
        /*001a*/ 	.short	(.L_1515 - .L_1514)
.L_1514:
        /*001c*/ 	.word	0x00000000
        /*0020*/ 	.short	0x0001
        /*0022*/ 	.short	0x0008
        /*0024*/ 	.byte	0x00, 0xf5, 0x21, 0x00


	//----- nvinfo : EIATTR_KPARAM_INFO
	.align		4
.L_1515:
        /*0028*/ 	.byte	0x04, 0x17
        /*002a*/ 	.short	(.L_1517 - .L_1516)
.L_1516:
        /*002c*/ 	.word	0x00000000
        /*0030*/ 	.short	0x0000
        /*0032*/ 	.short	0x0000
        /*0034*/ 	.byte	0x00, 0xf0, 0x21, 0x00


	//----- nvinfo : EIATTR_SPARSE_MMA_MASK
	.align		4
.L_1517:
        /*0038*/ 	.byte	0x03, 0x50
        /*003a*/ 	.short	0x0000


	//----- nvinfo : EIATTR_MAXREG_COUNT
	.align		4
        /*003c*/ 	.byte	0x03, 0x1b
        /*003e*/ 	.short	0x00ff


	//----- nvinfo : EIATTR_MERCURY_ISA_VERSION
	.align		4
        /*0040*/ 	.byte	0x03, 0x5f
        /*0042*/ 	.short	0x0101


	//----- nvinfo : EIATTR_VRC_CTA_INIT_COUNT
	.align		4
        /*0044*/ 	.byte	0x02, 0x4a
	.zero		1
	.zero		1


	//----- nvinfo : EIATTR_EXIT_INSTR_OFFSETS
	.align		4
        /*0048*/ 	.byte	0x04, 0x1c
        /*004a*/ 	.short	(.L_1519 - .L_1518)


	//   ....[0]....
.L_1518:
        /*004c*/ 	.word	0x00000080


	//   ....[1]....
        /*0050*/ 	.word	0x00000130


	//----- nvinfo : EIATTR_CBANK_PARAM_SIZE
	.align		4
.L_1519:
        /*0054*/ 	.byte	0x03, 0x19
        /*0056*/ 	.short	0x0018


	//----- nvinfo : EIATTR_PARAM_CBANK
	.align		4
        /*0058*/ 	.byte	0x04, 0x0a
        /*005a*/ 	.short	(.L_1521 - .L_1520)
	.align		4
.L_1520:
        /*005c*/ 	.word	index@(.nv.constant0.i32_to_usize)
        /*0060*/ 	.short	0x0380
        /*0062*/ 	.short	0x0018


	//----- nvinfo : EIATTR_SW_WAR
	.align		4
.L_1521:
        /*0064*/ 	.byte	0x04, 0x36
        /*0066*/ 	.short	(.L_1523 - .L_1522)
.L_1522:
        /*0068*/ 	.word	0x00000008
.L_1523:


//--------------------- .nv.info.i32_to_u64       --------------------------
	.section	.nv.info.i32_to_u64,"",@"SHT_CUDA_INFO"
	.sectionflags	@""
	.align	4


	//----- nvinfo : EIATTR_CUDA_API_VERSION
	.align		4
        /*0000*/ 	.byte	0x04, 0x37
        /*0002*/ 	.short	(.L_1525 - .L_1524)
.L_1524:
        /*0004*/ 	.word	0x00000082


	//----- nvinfo : EIATTR_KPARAM_INFO
	.align		4
.L_1525:
        /*0008*/ 	.byte	0x04, 0x17
        /*000a*/ 	.short	(.L_1527 - .L_1526)
.L_1526:
        /*000c*/ 	.word	0x00000000
        /*0010*/ 	.short	0x0002
        /*0012*/ 	.short	0x0010
        /*0014*/ 	.byte	0x00, 0xf5, 0x21, 0x00


	//----- nvinfo : EIATTR_KPARAM_INFO
	.align		4
.L_1527:
        /*0018*/ 	.byte	0x04, 0x17
        /*001a*/ 	.short	(.L_1529 - .L_1528)
.L_1528:
        /*001c*/ 	.word	0x00000000
        /*0020*/ 	.short	0x0001
        /*0022*/ 	.short	0x0008
        /*0024*/ 	.byte	0x00, 0xf5, 0x21, 0x00


	//----- nvinfo : EIATTR_KPARAM_INFO
	.align		4
.L_1529:
        /*0028*/ 	.byte	0x04, 0x17
        /*002a*/ 	.short	(.L_1531 - .L_1530)
.L_1530:
        /*002c*/ 	.word	0x00000000
        /*0030*/ 	.short	0x0000
        /*0032*/ 	.short	0x0000
        /*0034*/ 	.byte	0x00, 0xf0, 0x21, 0x00


	//----- nvinfo : EIATTR_SPARSE_MMA_MASK
	.align		4
.L_1531:
        /*0038*/ 	.byte	0x03, 0x50
        /*003a*/ 	.short	0x0000


	//----- nvinfo : EIATTR_MAXREG_COUNT
	.align		4
        /*003c*/ 	.byte	0x03, 0x1b
        /*003e*/ 	.short	0x00ff


	//----- nvinfo : EIATTR_MERCURY_ISA_VERSION
	.align		4
        /*0040*/ 	.byte	0x03, 0x5f
        /*0042*/ 	.short	0x0101


	//----- nvinfo : EIATTR_VRC_CTA_INIT_COUNT
	.align		4
        /*0044*/ 	.byte	0x02, 0x4a
	.zero		1
	.zero		1


	//----- nvinfo : EIATTR_EXIT_INSTR_OFFSETS
	.align		4
        /*0048*/ 	.byte	0x04, 0x1c
        /*004a*/ 	.short	(.L_1533 - .L_1532)


	//   ....[0]....
.L_1532:
        /*004c*/ 	.word	0x00000080


	//   ....[1]....
        /*0050*/ 	.word	0x00000130


	//----- nvinfo : EIATTR_CBANK_PARAM_SIZE
	.align		4
.L_1533:
        /*0054*/ 	.byte	0x03, 0x19
        /*0056*/ 	.short	0x0018


	//----- nvinfo : EIATTR_PARAM_CBANK
	.align		4
        /*0058*/ 	.byte	0x04, 0x0a
        /*005a*/ 	.short	(.L_1535 - .L_1534)
	.align		4
.L_1534:
        /*005c*/ 	.word	index@(.nv.constant0.i32_to_u64)
        /*0060*/ 	.short	0x0380
        /*0062*/ 	.short	0x0018


	//----- nvinfo : EIATTR_SW_WAR
	.align		4
.L_1535:
        /*0064*/ 	.byte	0x04, 0x36
        /*0066*/ 	.short	(.L_1537 - .L_1536)
.L_1536:
        /*0068*/ 	.word	0x00000008
.L_1537:


//--------------------- .nv.info.i32_to_u32       --------------------------
	.section	.nv.info.i32_to_u32,"",@"SHT_CUDA_INFO"
	.sectionflags	@""
	.align	4


	//----- nvinfo : EIATTR_CUDA_API_VERSION
	.align		4
        /*0000*/ 	.byte	0x04, 0x37
        /*0002*/ 	.short	(.L_1539 - .L_1538)
.L_1538:
        /*0004*/ 	.word	0x00000082


	//----- nvinfo : EIATTR_KPARAM_INFO
	.align		4
.L_1539:
        /*0008*/ 	.byte	0x04, 0x17
        /*000a*/ 	.short	(.L_1541 - .L_1540)
.L_1540:
        /*000c*/ 	.word	0x00000000
        /*0010*/ 	.short	0x0002
        /*0012*/ 	.short	0x0010
        /*0014*/ 	.byte	0x00, 0xf5, 0x21, 0x00


	//----- nvinfo : EIATTR_KPARAM_INFO
	.align		4
.L_1541:
        /*0018*/ 	.byte	0x04, 0x17
        /*001a*/ 	.short	(.L_1543 - .L_1542)
.L_1542:
        /*001c*/ 	.word	0x00000000
        /*0020*/ 	.short	0x0001
        /*0022*/ 	.short	0x0008
        /*0024*/ 	.byte	0x00, 0xf5, 0x21, 0x00


	//----- nvinfo : EIATTR_KPARAM_INFO
	.align		4
.L_1543:
        /*0028*/ 	.byte	0x04, 0x17
        /*002a*/ 	.short	(.L_1545 - .L_1544)
.L_1544:
        /*002c*/ 	.word	0x00000000
        /*0030*/ 	.short	0x0000
        /*0032*/ 	.short	0x0000
        /*0034*/ 	.byte	0x00, 0xf0, 0x21, 0x00


	//----- nvinfo : EIATTR_SPARSE_MMA_MASK
	.align		4
.L_1545:
        /*0038*/ 	.byte	0x03, 0x50
        /*003a*/ 	.short	0x0000


	//----- nvinfo : EIATTR_MAXREG_COUNT
	.align		4
        /*003c*/ 	.byte	0x03, 0x1b
        /*003e*/ 	.short	0x00ff


	//----- nvinfo : EIATTR_MERCURY_ISA_VERSION
	.align		4
        /*0040*/ 	.byte	0x03, 0x5f
        /*0042*/ 	.short	0x0101


	//----- nvinfo : EIATTR_VRC_CTA_INIT_COUNT
	.align		4
        /*0044*/ 	.byte	0x02, 0x4a
	.zero		1
	.zero		1


	//----- nvinfo : EIATTR_EXIT_INSTR_OFFSETS
	.align		4
        /*0048*/ 	.byte	0x04, 0x1c
        /*004a*/ 	.short	(.L_1547 - .L_1546)


	//   ....[0]....
.L_1546:
        /*004c*/ 	.word	0x00000080


	//   ....[1]....
        /*0050*/ 	.word	0x00000140


	//----- nvinfo : EIATTR_CBANK_PARAM_SIZE
	.align		4
.L_1547:
        /*0054*/ 	.byte	0x03, 0x19
        /*0056*/ 	.short	0x0018


	//----- nvinfo : EIATTR_PARAM_CBANK
	.align		4
        /*0058*/ 	.byte	0x04, 0x0a
        /*005a*/ 	.short	(.L_1549 - .L_1548)
	.align		4
.L_1548:
        /*005c*/ 	.word	index@(.nv.constant0.i32_to_u32)
        /*0060*/ 	.short	0x0380
        /*0062*/ 	.short	0x0018


	//----- nvinfo : EIATTR_SW_WAR
	.align		4
.L_1549:
        /*0064*/ 	.byte	0x04, 0x36
        /*0066*/ 	.short	(.L_1551 - .L_1550)
.L_1550:
        /*0068*/ 	.word	0x00000008
.L_1551:


//--------------------- .nv.info.i32_to_u16       --------------------------
	.section	.nv.info.i32_to_u16,"",@"SHT_CUDA_INFO"
	.sectionflags	@""
	.align	4


	//----- nvinfo : EIATTR_CUDA_API_VERSION
	.align		4
        /*0000*/ 	.byte	0x04, 0x37
        /*0002*/ 	.short	(.L_1553 - .L_1552)
.L_1552:
        /*0004*/ 	.word	0x00000082


	//----- nvinfo : EIATTR_KPARAM_INFO
	.align		4
.L_1553:
        /*0008*/ 	.byte	0x04, 0x17
        /*000a*/ 	.short	(.L_1555 - .L_1554)
.L_1554:
        /*000c*/ 	.word	0x00000000
        /*0010*/ 	.short	0x0002
        /*0012*/ 	.short	0x0010
        /*0014*/ 	.byte	0x00, 0xf5, 0x21, 0x00


	//----- nvinfo : EIATTR_KPARAM_INFO
	.align		4
.L_1555:
        /*0018*/ 	.byte	0x04, 0x17
        /*001a*/ 	.short	(.L_1557 - .L_1556)
.L_1556:
        /*001c*/ 	.word	0x00000000
        /*0020*/ 	.short	0x0001
        /*0022*/ 	.short	0x0008
        /*0024*/ 	.byte	0x00, 0xf5, 0x21, 0x00


	//----- nvinfo : EIATTR_KPARAM_INFO
	.align		4
.L_1557:
        /*0028*/ 	.byte	0x04, 0x17
        /*002a*/ 	.short	(.L_1559 - .L_1558)
.L_1558:
        /*002c*/ 	.word	0x00000000
        /*0030*/ 	.short	0x0000
        /*0032*/ 	.short	0x0000
        /*0034*/ 	.byte	0x00, 0xf0, 0x21, 0x00


	//----- nvinfo : EIATTR_SPARSE_MMA_MASK
	.align		4
.L_1559:
        /*0038*/ 	.byte	0x03, 0x50
        /*003a*/ 	.short	0x0000


	//----- nvinfo : EIATTR_MAXREG_COUNT
	.align		4
        /*003c*/ 	.byte	0x03, 0x1b
        /*003e*/ 	.short	0x00ff


	//----- nvinfo : EIATTR_MERCURY_ISA_VERSION
	.align		4
        /*0040*/ 	.byte	0x03, 0x5f
        /*0042*/ 	.short	0x0101


	//----- nvinfo : EIATTR_VRC_CTA_INIT_COUNT
	.align		4
        /*0044*/ 	.byte	0x02, 0x4a
	.zero		1
	.zero		1


	//----- nvinfo : EIATTR_EXIT_INSTR_OFFSETS
	.align		4
        /*0048*/ 	.byte	0x04, 0x1c
        /*004a*/ 	.short	(.L_1561 - .L_1560)


	//   ....[0]....
.L_1560:
        /*004c*/ 	.word	0x00000080


	//   ....[1]....
        /*0050*/ 	.word	0x00000120


	//----- nvinfo : EIATTR_CBANK_PARAM_SIZE
	.align		4
.L_1561:
        /*0054*/ 	.byte	0x03, 0x19
        /*0056*/ 	.short	0x0018


	//----- nvinfo : EIATTR_PARAM_CBANK
	.align		4
        /*0058*/ 	.byte	0x04, 0x0a
        /*005a*/ 	.short	(.L_1563 - .L_1562)
	.align		4
.L_1562:
        /*005c*/ 	.word	index@(.nv.constant0.i32_to_u16)
        /*0060*/ 	.short	0x0380
        /*0062*/ 	.short	0x0018


	//----- nvinfo : EIATTR_SW_WAR
	.align		4
.L_1563:
        /*0064*/ 	.byte	0x04, 0x36
        /*0066*/ 	.short	(.L_1565 - .L_1564)
.L_1564:
        /*0068*/ 	.word	0x00000008
.L_1565:


//--------------------- .nv.info.i32_to_u8        --------------------------
	.section	.nv.info.i32_to_u8,"",@"SHT_CUDA_INFO"
	.sectionflags	@""
	.align	4


	//----- nvinfo : EIATTR_CUDA_API_VERSION
	.align		4
        /*0000*/ 	.byte	0x04, 0x37
        /*0002*/ 	.short	(.L_1567 - .L_1566)
.L_1566:
        /*0004*/ 	.word	0x00000082


	//----- nvinfo : EIATTR_KPARAM_INFO
	.align		4
.L_1567:
        /*0008*/ 	.byte	0x04, 0x17
        /*000a*/ 	.short	(.L_1569 - .L_1568)
.L_1568:
        /*000c*/ 	.word	0x00000000
        /*0010*/ 	.short	0x0002
        /*0012*/ 	.short	0x0010
        /*0014*/ 	.byte	0x00, 0xf5, 0x21, 0x00


	//----- nvinfo : EIATTR_KPARAM_INFO
	.align		4
.L_1569:
        /*0018*/ 	.byte	0x04, 0x17
        /*001a*/ 	.short	(.L_1571 - .L_1570)
.L_1570:
        /*001c*/ 	.word	0x00000000
        /*0020*/ 	.short	0x0001
        /*0022*/ 	.short	0x0008
        /*0024*/ 	.byte	0x00, 0xf5, 0x21, 0x00


	//----- nvinfo : EIATTR_KPARAM_INFO
	.align		4
.L_1571:
        /*0028*/ 	.byte	0x04, 0x17
        /*002a*/ 	.short	(.L_1573 - .L_1572)
.L_1572:
        /*002c*/ 	.word	0x00000000
        /*0030*/ 	.short	0x0000
        /*0032*/ 	.short	0x0000
        /*0034*/ 	.byte	0x00, 0xf0, 0x21, 0x00


	//----- nvinfo : EIATTR_SPARSE_MMA_MASK
	.align		4
.L_1573:
        /*0038*/ 	.byte	0x03, 0x50
        /*003a*/ 	.short	0x0000


	//----- nvinfo : EIATTR_MAXREG_COUNT
	.align		4
        /*003c*/ 	.byte	0x03, 0x1b
        /*003e*/ 	.short	0x00ff


	//----- nvinfo : EIATTR_MERCURY_ISA_VERSION
	.align		4
        /*0040*/ 	.byte	0x03, 0x5f
        /*0042*/ 	.short	0x0101


	//----- nvinfo : EIATTR_VRC_CTA_INIT_COUNT
	.align		4
        /*0044*/ 	.byte	0x02, 0x4a
	.zero		1
	.zero		1


	//----- nvinfo : EIATTR_EXIT_INSTR_OFFSETS
	.align		4
        /*0048*/ 	.byte	0x04, 0x1c
        /*004a*/ 	.short	(.L_1575 - .L_1574)


	//   ....[0]....
.L_1574:
        /*004c*/ 	.word	0x00000080


	//   ....[1]....
        /*0050*/ 	.word	0x00000120


	//----- nvinfo : EIATTR_CBANK_PARAM_SIZE
	.align		4
.L_1575:
        /*0054*/ 	.byte	0x03, 0x19
        /*0056*/ 	.short	0x0018


	//----- nvinfo : EIATTR_PARAM_CBANK
	.align		4
        /*0058*/ 	.byte	0x04, 0x0a
        /*005a*/ 	.short	(.L_1577 - .L_1576)
	.align		4
.L_1576:
        /*005c*/ 	.word	index@(.nv.constant0.i32_to_u8)
        /*0060*/ 	.short	0x0380
        /*0062*/ 	.short	0x0018


	//----- nvinfo : EIATTR_SW_WAR
	.align		4
.L_1577:
        /*0064*/ 	.byte	0x04, 0x36
        /*0066*/ 	.short	(.L_1579 - .L_1578)
.L_1578:
        /*0068*/ 	.word	0x00000008
.L_1579:


//--------------------- .nv.info.i32_to_f64       --------------------------
	.section	.nv.info.i32_to_f64,"",@"SHT_CUDA_INFO"
	.sectionflags	@""
	.align	4


	//----- nvinfo : EIATTR_CUDA_API_VERSION
	.align		4
        /*0000*/ 	.byte	0x04, 0x37
        /*0002*/ 	.short	(.L_1581 - .L_1580)
.L_1580:
        /*0004*/ 	.word	0x00000082


	//----- nvinfo : EIATTR_KPARAM_INFO
	.align		4
.L_1581:
        /*0008*/ 	.byte	0x04, 0x17
        /*000a*/ 	.short	(.L_1583 - .L_1582)
.L_1582:
        /*000c*/ 	.word	0x00000000
        /*0010*/ 	.short	0x0002
        /*0012*/ 	.short	0x0010
        /*0014*/ 	.byte	0x00, 0xf5, 0x21, 0x00


	//----- nvinfo : EIATTR_KPARAM_INFO
	.align		4
.L_1583:
        /*0018*/ 	.byte	0x04, 0x17
        /*001a*/ 	.short	(.L_1585 - .L_1584)
.L_1584:
        /*001c*/ 	.word	0x00000000
        /*0020*/ 	.short	0x0001
        /*0022*/ 	.short	0x0008
        /*0024*/ 	.byte	0x00, 0xf5, 0x21, 0x00


	//----- nvinfo : EIATTR_KPARAM_INFO
	.align		4
.L_1585:
        /*0028*/ 	.byte	0x04, 0x17
        /*002a*/ 	.short	(.L_1587 - .L_1586)
.L_1586:
        /*002c*/ 	.word	0x00000000
        /*0030*/ 	.short	0x0000
        /*0032*/ 	.short	0x0000
        /*0034*/ 	.byte	0x00, 0xf0, 0x21, 0x00


	//----- nvinfo : EIATTR_SPARSE_MMA_MASK
	.align		4
.L_1587:
        /*0038*/ 	.byte	0x03, 0x50
        /*003a*/ 	.short	0x0000


	//----- nvinfo : EIATTR_MAXREG_COUNT
	.align		4
        /*003c*/ 	.byte	0x03, 0x1b
        /*003e*/ 	.short	0x00ff


	//----- nvinfo : EIATTR_MERCURY_ISA_VERSION
	.align		4
        /*0040*/ 	.byte	0x03, 0x5f
        /*0042*/ 	.short	0x0101


	//----- nvinfo : EIATTR_VRC_CTA_INIT_COUNT
	.align		4
        /*0044*/ 	.byte	0x02, 0x4a
	.zero		1
	.zero		1


	//----- nvinfo : EIATTR_EXIT_INSTR_OFFSETS
	.align		4
        /*0048*/ 	.byte	0x04, 0x1c
        /*004a*/ 	.short	(.L_1589 - .L_1588)


	//   ....[0]....
.L_1588:
        /*004c*/ 	.word	0x00000080


	//   ....[1]....
        /*0050*/ 	.word	0x00000130


	//----- nvinfo : EIATTR_CBANK_PARAM_SIZE
	.align		4
.L_1589:
        /*0054*/ 	.byte	0x03, 0x19
        /*0056*/ 	.short	0x0018


	//----- nvinfo : EIATTR_PARAM_CBANK
	.align		4
        /*0058*/ 	.byte	0x04, 0x0a
        /*005a*/ 	.short	(.L_1591 - .L_1590)
	.align		4
.L_1590:
        /*005c*/ 	.word	index@(.nv.constant0.i32_to_f64)
        /*0060*/ 	.short	0x0380
        /*0062*/ 	.short	0x0018


	//----- nvinfo : EIATTR_SW_WAR
	.align		4
.L_1591:
        /*0064*/ 	.byte	0x04, 0x36
        /*0066*/ 	.short	(.L_1593 - .L_1592)
.L_1592:
        /*0068*/ 	.word	0x00000008
.L_1593:


//--------------------- .nv.info.i32_to_f32       --------------------------
	.section	.nv.info.i32_to_f32,"",@"SHT_CUDA_INFO"
	.sectionflags	@""
	.align	4


	//----- nvinfo : EIATTR_CUDA_API_VERSION
	.align		4
        /*0000*/ 	.byte	0x04, 0x37
        /*0002*/ 	.short	(.L_1595 - .L_1594)
.L_1594:
        /*0004*/ 	.word	0x00000082


	//----- nvinfo : EIATTR_KPARAM_INFO
	.align		4
.L_1595:
        /*0008*/ 	.byte	0x04, 0x17
        /*000a*/ 	.short	(.L_1597 - .L_1596)
.L_1596:
        /*000c*/ 	.word	0x00000000
        /*0010*/ 	.short	0x0002
        /*0012*/ 	.short	0x0010
        /*0014*/ 	.byte	0x00, 0xf5, 0x21, 0x00


	//----- nvinfo : EIATTR_KPARAM_INFO
	.align		4
.L_1597:
        /*0018*/ 	.byte	0x04, 0x17
        /*001a*/ 	.short	(.L_1599 - .L_1598)
.L_1598:
        /*001c*/ 	.word	0x00000000
        /*0020*/ 	.short	0x0001
        /*0022*/ 	.short	0x0008
        /*0024*/ 	.byte	0x00, 0xf5, 0x21, 0x00


	//----- nvinfo : EIATTR_KPARAM_INFO
	.align		4
.L_1599:
        /*0028*/ 	.byte	0x04, 0x17
        /*002a*/ 	.short	(.L_1601 - .L_1600)
.L_1600:
        /*002c*/ 	.word	0x00000000
        /*0030*/ 	.short	0x0000
        /*0032*/ 	.short	0x0000
        /*0034*/ 	.byte	0x00, 0xf0, 0x21, 0x00


	//----- nvinfo : EIATTR_SPARSE_MMA_MASK
	.align		4
.L_1601:
        /*0038*/ 	.byte	0x03, 0x50
        /*003a*/ 	.short	0x0000


	//----- nvinfo : EIATTR_MAXREG_COUNT
	.align		4
        /*003c*/ 	.byte	0x03, 0x1b
        /*003e*/ 	.short	0x00ff


	//----- nvinfo : EIATTR_MERCURY_ISA_VERSION
	.align		4
        /*0040*/ 	.byte	0x03, 0x5f
        /*0042*/ 	.short	0x0101


	//----- nvinfo : EIATTR_VRC_CTA_INIT_COUNT
	.align		4
        /*0044*/ 	.byte	0x02, 0x4a
	.zero		1
	.zero		1


	//----- nvinfo : EIATTR_EXIT_INSTR_OFFSETS
	.align		4
        /*0048*/ 	.byte	0x04, 0x1c
        /*004a*/ 	.short	(.L_1603 - .L_1602)


	//   ....[0]....
.L_1602:
        /*004c*/ 	.word	0x00000080


	//   ....[1]....
        /*0050*/ 	.word	0x00000150


	//----- nvinfo : EIATTR_CBANK_PARAM_SIZE
	.align		4
.L_1603:
        /*0054*/ 	.byte	0x03, 0x19
        /*0056*/ 	.short	0x0018


	//----- nvinfo : EIATTR_PARAM_CBANK
	.align		4
        /*0058*/ 	.byte	0x04, 0x0a
        /*005a*/ 	.short	(.L_1605 - .L_1604)
	.align		4
.L_1604:
        /*005c*/ 	.word	index@(.nv.constant0.i32_to_f32)
        /*0060*/ 	.short	0x0380
        /*0062*/ 	.short	0x0018


	//----- nvinfo : EIATTR_SW_WAR
	.align		4
.L_1605:
        /*0064*/ 	.byte	0x04, 0x36
        /*0066*/ 	.short	(.L_1607 - .L_1606)
.L_1606:
        /*0068*/ 	.word	0x00000008
.L_1607:


//--------------------- .nv.info.i16_to_isize     --------------------------
	.section	.nv.info.i16_to_isize,"",@"SHT_CUDA_INFO"
	.sectionflags	@""
	.align	4


	//----- nvinfo : EIATTR_CUDA_API_VERSION
	.align		4
        /*0000*/ 	.byte	0x04, 0x37
        /*0002*/ 	.short	(.L_1609 - .L_1608)
.L_1608:
        /*0004*/ 	.word	0x00000082


	//----- nvinfo : EIATTR_KPARAM_INFO
	.align		4
.L_1609:
        /*0008*/ 	.byte	0x04, 0x17
        /*000a*/ 	.short	(.L_1611 - .L_1610)
.L_1610:
        /*000c*/ 	.word	0x00000000
        /*0010*/ 	.short	0x0002
        /*0012*/ 	.short	0x0010
        /*0014*/ 	.byte	0x00, 0xf5, 0x21, 0x00


	//----- nvinfo : EIATTR_KPARAM_INFO
	.align		4
.L_1611:
        /*0018*/ 	.byte	0x04, 0x17
        /*001a*/ 	.short	(.L_1613 - .L_1612)
.L_1612:
        /*001c*/ 	.word	0x00000000
        /*0020*/ 	.short	0x0001
        /*0022*/ 	.short	0x0008
        /*0024*/ 	.byte	0x00, 0xf5, 0x21, 0x00


	//----- nvinfo : EIATTR_KPARAM_INFO
	.align		4
.L_1613:
        /*0028*/ 	.byte	0x04, 0x17
        /*002a*/ 	.short	(.L_1615 - .L_1614)
.L_1614:
        /*002c*/ 	.word	0x00000000
        /*0030*/ 	.short	0x0000
        /*0032*/ 	.short	0x0000
        /*0034*/ 	.byte	0x00, 0xf0, 0x21, 0x00


	//----- nvinfo : EIATTR_SPARSE_MMA_MASK
	.align		4
.L_1615:
        /*0038*/ 	.byte	0x03, 0x50
        /*003a*/ 	.short	0x0000


	//----- nvinfo : EIATTR_MAXREG_COUNT
	.align		4
        /*003c*/ 	.byte	0x03, 0x1b
        /*003e*/ 	.short	0x00ff


	//----- nvinfo : EIATTR_MERCURY_ISA_VERSION
	.align		4
        /*0040*/ 	.byte	0x03, 0x5f
        /*0042*/ 	.short	0x0101


	//----- nvinfo : EIATTR_VRC_CTA_INIT_COUNT
	.align		4
        /*0044*/ 	.byte	0x02, 0x4a
	.zero		1
	.zero		1


	//----- nvinfo : EIATTR_EXIT_INSTR_OFFSETS
	.align		4
        /*0048*/ 	.byte	0x04, 0x1c
        /*004a*/ 	.short	(.L_1617 - .L_1616)


	//   ....[0]....
.L_1616:
        /*004c*/ 	.word	0x00000080


	//   ....[1]....
        /*0050*/ 	.word	0x00000130


	//----- nvinfo : EIATTR_CBANK_PARAM_SIZE
	.align		4
.L_1617:
        /*0054*/ 	.byte	0x03, 0x19
        /*0056*/ 	.short	0x0018


	//----- nvinfo : EIATTR_PARAM_CBANK
	.align		4
        /*0058*/ 	.byte	0x04, 0x0a
        /*005a*/ 	.short	(.L_1619 - .L_1618)
	.align		4
.L_1618:
        /*005c*/ 	.word	index@(.nv.constant0.i16_to_isize)
        /*0060*/ 	.short	0x0380
        /*0062*/ 	.short	0x0018


	//----- nvinfo : EIATTR_SW_WAR
	.align		4
.L_1619:
        /*0064*/ 	.byte	0x04, 0x36
        /*0066*/ 	.short	(.L_1621 - .L_1620)
.L_1620:
        /*0068*/ 	.word	0x00000008
.L_1621:


//--------------------- .nv.info.i16_to_i64       --------------------------
	.section	.nv.info.i16_to_i64,"",@"SHT_CUDA_INFO"
	.sectionflags	@""
	.align	4


	//----- nvinfo : EIATTR_CUDA_API_VERSION
	.align		4
        /*0000*/ 	.byte	0x04, 0x37
        /*0002*/ 	.short	(.L_1623 - .L_1622)
.L_1622:
        /*0004*/ 	.word	0x00000082


	//----- nvinfo : EIATTR_KPARAM_INFO
	.align		4
.L_1623:
        /*0008*/ 	.byte	0x04, 0x17
        /*000a*/ 	.short	(.L_1625 - .L_1624)
.L_1624:
        /*000c*/ 	.word	0x00000000
        /*0010*/ 	.short	0x0002
        /*0012*/ 	.short	0x0010
        /*0014*/ 	.byte	0x00, 0xf5, 0x21, 0x00


	//----- nvinfo : EIATTR_KPARAM_INFO
	.align		4
.L_1625:
        /*0018*/ 	.byte	0x04, 0x17
        /*001a*/ 	.short	(.L_1627 - .L_1626)
.L_1626:
        /*001c*/ 	.word	0x00000000
        /*0020*/ 	.short	0x0001
        /*0022*/ 	.short	0x0008
        /*0024*/ 	.byte	0x00, 0xf5, 0x21, 0x00


	//----- nvinfo : EIATTR_KPARAM_INFO
	.align		4
.L_1627:
        /*0028*/ 	.byte	0x04, 0x17
        /*002a*/ 	.short	(.L_1629 - .L_1628)
.L_1628:
        /*002c*/ 	.word	0x00000000
        /*0030*/ 	.short	0x0000
        /*0032*/ 	.short	0x0000
        /*0034*/ 	.byte	0x00, 0xf0, 0x21, 0x00


	//----- nvinfo : EIATTR_SPARSE_MMA_MASK
	.align		4
.L_1629:
        /*0038*/ 	.byte	0x03, 0x50
        /*003a*/ 	.short	0x0000


	//----- nvinfo : EIATTR_MAXREG_COUNT
	.align		4
        /*003c*/ 	.byte	0x03, 0x1b
        /*003e*/ 	.short	0x00ff


	//----- nvinfo : EIATTR_MERCURY_ISA_VERSION
	.align		4
        /*0040*/ 	.byte	0x03, 0x5f
        /*0042*/ 	.short	0x0101


	//----- nvinfo : EIATTR_VRC_CTA_INIT_COUNT
	.align		4
        /*0044*/ 	.byte	0x02, 0x4a
	.zero		1
	.zero		1


	//----- nvinfo : EIATTR_EXIT_INSTR_OFFSETS
	.align		4
        /*0048*/ 	.byte	0x04, 0x1c
        /*004a*/ 	.short	(.L_1631 - .L_1630)


	//   ....[0]....
.L_1630:
        /*004c*/ 	.word	0x00000080


	//   ....[1]....
        /*0050*/ 	.word	0x00000130


	//----- nvinfo : EIATTR_CBANK_PARAM_SIZE
	.align		4
.L_1631:
        /*0054*/ 	.byte	0x03, 0x19
        /*0056*/ 	.short	0x0018


	//----- nvinfo : EIATTR_PARAM_CBANK
	.align		4
        /*0058*/ 	.byte	0x04, 0x0a
        /*005a*/ 	.short	(.L_1633 - .L_1632)
	.align		4
.L_1632:
        /*005c*/ 	.word	index@(.nv.constant0.i16_to_i64)
        /*0060*/ 	.short	0x0380
        /*0062*/ 	.short	0x0018


	//----- nvinfo : EIATTR_SW_WAR
	.align		4
.L_1633:
        /*0064*/ 	.byte	0x04, 0x36
        /*0066*/ 	.short	(.L_1635 - .L_1634)
.L_1634:
        /*0068*/ 	.word	0x00000008
.L_1635:


//--------------------- .nv.info.i16_to_i32       --------------------------
	.section	.nv.info.i16_to_i32,"",@"SHT_CUDA_INFO"
	.sectionflags	@""
	.align	4


	//----- nvinfo : EIATTR_CUDA_API_VERSION
	.align		4
        /*0000*/ 	.byte	0x04, 0x37
        /*0002*/ 	.short	(.L_1637 - .L_1636)
.L_1636:
        /*0004*/ 	.word	0x00000082


	//----- nvinfo : EIATTR_KPARAM_INFO
	.align		4
.L_1637:
        /*0008*/ 	.byte	0x04, 0x17
        /*000a*/ 	.short	(.L_1639 - .L_1638)
.L_1638:
        /*000c*/ 	.word	0x00000000
        /*0010*/ 	.short	0x0002
        /*0012*/ 	.short	0x0010
        /*0014*/ 	.byte	0x00, 0xf5, 0x21, 0x00


	//----- nvinfo : EIATTR_KPARAM_INFO
	.align		4
.L_1639:
        /*0018*/ 	.byte	0x04, 0x17
        /*001a*/ 	.short	(.L_1641 - .L_1640)
.L_1640:
        /*001c*/ 	.word	0x00000000
        /*0020*/ 	.short	0x0001
        /*0022*/ 	.short	0x0008
        /*0024*/ 	.byte	0x00, 0xf5, 0x21, 0x00


	//----- nvinfo : EIATTR_KPARAM_INFO
	.align		4
.L_1641:
        /*0028*/ 	.byte	0x04, 0x17
        /*002a*/ 	.short	(.L_1643 - .L_1642)
.L_1642:
        /*002c*/ 	.word	0x00000000
        /*0030*/ 	.short	0x0000
        /*0032*/ 	.short	0x0000
        /*0034*/ 	.byte	0x00, 0xf0, 0x21, 0x00


	//----- nvinfo : EIATTR_SPARSE_MMA_MASK
	.align		4
.L_1643:
        /*0038*/ 	.byte	0x03, 0x50
        /*003a*/ 	.short	0x0000


	//----- nvinfo : EIATTR_MAXREG_COUNT
	.align		4
        /*003c*/ 	.byte	0x03, 0x1b
        /*003e*/ 	.short	0x00ff


	//----- nvinfo : EIATTR_MERCURY_ISA_VERSION
	.align		4
        /*0040*/ 	.byte	0x03, 0x5f
        /*0042*/ 	.short	0x0101


	//----- nvinfo : EIATTR_VRC_CTA_INIT_COUNT
	.align		4
        /*0044*/ 	.byte	0x02, 0x4a
	.zero		1
	.zero		1


	//----- nvinfo : EIATTR_EXIT_INSTR_OFFSETS
	.align		4
        /*0048*/ 	.byte	0x04, 0x1c
        /*004a*/ 	.short	(.L_1645 - .L_1644)


	//   ....[0]....
.L_1644:
        /*004c*/ 	.word	0x00000080


	//   ....[1]....
        /*0050*/ 	.word	0x00000120


	//----- nvinfo : EIATTR_CBANK_PARAM_SIZE
	.align		4
.L_1645:
        /*0054*/ 	.byte	0x03, 0x19
        /*0056*/ 	.short	0x0018


	//----- nvinfo : EIATTR_PARAM_CBANK
	.align		4
        /*0058*/ 	.byte	0x04, 0x0a
        /*005a*/ 	.short	(.L_1647 - .L_1646)
	.align		4
.L_1646:
        /*005c*/ 	.word	index@(.nv.constant0.i16_to_i32)
        /*0060*/ 	.short	0x0380
        /*0062*/ 	.short	0x0018


	//----- nvinfo : EIATTR_SW_WAR
	.align		4
.L_1647:
        /*0064*/ 	.byte	0x04, 0x36
        /*0066*/ 	.short	(.L_1649 - .L_1648)
.L_1648:
        /*0068*/ 	.word	0x00000008
.L_1649:


//--------------------- .nv.info.i16_to_i16       --------------------------
	.section	.nv.info.i16_to_i16,"",@"SHT_CUDA_INFO"
	.sectionflags	@""
	.align	4


	//----- nvinfo : EIATTR_CUDA_API_VERSION
	.align		4
        /*0000*/ 	.byte	0x04, 0x37
        /*0002*/ 	.short	(.L_1651 - .L_1650)
.L_1650:
        /*0004*/ 	.word	0x00000082


	//----- nvinfo : EIATTR_KPARAM_INFO
	.align		4
.L_1651:
        /*0008*/ 	.byte	0x04, 0x17
        /*000a*/ 	.short	(.L_1653 - .L_1652)
.L_1652:
        /*000c*/ 	.word	0x00000000
        /*0010*/ 	.short	0x0002
        /*0012*/ 	.short	0x0010
        /*0014*/ 	.byte	0x00, 0xf5, 0x21, 0x00


	//----- nvinfo : EIATTR_KPARAM_INFO
	.align		4
.L_1653:
        /*0018*/ 	.byte	0x04, 0x17
        /*001a*/ 	.short	(.L_1655 - .L_1654)
.L_1654:
        /*001c*/ 	.word	0x00000000
        /*0020*/ 	.short	0x0001
        /*0022*/ 	.short	0x0008
        /*0024*/ 	.byte	0x00, 0xf5, 0x21, 0x00


	//----- nvinfo : EIATTR_KPARAM_INFO
	.align		4
.L_1655:
        /*0028*/ 	.byte	0x04, 0x17
        /*002a*/ 	.short	(.L_1657 - .L_1656)
.L_1656:
        /*002c*/ 	.word	0x00000000
        /*0030*/ 	.short	0x0000
        /*0032*/ 	.short	0x0000
        /*0034*/ 	.byte	0x00, 0xf0, 0x21, 0x00


	//----- nvinfo : EIATTR_SPARSE_MMA_MASK
	.align		4
.L_1657:
        /*0038*/ 	.byte	0x03, 0x50
        /*003a*/ 	.short	0x0000


	//----- nvinfo : EIATTR_MAXREG_COUNT
	.align		4
        /*003c*/ 	.byte	0x03, 0x1b
        /*003e*/ 	.short	0x00ff


	//----- nvinfo : EIATTR_MERCURY_ISA_VERSION
	.align		4
        /*0040*/ 	.byte	0x03, 0x5f
        /*0042*/ 	.short	0x0101


	//----- nvinfo : EIATTR_VRC_CTA_INIT_COUNT
	.align		4
        /*0044*/ 	.byte	0x02, 0x4a
	.zero		1
	.zero		1


	//----- nvinfo : EIATTR_EXIT_INSTR_OFFSETS
	.align		4
        /*0048*/ 	.byte	0x04, 0x1c
        /*004a*/ 	.short	(.L_1659 - .L_1658)


	//   ....[0]....
.L_1658:
        /*004c*/ 	.word	0x00000080


	//   ....[1]....
        /*0050*/ 	.word	0x00000140


	//----- nvinfo : EIATTR_CBANK_PARAM_SIZE
	.align		4
.L_1659:
        /*0054*/ 	.byte	0x03, 0x19
        /*0056*/ 	.short	0x0018


	//----- nvinfo : EIATTR_PARAM_CBANK
	.align		4
        /*0058*/ 	.byte	0x04, 0x0a
        /*005a*/ 	.short	(.L_1661 - .L_1660)
	.align		4
.L_1660:
        /*005c*/ 	.word	index@(.nv.constant0.i16_to_i16)
        /*0060*/ 	.short	0x0380
        /*0062*/ 	.short	0x0018


	//----- nvinfo : EIATTR_SW_WAR
	.align		4
.L_1661:
        /*0064*/ 	.byte	0x04, 0x36
        /*0066*/ 	.short	(.L_1663 - .L_1662)
.L_1662:
        /*0068*/ 	.word	0x00000008
.L_1663:


//--------------------- .nv.info.i16_to_i8        --------------------------
	.section	.nv.info.i16_to_i8,"",@"SHT_CUDA_INFO"
	.sectionflags	@""
	.align	4


	//----- nvinfo : EIATTR_CUDA_API_VERSION
	.align		4
        /*0000*/ 	.byte	0x04, 0x37
        /*0002*/ 	.short	(.L_1665 - .L_1664)
.L_1664:
        /*0004*/ 	.word	0x00000082


	//----- nvinfo : EIATTR_KPARAM_INFO
	.align		4
.L_1665:
        /*0008*/ 	.byte	0x04, 0x17
        /*000a*/ 	.short	(.L_1667 - .L_1666)
.L_1666:
        /*000c*/ 	.word	0x00000000
        /*0010*/ 	.short	0x0002
        /*0012*/ 	.short	0x0010
        /*0014*/ 	.byte	0x00, 0xf5, 0x21, 0x00


	//----- nvinfo : EIATTR_KPARAM_INFO
	.align		4
.L_1667:
        /*0018*/ 	.byte	0x04, 0x17
        /*001a*/ 	.short	(.L_1669 - .L_1668)
.L_1668:
        /*001c*/ 	.word	0x00000000
        /*0020*/ 	.short	0x0001
        /*0022*/ 	.short	0x0008
        /*0024*/ 	.byte	0x00, 0xf5, 0x21, 0x00


	//----- nvinfo : EIATTR_KPARAM_INFO
	.align		4
.L_1669:
        /*0028*/ 	.byte	0x04, 0x17
        /*002a*/ 	.short	(.L_1671 - .L_1670)
.L_1670:
        /*002c*/ 	.word	0x00000000
        /*0030*/ 	.short	0x0000
        /*0032*/ 	.short	0x0000
        /*0034*/ 	.byte	0x00, 0xf0, 0x21, 0x00


	//----- nvinfo : EIATTR_SPARSE_MMA_MASK
	.align		4
.L_1671:
        /*0038*/ 	.byte	0x03, 0x50
        /*003a*/ 	.short	0x0000


	//----- nvinfo : EIATTR_MAXREG_COUNT
	.align		4
        /*003c*/ 	.byte	0x03, 0x1b
        /*003e*/ 	.short	0x00ff


	//----- nvinfo : EIATTR_MERCURY_ISA_VERSION
	.align		4
        /*0040*/ 	.byte	0x03, 0x5f
        /*0042*/ 	.short	0x0101


	//----- nvinfo : EIATTR_VRC_CTA_INIT_COUNT
	.align		4
        /*0044*/ 	.byte	0x02, 0x4a
	.zero		1
	.zero		1


	//----- nvinfo : EIATTR_EXIT_INSTR_OFFSETS
	.align		4
        /*0048*/ 	.byte	0x04, 0x1c
        /*004a*/ 	.short	(.L_1673 - .L_1672)


	//   ....[0]....
.L_1672:
        /*004c*/ 	.word	0x00000080


	//   ....[1]....
        /*0050*/ 	.word	0x00000120


	//----- nvinfo : EIATTR_CBANK_PARAM_SIZE
	.align		4
.L_1673:
        /*0054*/ 	.byte	0x03, 0x19
        /*0056*/ 	.short	0x0018


	//----- nvinfo : EIATTR_PARAM_CBANK
	.align		4
        /*0058*/ 	.byte	0x04, 0x0a
        /*005a*/ 	.short	(.L_1675 - .L_1674)
	.align		4
.L_1674:
        /*005c*/ 	.word	index@(.nv.constant0.i16_to_i8)
        /*0060*/ 	.short	0x0380
        /*0062*/ 	.short	0x0018


	//----- nvinfo : EIATTR_SW_WAR
	.align		4
.L_1675:
        /*0064*/ 	.byte	0x04, 0x36
        /*0066*/ 	.short	(.L_1677 - .L_1676)
.L_1676:
        /*0068*/ 	.word	0x00000008
.L_1677:


//--------------------- .nv.info.i16_to_usize     --------------------------
	.section	.nv.info.i16_to_usize,"",@"SHT_CUDA_INFO"
	.sectionflags	@""
	.align	4


	//----- nvinfo : EIATTR_CUDA_API_VERSION
	.align		4
        /*0000*/ 	.byte	0x04, 0x37
        /*0002*/ 	.short	(.L_1679 - .L_1678)
.L_1678:
        /*0004*/ 	.word	0x00000082


	//----- nvinfo : EIATTR_KPARAM_INFO
	.align		4
.L_1679:
        /*0008*/ 	.byte	0x04, 0x17
        /*000a*/ 	.short	(.L_1681 - .L_1680)
.L_1680:
        /*000c*/ 	.word	0x00000000
        /*0010*/ 	.short	0x0002
        /*0012*/ 	.short	0x0010
        /*0014*/ 	.byte	0x00, 0xf5, 0x21, 0x00


	//----- nvinfo : EIATTR_KPARAM_INFO
	.align		4
.L_1681:
        /*0018*/ 	.byte	0x04, 0x17
        /*001a*/ 	.short	(.L_1683 - .L_1682)
.L_1682:
        /*001c*/ 	.word	0x00000000
        /*0020*/ 	.short	0x0001
        /*0022*/ 	.short	0x0008
        /*0024*/ 	.byte	0x00, 0xf5, 0x21, 0x00


	//----- nvinfo : EIATTR_KPARAM_INFO
	.align		4
.L_1683:
        /*0028*/ 	.byte	0x04, 0x17
        /*002a*/ 	.short	(.L_1685 - .L_1684)
.L_1684:
        /*002c*/ 	.word	0x00000000
        /*0030*/ 	.short	0x0000
        /*0032*/ 	.short	0x0000
        /*0034*/ 	.byte	0x00, 0xf0, 0x21, 0x00


	//----- nvinfo : EIATTR_SPARSE_MMA_MASK
	.align		4
.L_1685:
        /*0038*/ 	.byte	0x03, 0x50
        /*003a*/ 	.short	0x0000


	//----- nvinfo : EIATTR_MAXREG_COUNT
	.align		4
        /*003c*/ 	.byte	0x03, 0x1b
        /*003e*/ 	.short	0x00ff


	//----- nvinfo : EIATTR_MERCURY_ISA_VERSION
	.align		4
        /*0040*/ 	.byte	0x03, 0x5f
        /*0042*/ 	.short	0x0101


	//----- nvinfo : EIATTR_VRC_CTA_INIT_COUNT
	.align		4
        /*0044*/ 	.byte	0x02, 0x4a
	.zero		1
	.zero		1


	//----- nvinfo : EIATTR_EXIT_INSTR_OFFSETS
	.align		4
        /*0048*/ 	.byte	0x04, 0x1c
        /*004a*/ 	.short	(.L_1687 - .L_1686)


	//   ....[0]....
.L_1686:
        /*004c*/ 	.word	0x00000080


	//   ....[1]....
        /*0050*/ 	.word	0x00000130


	//----- nvinfo : EIATTR_CBANK_PARAM_SIZE
	.align		4
.L_1687:
        /*0054*/ 	.byte	0x03, 0x19
        /*0056*/ 	.short	0x0018


	//----- nvinfo : EIATTR_PARAM_CBANK
	.align		4
        /*0058*/ 	.byte	0x04, 0x0a
        /*005a*/ 	.short	(.L_1689 - .L_1688)
	.align		4
.L_1688:
        /*005c*/ 	.word	index@(.nv.constant0.i16_to_usize)
        /*0060*/ 	.short	0x0380
        /*0062*/ 	.short	0x0018


	//----- nvinfo : EIATTR_SW_WAR
	.align		4
.L_1689:
        /*0064*/ 	.byte	0x04, 0x36
        /*0066*/ 	.short	(.L_1691 - .L_1690)
.L_1690:
        /*0068*/ 	.word	0x00000008
.L_1691:


//--------------------- .nv.info.i16_to_u64       --------------------------
	.section	.nv.info.i16_to_u64,"",@"SHT_CUDA_INFO"
	.sectionflags	@""
	.align	4


	//----- nvinfo : EIATTR_CUDA_API_VERSION
	.align		4
        /*0000*/ 	.byte	0x04, 0x37
        /*0002*/ 	.short	(.L_1693 - .L_1692)
.L_1692:
        /*0004*/ 	.word	0x00000082


	//----- nvinfo : EIATTR_KPARAM_INFO
	.align		4
.L_1693:
        /*0008*/ 	.byte	0x04, 0x17
        /*000a*/ 	.short	(.L_1695 - .L_1694)
.L_1694:
        /*000c*/ 	.word	0x00000000
        /*0010*/ 	.short	0x0002
        /*0012*/ 	.short	0x0010
        /*0014*/ 	.byte	0x00, 0xf5, 0x21, 0x00


	//----- nvinfo : EIATTR_KPARAM_INFO
	.align		4
.L_1695:
        /*0018*/ 	.byte	0x04, 0x17
        /*001a*/ 	.short	(.L_1697 - .L_1696)
.L_1696:
        /*001c*/ 	.word	0x00000000
        /*0020*/ 	.short	0x0001
        /*0022*/ 	.short	0x0008
        /*0024*/ 	.byte	0x00, 0xf5, 0x21, 0x00


	//----- nvinfo : EIATTR_KPARAM_INFO
	.align		4
.L_1697:
        /*0028*/ 	.byte	0x04, 0x17
        /*002a*/ 	.short	(.L_1699 - .L_1698)
.L_1698:
        /*002c*/ 	.word	0x00000000
        /*0030*/ 	.short	0x0000
        /*0032*/ 	.short	0x0000
        /*0034*/ 	.byte	0x00, 0xf0, 0x21, 0x00


	//----- nvinfo : EIATTR_SPARSE_MMA_MASK
	.align		4
.L_1699:
        /*0038*/ 	.byte	0x03, 0x50
        /*003a*/ 	.short	0x0000


	//----- nvinfo : EIATTR_MAXREG_COUNT
	.align		4
        /*003c*/ 	.byte	0x03, 0x1b
        /*003e*/ 	.short	0x00ff


	//----- nvinfo : EIATTR_MERCURY_ISA_VERSION
	.align		4
        /*0040*/ 	.byte	0x03, 0x5f
        /*0042*/ 	.short	0x0101


	//----- nvinfo : EIATTR_VRC_CTA_INIT_COUNT
	.align		4
        /*0044*/ 	.byte	0x02, 0x4a
	.zero		1
	.zero		1


	//----- nvinfo : EIATTR_EXIT_INSTR_OFFSETS
	.align		4
        /*0048*/ 	.byte	0x04, 0x1c
        /*004a*/ 	.short	(.L_1701 - .L_1700)


	//   ....[0]....
.L_1700:
        /*004c*/ 	.word	0x00000080


	//   ....[1]....
        /*0050*/ 	.word	0x00000130


	//----- nvinfo : EIATTR_CBANK_PARAM_SIZE
	.align		4
.L_1701:
        /*0054*/ 	.byte	0x03, 0x19
        /*0056*/ 	.short	0x0018


	//----- nvinfo : EIATTR_PARAM_CBANK
	.align		4
        /*0058*/ 	.byte	0x04, 0x0a
        /*005a*/ 	.short	(.L_1703 - .L_1702)
	.align		4
.L_1702:
        /*005c*/ 	.word	index@(.nv.constant0.i16_to_u64)
        /*0060*/ 	.short	0x0380
        /*0062*/ 	.short	0x0018


	//----- nvinfo : EIATTR_SW_WAR
	.align		4
.L_1703:
        /*0064*/ 	.byte	0x04, 0x36
        /*0066*/ 	.short	(.L_1705 - .L_1704)
.L_1704:
        /*0068*/ 	.word	0x00000008
.L_1705:


//--------------------- .nv.info.i16_to_u32       --------------------------
	.section	.nv.info.i16_to_u32,"",@"SHT_CUDA_INFO"
	.sectionflags	@""
	.align	4


	//----- nvinfo : EIATTR_CUDA_API_VERSION
	.align		4
        /*0000*/ 	.byte	0x04, 0x37
        /*0002*/ 	.short	(.L_1707 - .L_1706)
.L_1706:
        /*0004*/ 	.word	0x00000082


	//----- nvinfo : EIATTR_KPARAM_INFO
	.align		4
.L_1707:
        /*0008*/ 	.byte	0x04, 0x17
        /*000a*/ 	.short	(.L_1709 - .L_1708)
.L_1708:
        /*000c*/ 	.word	0x00000000
        /*0010*/ 	.short	0x0002
        /*0012*/ 	.short	0x0010
        /*0014*/ 	.byte	0x00, 0xf5, 0x21, 0x00


	//----- nvinfo : EIATTR_KPARAM_INFO
	.align		4
.L_1709:
        /*0018*/ 	.byte	0x04, 0x17
        /*001a*/ 	.short	(.L_1711 - .L_1710)
.L_1710:
        /*001c*/ 	.word	0x00000000
        /*0020*/ 	.short	0x0001
        /*0022*/ 	.short	0x0008
        /*0024*/ 	.byte	0x00, 0xf5, 0x21, 0x00


	//----- nvinfo : EIATTR_KPARAM_INFO
	.align		4
.L_1711:
        /*0028*/ 	.byte	0x04, 0x17
        /*002a*/ 	.short	(.L_1713 - .L_1712)
.L_1712:
        /*002c*/ 	.word	0x00000000
        /*0030*/ 	.short	0x0000
        /*0032*/ 	.short	0x0000
        /*0034*/ 	.byte	0x00, 0xf0, 0x21, 0x00


	//----- nvinfo : EIATTR_SPARSE_MMA_MASK
	.align		4
.L_1713:
        /*0038*/ 	.byte	0x03, 0x50
        /*003a*/ 	.short	0x0000


	//----- nvinfo : EIATTR_MAXREG_COUNT
	.align		4
        /*003c*/ 	.byte	0x03, 0x1b
        /*003e*/ 	.short	0x00ff


	//----- nvinfo : EIATTR_MERCURY_ISA_VERSION
	.align		4
        /*0040*/ 	.byte	0x03, 0x5f
        /*0042*/ 	.short	0x0101


	//----- nvinfo : EIATTR_VRC_CTA_INIT_COUNT
	.align		4
        /*0044*/ 	.byte	0x02, 0x4a
	.zero		1
	.zero		1


	//----- nvinfo : EIATTR_EXIT_INSTR_OFFSETS
	.align		4
        /*0048*/ 	.byte	0x04, 0x1c
        /*004a*/ 	.short	(.L_1715 - .L_1714)


	//   ....[0]....
.L_1714:
        /*004c*/ 	.word	0x00000080


	//   ....[1]....
        /*0050*/ 	.word	0x00000120


	//----- nvinfo : EIATTR_CBANK_PARAM_SIZE
	.align		4
.L_1715:
        /*0054*/ 	.byte	0x03, 0x19
        /*0056*/ 	.short	0x0018


	//----- nvinfo : EIATTR_PARAM_CBANK
	.align		4
        /*0058*/ 	.byte	0x04, 0x0a
        /*005a*/ 	.short	(.L_1717 - .L_1716)
	.align		4
.L_1716:
        /*005c*/ 	.word	index@(.nv.constant0.i16_to_u32)
        /*0060*/ 	.short	0x0380
        /*0062*/ 	.short	0x0018


	//----- nvinfo : EIATTR_SW_WAR
	.align		4
.L_1717:
        /*0064*/ 	.byte	0x04, 0x36
        /*0066*/ 	.short	(.L_1719 - .L_1718)
.L_1718:
        /*0068*/ 	.word	0x00000008
.L_1719:


//--------------------- .nv.info.i16_to_u16       --------------------------
	.section	.nv.info.i16_to_u16,"",@"SHT_CUDA_INFO"
	.sectionflags	@""
	.align	4


	//----- nvinfo : EIATTR_CUDA_API_VERSION
	.align		4
        /*0000*/ 	.byte	0x04, 0x37
        /*0002*/ 	.short	(.L_1721 - .L_1720)
.L_1720:
        /*0004*/ 	.word	0x00000082


	//----- nvinfo : EIATTR_KPARAM_INFO
	.align		4
.L_1721:
        /*0008*/ 	.byte	0x04, 0x17
        /*000a*/ 	.short	(.L_1723 - .L_1722)
.L_1722:
        /*000c*/ 	.word	0x00000000
        /*0010*/ 	.short	0x0002
        /*0012*/ 	.short	0x0010
        /*0014*/ 	.byte	0x00, 0xf5, 0x21, 0x00


	//----- nvinfo : EIATTR_KPARAM_INFO
	.align		4
.L_1723:
        /*0018*/ 	.byte	0x04, 0x17
        /*001a*/ 	.short	(.L_1725 - .L_1724)
.L_1724:
        /*001c*/ 	.word	0x00000000
        /*0020*/ 	.short	0x0001
        /*0022*/ 	.short	0x0008
        /*0024*/ 	.byte	0x00, 0xf5, 0x21, 0x00


	//----- nvinfo : EIATTR_KPARAM_INFO
	.align		4
.L_1725:
        /*0028*/ 	.byte	0x04, 0x17
        /*002a*/ 	.short	(.L_1727 - .L_1726)
.L_1726:
        /*002c*/ 	.word	0x00000000
        /*0030*/ 	.short	0x0000
        /*0032*/ 	.short	0x0000
        /*0034*/ 	.byte	0x00, 0xf0, 0x21, 0x00


	//----- nvinfo : EIATTR_SPARSE_MMA_MASK
	.align		4
.L_1727:
        /*0038*/ 	.byte	0x03, 0x50
        /*003a*/ 	.short	0x0000


	//----- nvinfo : EIATTR_MAXREG_COUNT
	.align		4
        /*003c*/ 	.byte	0x03, 0x1b
        /*003e*/ 	.short	0x00ff


	//----- nvinfo : EIATTR_MERCURY_ISA_VERSION
	.align		4
        /*0040*/ 	.byte	0x03, 0x5f
        /*0042*/ 	.short	0x0101


	//----- nvinfo : EIATTR_VRC_CTA_INIT_COUNT
	.align		4
        /*0044*/ 	.byte	0x02, 0x4a
	.zero		1
	.zero		1


	//----- nvinfo : EIATTR_EXIT_INSTR_OFFSETS
	.align		4
        /*0048*/ 	.byte	0x04, 0x1c
        /*004a*/ 	.short	(.L_1729 - .L_1728)


	//   ....[0]....
.L_1728:
        /*004c*/ 	.word	0x00000080


	//   ....[1]....
        /*0050*/ 	.word	0x00000140


	//----- nvinfo : EIATTR_CBANK_PARAM_SIZE
	.align		4
.L_1729:
        /*0054*/ 	.byte	0x03, 0x19
        /*0056*/ 	.short	0x0018


	//----- nvinfo : EIATTR_PARAM_CBANK
	.align		4
        /*0058*/ 	.byte	0x04, 0x0a
        /*005a*/ 	.short	(.L_1731 - .L_1730)
	.align		4
.L_1730:
        /*005c*/ 	.word	index@(.nv.constant0.i16_to_u16)
        /*0060*/ 	.short	0x0380
        /*0062*/ 	.short	0x0018


	//----- nvinfo : EIATTR_SW_WAR
	.align		4
.L_1731:
        /*0064*/ 	.byte	0x04, 0x36
        /*0066*/ 	.short	(.L_1733 - .L_1732)
.L_1732:
        /*0068*/ 	.word	0x00000008
.L_1733:


//--------------------- .nv.info.i16_to_u8        --------------------------
	.section	.nv.info.i16_to_u8,"",@"SHT_CUDA_INFO"
	.sectionflags	@""
	.align	4


	//----- nvinfo : EIATTR_CUDA_API_VERSION
	.align		4
        /*0000*/ 	.byte	0x04, 0x37
        /*0002*/ 	.short	(.L_1735 - .L_1734)
.L_1734:
        /*0004*/ 	.word	0x00000082


	//----- nvinfo : EIATTR_KPARAM_INFO
	.align		4
.L_1735:
        /*0008*/ 	.byte	0x04, 0x17
        /*000a*/ 	.short	(.L_1737 - .L_1736)
.L_1736:
        /*000c*/ 	.word	0x00000000
        /*0010*/ 	.short	0x0002
        /*0012*/ 	.short	0x0010
        /*0014*/ 	.byte	0x00, 0xf5, 0x21, 0x00


	//----- nvinfo : EIATTR_KPARAM_INFO
	.align		4
.L_1737:
        /*0018*/ 	.byte	0x04, 0x17
        /*001a*/ 	.short	(.L_1739 - .L_1738)
.L_1738:
        /*001c*/ 	.word	0x00000000
        /*0020*/ 	.short	0x0001
        /*0022*/ 	.short	0x0008
        /*0024*/ 	.byte	0x00, 0xf5, 0x21, 0x00


	//----- nvinfo : EIATTR_KPARAM_INFO
	.align		4
.L_1739:
        /*0028*/ 	.byte	0x04, 0x17
        /*002a*/ 	.short	(.L_1741 - .L_1740)
.L_1740:
        /*002c*/ 	.word	0x00000000
        /*0030*/ 	.short	0x0000
        /*0032*/ 	.short	0x0000
        /*0034*/ 	.byte	0x00, 0xf0, 0x21, 0x00


	//----- nvinfo : EIATTR_SPARSE_MMA_MASK
	.align		4
.L_1741:
        /*0038*/ 	.byte	0x03, 0x50
        /*003a*/ 	.short	0x0000


	//----- nvinfo : EIATTR_MAXREG_COUNT
	.align		4
        /*003c*/ 	.byte	0x03, 0x1b
        /*003e*/ 	.short	0x00ff


	//----- nvinfo : EIATTR_MERCURY_ISA_VERSION
	.align		4
        /*0040*/ 	.byte	0x03, 0x5f
        /*0042*/ 	.short	0x0101


	//----- nvinfo : EIATTR_VRC_CTA_INIT_COUNT
	.align		4
        /*0044*/ 	.byte	0x02, 0x4a
	.zero		1
	.zero		1


	//----- nvinfo : EIATTR_EXIT_INSTR_OFFSETS
	.align		4
        /*0048*/ 	.byte	0x04, 0x1c
        /*004a*/ 	.short	(.L_1743 - .L_1742)


	//   ....[0]....
.L_1742:
        /*004c*/ 	.word	0x00000080


	//   ....[1]....
        /*0050*/ 	.word	0x00000120


	//----- nvinfo : EIATTR_CBANK_PARAM_SIZE
	.align		4
.L_1743:
        /*0054*/ 	.byte	0x03, 0x19
        /*0056*/ 	.short	0x0018


	//----- nvinfo : EIATTR_PARAM_CBANK
	.align		4
        /*0058*/ 	.byte	0x04, 0x0a
        /*005a*/ 	.short	(.L_1745 - .L_1744)
	.align		4
.L_1744:
        /*005c*/ 	.word	index@(.nv.constant0.i16_to_u8)
        /*0060*/ 	.short	0x0380
        /*0062*/ 	.short	0x0018


	//----- nvinfo : EIATTR_SW_WAR
	.align		4
.L_1745:
        /*0064*/ 	.byte	0x04, 0x36
        /*0066*/ 	.short	(.L_1747 - .L_1746)
.L_1746:
        /*0068*/ 	.word	0x00000008
.L_1747:


//--------------------- .nv.info.i16_to_f64       --------------------------
	.section	.nv.info.i16_to_f64,"",@"SHT_CUDA_INFO"
	.sectionflags	@""
	.align	4


	//----- nvinfo : EIATTR_CUDA_API_VERSION
	.align		4
        /*0000*/ 	.byte	0x04, 0x37
        /*0002*/ 	.short	(.L_1749 - .L_1748)
.L_1748:
        /*0004*/ 	.word	0x00000082


	//----- nvinfo : EIATTR_KPARAM_INFO
	.align		4
.L_1749:
        /*0008*/ 	.byte	0x04, 0x17
        /*000a*/ 	.short	(.L_1751 - .L_1750)
.L_1750:
        /*000c*/ 	.word	0x00000000
        /*0010*/ 	.short	0x0002
        /*0012*/ 	.short	0x0010
        /*0014*/ 	.byte	0x00, 0xf5, 0x21, 0x00


	//----- nvinfo : EIATTR_KPARAM_INFO
	.align		4
.L_1751:
        /*0018*/ 	.byte	0x04, 0x17
        /*001a*/ 	.short	(.L_1753 - .L_1752)
.L_1752:
        /*001c*/ 	.word	0x00000000
        /*0020*/ 	.short	0x0001
        /*0022*/ 	.short	0x0008
        /*0024*/ 	.byte	0x00, 0xf5, 0x21, 0x00


	//----- nvinfo : EIATTR_KPARAM_INFO
	.align		4
.L_1753:
        /*0028*/ 	.byte	0x04, 0x17
        /*002a*/ 	.short	(.L_1755 - .L_1754)
.L_1754:
        /*002c*/ 	.word	0x00000000
        /*0030*/ 	.short	0x0000
        /*0032*/ 	.short	0x0000
        /*0034*/ 	.byte	0x00, 0xf0, 0x21, 0x00


	//----- nvinfo : EIATTR_SPARSE_MMA_MASK
	.align		4
.L_1755:
        /*0038*/ 	.byte	0x03, 0x50
        /*003a*/ 	.short	0x0000


	//----- nvinfo : EIATTR_MAXREG_COUNT
	.align		4
        /*003c*/ 	.byte	0x03, 0x1b
        /*003e*/ 	.short	0x00ff


	//----- nvinfo : EIATTR_MERCURY_ISA_VERSION
	.align		4
        /*0040*/ 	.byte	0x03, 0x5f
        /*0042*/ 	.short	0x0101


	//----- nvinfo : EIATTR_VRC_CTA_INIT_COUNT
	.align		4
        /*0044*/ 	.byte	0x02, 0x4a
	.zero		1
	.zero		1


	//----- nvinfo : EIATTR_EXIT_INSTR_OFFSETS
	.align		4
        /*0048*/ 	.byte	0x04, 0x1c
        /*004a*/ 	.short	(.L_1757 - .L_1756)


	//   ....[0]....
.L_1756:
        /*004c*/ 	.word	0x00000080


	//   ....[1]....
        /*0050*/ 	.word	0x00000130


	//----- nvinfo : EIATTR_CBANK_PARAM_SIZE
	.align		4
.L_1757:
        /*0054*/ 	.byte	0x03, 0x19
        /*0056*/ 	.short	0x0018


	//----- nvinfo : EIATTR_PARAM_CBANK
	.align		4
        /*0058*/ 	.byte	0x04, 0x0a
        /*005a*/ 	.short	(.L_1759 - .L_1758)
	.align		4
.L_1758:
        /*005c*/ 	.word	index@(.nv.constant0.i16_to_f64)
        /*0060*/ 	.short	0x0380
        /*0062*/ 	.short	0x0018


	//----- nvinfo : EIATTR_SW_WAR
	.align		4
.L_1759:
        /*0064*/ 	.byte	0x04, 0x36
        /*0066*/ 	.short	(.L_1761 - .L_1760)
.L_1760:
        /*0068*/ 	.word	0x00000008
.L_1761:


//--------------------- .nv.info.i16_to_f32       --------------------------
	.section	.nv.info.i16_to_f32,"",@"SHT_CUDA_INFO"
	.sectionflags	@""
	.align	4


	//----- nvinfo : EIATTR_CUDA_API_VERSION
	.align		4
        /*0000*/ 	.byte	0x04, 0x37
        /*0002*/ 	.short	(.L_1763 - .L_1762)
.L_1762:
        /*0004*/ 	.word	0x00000082


	//----- nvinfo : EIATTR_KPARAM_INFO
	.align		4
.L_1763:
        /*0008*/ 	.byte	0x04, 0x17
        /*000a*/ 	.short	(.L_1765 - .L_1764)
.L_1764:
        /*000c*/ 	.word	0x00000000
        /*0010*/ 	.short	0x0002
        /*0012*/ 	.short	0x0010
        /*0014*/ 	.byte	0x00, 0xf5, 0x21, 0x00


	//----- nvinfo : EIATTR_KPARAM_INFO
	.align		4
.L_1765:
        /*0018*/ 	.byte	0x04, 0x17
        /*001a*/ 	.short	(.L_1767 - .L_1766)
.L_1766:
        /*001c*/ 	.word	0x00000000
        /*0020*/ 	.short	0x0001
        /*0022*/ 	.short	0x0008
        /*0024*/ 	.byte	0x00, 0xf5, 0x21, 0x00


	//----- nvinfo : EIATTR_KPARAM_INFO
	.align		4
.L_1767:
        /*0028*/ 	.byte	0x04, 0x17
        /*002a*/ 	.short	(.L_1769 - .L_1768)
.L_1768:
        /*002c*/ 	.word	0x00000000
        /*0030*/ 	.short	0x0000
        /*0032*/ 	.short	0x0000
        /*0034*/ 	.byte	0x00, 0xf0, 0x21, 0x00


	//----- nvinfo : EIATTR_SPARSE_MMA_MASK
	.align		4
.L_1769:
        /*0038*/ 	.byte	0x03, 0x50
        /*003a*/ 	.short	0x0000


	//----- nvinfo : EIATTR_MAXREG_COUNT
	.align		4
        /*003c*/ 	.byte	0x03, 0x1b
        /*003e*/ 	.short	0x00ff


	//----- nvinfo : EIATTR_MERCURY_ISA_VERSION
	.align		4
        /*0040*/ 	.byte	0x03, 0x5f
        /*0042*/ 	.short	0x0101


	//----- nvinfo : EIATTR_VRC_CTA_INIT_COUNT
	.align		4
        /*0044*/ 	.byte	0x02, 0x4a
	.zero		1
	.zero		1


	//----- nvinfo : EIATTR_EXIT_INSTR_OFFSETS
	.align		4
        /*0048*/ 	.byte	0x04, 0x1c
        /*004a*/ 	.short	(.L_1771 - .L_1770)


	//   ....[0]....
.L_1770:
        /*004c*/ 	.word	0x00000080


	//   ....[1]....
        /*0050*/ 	.word	0x00000130


	//----- nvinfo : EIATTR_CBANK_PARAM_SIZE
	.align		4
.L_1771:
        /*0054*/ 	.byte	0x03, 0x19
        /*0056*/ 	.short	0x0018


	//----- nvinfo : EIATTR_PARAM_CBANK
	.align		4
        /*0058*/ 	.byte	0x04, 0x0a
        /*005a*/ 	.short	(.L_1773 - .L_1772)
	.align		4
.L_1772:
        /*005c*/ 	.word	index@(.nv.constant0.i16_to_f32)
        /*0060*/ 	.short	0x0380
        /*0062*/ 	.short	0x0018


	//----- nvinfo : EIATTR_SW_WAR
	.align		4
.L_1773:
        /*0064*/ 	.byte	0x04, 0x36
        /*0066*/ 	.short	(.L_1775 - .L_1774)
.L_1774:
        /*0068*/ 	.word	0x00000008
.L_1775:


//--------------------- .nv.info.i8_to_isize      --------------------------
	.section	.nv.info.i8_to_isize,"",@"SHT_CUDA_INFO"
	.sectionflags	@""
	.align	4


	//----- nvinfo : EIATTR_CUDA_API_VERSION
	.align		4
        /*0000*/ 	.byte	0x04, 0x37
        /*0002*/ 	.short	(.L_1777 - .L_1776)
.L_1776:
        /*0004*/ 	.word	0x00000082


	//----- nvinfo : EIATTR_KPARAM_INFO
	.align		4
.L_1777:
        /*0008*/ 	.byte	0x04, 0x17
        /*000a*/ 	.short	(.L_1779 - .L_1778)
.L_1778:
        /*000c*/ 	.word	0x00000000
        /*0010*/ 	.short	0x0002
        /*0012*/ 	.short	0x0010
        /*0014*/ 	.byte	0x00, 0xf5, 0x21, 0x00


	//----- nvinfo : EIATTR_KPARAM_INFO
	.align		4
.L_1779:
        /*0018*/ 	.byte	0x04, 0x17
        /*001a*/ 	.short	(.L_1781 - .L_1780)
.L_1780:
        /*001c*/ 	.word	0x00000000
        /*0020*/ 	.short	0x0001
        /*0022*/ 	.short	0x0008
        /*0024*/ 	.byte	0x00, 0xf5, 0x21, 0x00


	//----- nvinfo : EIATTR_KPARAM_INFO
	.align		4
.L_1781:
        /*0028*/ 	.byte	0x04, 0x17
        /*002a*/ 	.short	(.L_1783 - .L_1782)
.L_1782:
        /*002c*/ 	.word	0x00000000
        /*0030*/ 	.short	0x0000
        /*0032*/ 	.short	0x0000
        /*0034*/ 	.byte	0x00, 0xf0, 0x21, 0x00


	//----- nvinfo : EIATTR_SPARSE_MMA_MASK
	.align		4
.L_1783:
        /*0038*/ 	.byte	0x03, 0x50
        /*003a*/ 	.short	0x0000


	//----- nvinfo : EIATTR_MAXREG_COUNT
	.align		4
        /*003c*/ 	.byte	0x03, 0x1b
        /*003e*/ 	.short	0x00ff


	//----- nvinfo : EIATTR_MERCURY_ISA_VERSION
	.align		4
        /*0040*/ 	.byte	0x03, 0x5f
        /*0042*/ 	.short	0x0101


	//----- nvinfo : EIATTR_VRC_CTA_INIT_COUNT
	.align		4
        /*0044*/ 	.byte	0x02, 0x4a
	.zero		1
	.zero		1


	//----- nvinfo : EIATTR_EXIT_INSTR_OFFSETS
	.align		4
        /*0048*/ 	.byte	0x04, 0x1c
        /*004a*/ 	.short	(.L_1785 - .L_1784)


	//   ....[0]....
.L_1784:
        /*004c*/ 	.word	0x00000080


	//   ....[1]....
        /*0050*/ 	.word	0x00000130


	//----- nvinfo : EIATTR_CBANK_PARAM_SIZE
	.align		4
.L_1785:
        /*0054*/ 	.byte	0x03, 0x19
        /*0056*/ 	.short	0x0018


	//----- nvinfo : EIATTR_PARAM_CBANK
	.align		4
        /*0058*/ 	.byte	0x04, 0x0a
        /*005a*/ 	.short	(.L_1787 - .L_1786)
	.align		4
.L_1786:
        /*005c*/ 	.word	index@(.nv.constant0.i8_to_isize)
        /*0060*/ 	.short	0x0380
        /*0062*/ 	.short	0x0018


	//----- nvinfo : EIATTR_SW_WAR
	.align		4
.L_1787:
        /*0064*/ 	.byte	0x04, 0x36
        /*0066*/ 	.short	(.L_1789 - .L_1788)
.L_1788:
        /*0068*/ 	.word	0x00000008
.L_1789:


//--------------------- .nv.info.i8_to_i64        --------------------------
	.section	.nv.info.i8_to_i64,"",@"SHT_CUDA_INFO"
	.sectionflags	@""
	.align	4


	//----- nvinfo : EIATTR_CUDA_API_VERSION
	.align		4
        /*0000*/ 	.byte	0x04, 0x37
        /*0002*/ 	.short	(.L_1791 - .L_1790)
.L_1790:
        /*0004*/ 	.word	0x00000082


	//----- nvinfo : EIATTR_KPARAM_INFO
	.align		4
.L_1791:
        /*0008*/ 	.byte	0x04, 0x17
        /*000a*/ 	.short	(.L_1793 - .L_1792)
.L_1792:
        /*000c*/ 	.word	0x00000000
        /*0010*/ 	.short	0x0002
        /*0012*/ 	.short	0x0010
        /*0014*/ 	.byte	0x00, 0xf5, 0x21, 0x00


	//----- nvinfo : EIATTR_KPARAM_INFO
	.align		4
.L_1793:
        /*0018*/ 	.byte	0x04, 0x17
        /*001a*/ 	.short	(.L_1795 - .L_1794)
.L_1794:
        /*001c*/ 	.word	0x00000000
        /*0020*/ 	.short	0x0001
        /*0022*/ 	.short	0x0008
        /*0024*/ 	.byte	0x00, 0xf5, 0x21, 0x00


	//----- nvinfo : EIATTR_KPARAM_INFO
	.align		4
.L_1795:
        /*0028*/ 	.byte	0x04, 0x17
        /*002a*/ 	.short	(.L_1797 - .L_1796)
.L_1796:
        /*002c*/ 	.word	0x00000000
        /*0030*/ 	.short	0x0000
        /*0032*/ 	.short	0x0000
        /*0034*/ 	.byte	0x00, 0xf0, 0x21, 0x00


	//----- nvinfo : EIATTR_SPARSE_MMA_MASK
	.align		4
.L_1797:
        /*0038*/ 	.byte	0x03, 0x50
        /*003a*/ 	.short	0x0000


	//----- nvinfo : EIATTR_MAXREG_COUNT
	.align		4
        /*003c*/ 	.byte	0x03, 0x1b
        /*003e*/ 	.short	0x00ff


	//----- nvinfo : EIATTR_MERCURY_ISA_VERSION
	.align		4
        /*0040*/ 	.byte	0x03, 0x5f
        /*0042*/ 	.short	0x0101


	//----- nvinfo : EIATTR_VRC_CTA_INIT_COUNT
	.align		4
        /*0044*/ 	.byte	0x02, 0x4a
	.zero		1
	.zero		1


	//----- nvinfo : EIATTR_EXIT_INSTR_OFFSETS
	.align		4
        /*0048*/ 	.byte	0x04, 0x1c
        /*004a*/ 	.short	(.L_1799 - .L_1798)


	//   ....[0]....
.L_1798:
        /*004c*/ 	.word	0x00000080


	//   ....[1]....
        /*0050*/ 	.word	0x00000130


	//----- nvinfo : EIATTR_CBANK_PARAM_SIZE
	.align		4
.L_1799:
        /*0054*/ 	.byte	0x03, 0x19
        /*0056*/ 	.short	0x0018


	//----- nvinfo : EIATTR_PARAM_CBANK
	.align		4
        /*0058*/ 	.byte	0x04, 0x0a
        /*005a*/ 	.short	(.L_1801 - .L_1800)
	.align		4
.L_1800:
        /*005c*/ 	.word	index@(.nv.constant0.i8_to_i64)
        /*0060*/ 	.short	0x0380
        /*0062*/ 	.short	0x0018


	//----- nvinfo : EIATTR_SW_WAR
	.align		4
.L_1801:
        /*0064*/ 	.byte	0x04, 0x36
        /*0066*/ 	.short	(.L_1803 - .L_1802)
.L_1802:
        /*0068*/ 	.word	0x00000008
.L_1803:


//--------------------- .nv.info.i8_to_i32        --------------------------
	.section	.nv.info.i8_to_i32,"",@"SHT_CUDA_INFO"
	.sectionflags	@""
	.align	4


	//----- nvinfo : EIATTR_CUDA_API_VERSION
	.align		4
        /*0000*/ 	.byte	0x04, 0x37
        /*0002*/ 	.short	(.L_1805 - .L_1804)
.L_1804:
        /*0004*/ 	.word	0x00000082


	//----- nvinfo : EIATTR_KPARAM_INFO
	.align		4
.L_1805:
        /*0008*/ 	.byte	0x04, 0x17
        /*000a*/ 	.short	(.L_1807 - .L_1806)
.L_1806:
        /*000c*/ 	.word	0x00000000
        /*0010*/ 	.short	0x0002
        /*0012*/ 	.short	0x0010
        /*0014*/ 	.byte	0x00, 0xf5, 0x21, 0x00


	//----- nvinfo : EIATTR_KPARAM_INFO
	.align		4
.L_1807:
        /*0018*/ 	.byte	0x04, 0x17
        /*001a*/ 	.short	(.L_1809 - .L_1808)
.L_1808:
        /*001c*/ 	.word	0x00000000
        /*0020*/ 	.short	0x0001
        /*0022*/ 	.short	0x0008
        /*0024*/ 	.byte	0x00, 0xf5, 0x21, 0x00


	//----- nvinfo : EIATTR_KPARAM_INFO
	.align		4
.L_1809:
        /*0028*/ 	.byte	0x04, 0x17
        /*002a*/ 	.short	(.L_1811 - .L_1810)
.L_1810:
        /*002c*/ 	.word	0x00000000
        /*0030*/ 	.short	0x0000
        /*0032*/ 	.short	0x0000
        /*0034*/ 	.byte	0x00, 0xf0, 0x21, 0x00


	//----- nvinfo : EIATTR_SPARSE_MMA_MASK
	.align		4
.L_1811:
        /*0038*/ 	.byte	0x03, 0x50
        /*003a*/ 	.short	0x0000


	//----- nvinfo : EIATTR_MAXREG_COUNT
	.align		4
        /*003c*/ 	.byte	0x03, 0x1b
        /*003e*/ 	.short	0x00ff


	//----- nvinfo : EIATTR_MERCURY_ISA_VERSION
	.align		4
        /*0040*/ 	.byte	0x03, 0x5f
        /*0042*/ 	.short	0x0101


	//----- nvinfo : EIATTR_VRC_CTA_INIT_COUNT
	.align		4
        /*0044*/ 	.byte	0x02, 0x4a
	.zero		1
	.zero		1


	//----- nvinfo : EIATTR_EXIT_INSTR_OFFSETS
	.align		4
        /*0048*/ 	.byte	0x04, 0x1c
        /*004a*/ 	.short	(.L_1813 - .L_1812)


	//   ....[0]....
.L_1812:
        /*004c*/ 	.word	0x00000080


	//   ....[1]....
        /*0050*/ 	.word	0x00000120


	//----- nvinfo : EIATTR_CBANK_PARAM_SIZE
	.align		4
.L_1813:
        /*0054*/ 	.byte	0x03, 0x19
        /*0056*/ 	.short	0x0018


	//----- nvinfo : EIATTR_PARAM_CBANK
	.align		4
        /*0058*/ 	.byte	0x04, 0x0a
        /*005a*/ 	.short	(.L_1815 - .L_1814)
	.align		4
.L_1814:
        /*005c*/ 	.word	index@(.nv.constant0.i8_to_i32)
        /*0060*/ 	.short	0x0380
        /*0062*/ 	.short	0x0018


	//----- nvinfo : EIATTR_SW_WAR
	.align		4
.L_1815:
        /*0064*/ 	.byte	0x04, 0x36
        /*0066*/ 	.short	(.L_1817 - .L_1816)
.L_1816:
        /*0068*/ 	.word	0x00000008
.L_1817:


//--------------------- .nv.info.i8_to_i16        --------------------------
	.section	.nv.info.i8_to_i16,"",@"SHT_CUDA_INFO"
	.sectionflags	@""
	.align	4


	//----- nvinfo : EIATTR_CUDA_API_VERSION
	.align		4
        /*0000*/ 	.byte	0x04, 0x37
        /*0002*/ 	.short	(.L_1819 - .L_1818)
.L_1818:
        /*0004*/ 	.word	0x00000082


	//----- nvinfo : EIATTR_KPARAM_INFO
	.align		4
.L_1819:
        /*0008*/ 	.byte	0x04, 0x17
        /*000a*/ 	.short	(.L_1821 - .L_1820)
.L_1820:
        /*000c*/ 	.word	0x00000000
        /*0010*/ 	.short	0x0002
        /*0012*/ 	.short	0x0010
        /*0014*/ 	.byte	0x00, 0xf5, 0x21, 0x00


	//----- nvinfo : EIATTR_KPARAM_INFO
	.align		4
.L_1821:
        /*0018*/ 	.byte	0x04, 0x17
        /*001a*/ 	.short	(.L_1823 - .L_1822)
.L_1822:
        /*001c*/ 	.word	0x00000000
        /*0020*/ 	.short	0x0001
        /*0022*/ 	.short	0x0008
        /*0024*/ 	.byte	0x00, 0xf5, 0x21, 0x00


	//----- nvinfo : EIATTR_KPARAM_INFO
	.align		4
.L_1823:
        /*0028*/ 	.byte	0x04, 0x17
        /*002a*/ 	.short	(.L_1825 - .L_1824)
.L_1824:
        /*002c*/ 	.word	0x00000000
        /*0030*/ 	.short	0x0000
        /*0032*/ 	.short	0x0000
        /*0034*/ 	.byte	0x00, 0xf0, 0x21, 0x00


	//----- nvinfo : EIATTR_SPARSE_MMA_MASK
	.align		4
.L_1825:
        /*0038*/ 	.byte	0x03, 0x50
        /*003a*/ 	.short	0x0000


	//----- nvinfo : EIATTR_MAXREG_COUNT
	.align		4
        /*003c*/ 	.byte	0x03, 0x1b
        /*003e*/ 	.short	0x00ff


	//----- nvinfo : EIATTR_MERCURY_ISA_VERSION
	.align		4
        /*0040*/ 	.byte	0x03, 0x5f
        /*0042*/ 	.short	0x0101


	//----- nvinfo : EIATTR_VRC_CTA_INIT_COUNT
	.align		4
        /*0044*/ 	.byte	0x02, 0x4a
	.zero		1
	.zero		1


	//----- nvinfo : EIATTR_EXIT_INSTR_OFFSETS
	.align		4
        /*0048*/ 	.byte	0x04, 0x1c
        /*004a*/ 	.short	(.L_1827 - .L_1826)


	//   ....[0]....
.L_1826:
        /*004c*/ 	.word	0x00000080


	//   ....[1]....
        /*0050*/ 	.word	0x00000120


	//----- nvinfo : EIATTR_CBANK_PARAM_SIZE
	.align		4
.L_1827:
        /*0054*/ 	.byte	0x03, 0x19
        /*0056*/ 	.short	0x0018


	//----- nvinfo : EIATTR_PARAM_CBANK
	.align		4
        /*0058*/ 	.byte	0x04, 0x0a
        /*005a*/ 	.short	(.L_1829 - .L_1828)
	.align		4
.L_1828:
        /*005c*/ 	.word	index@(.nv.constant0.i8_to_i16)
        /*0060*/ 	.short	0x0380
        /*0062*/ 	.short	0x0018


	//----- nvinfo : EIATTR_SW_WAR
	.align		4
.L_1829:
        /*0064*/ 	.byte	0x04, 0x36
        /*0066*/ 	.short	(.L_1831 - .L_1830)
.L_1830:
        /*0068*/ 	.word	0x00000008
.L_1831:


//--------------------- .nv.info.i8_to_i8         --------------------------
	.section	.nv.info.i8_to_i8,"",@"SHT_CUDA_INFO"
	.sectionflags	@""
	.align	4


	//----- nvinfo : EIATTR_CUDA_API_VERSION
	.align		4
        /*0000*/ 	.byte	0x04, 0x37
        /*0002*/ 	.short	(.L_1833 - .L_1832)
.L_1832:
        /*0004*/ 	.word	0x00000082


	//----- nvinfo : EIATTR_KPARAM_INFO
	.align		4
.L_1833:
        /*0008*/ 	.byte	0x04, 0x17
        /*000a*/ 	.short	(.L_1835 - .L_1834)
.L_1834:
        /*000c*/ 	.word	0x00000000
        /*0010*/ 	.short	0x0002
        /*0012*/ 	.short	0x0010
        /*0014*/ 	.byte	0x00, 0xf5, 0x21, 0x00


	//----- nvinfo : EIATTR_KPARAM_INFO
	.align		4
.L_1835:
        /*0018*/ 	.byte	0x04, 0x17
        /*001a*/ 	.short	(.L_1837 - .L_1836)
.L_1836:
        /*001c*/ 	.word	0x00000000
        /*0020*/ 	.short	0x0001
        /*0022*/ 	.short	0x0008
        /*0024*/ 	.byte	0x00, 0xf5, 0x21, 0x00


	//----- nvinfo : EIATTR_KPARAM_INFO
	.align		4
.L_1837:
        /*0028*/ 	.byte	0x04, 0x17
        /*002a*/ 	.short	(.L_1839 - .L_1838)
.L_1838:
        /*002c*/ 	.word	0x00000000
        /*0030*/ 	.short	0x0000
        /*0032*/ 	.short	0x0000
        /*0034*/ 	.byte	0x00, 0xf0, 0x21, 0x00


	//----- nvinfo : EIATTR_SPARSE_MMA_MASK
	.align		4
.L_1839:
        /*0038*/ 	.byte	0x03, 0x50
        /*003a*/ 	.short	0x0000


	//----- nvinfo : EIATTR_MAXREG_COUNT
	.align		4
        /*003c*/ 	.byte	0x03, 0x1b
        /*003e*/ 	.short	0x00ff


	//----- nvinfo : EIATTR_MERCURY_ISA_VERSION
	.align		4
        /*0040*/ 	.byte	0x03, 0x5f
        /*0042*/ 	.short	0x0101


	//----- nvinfo : EIATTR_VRC_CTA_INIT_COUNT
	.align		4
        /*0044*/ 	.byte	0x02, 0x4a
	.zero		1
	.zero		1


	//----- nvinfo : EIATTR_EXIT_INSTR_OFFSETS
	.align		4
        /*0048*/ 	.byte	0x04, 0x1c
        /*004a*/ 	.short	(.L_1841 - .L_1840)


	//   ....[0]....
.L_1840:
        /*004c*/ 	.word	0x00000080


	//   ....[1]....
        /*0050*/ 	.word	0x00000120


	//----- nvinfo : EIATTR_CBANK_PARAM_SIZE
	.align		4
.L_1841:
        /*0054*/ 	.byte	0x03, 0x19
        /*0056*/ 	.short	0x0018


	//----- nvinfo : EIATTR_PARAM_CBANK
	.align		4
        /*0058*/ 	.byte	0x04, 0x0a
        /*005a*/ 	.short	(.L_1843 - .L_1842)
	.align		4
.L_1842:
        /*005c*/ 	.word	index@(.nv.constant0.i8_to_i8)
        /*0060*/ 	.short	0x0380
        /*0062*/ 	.short	0x0018


	//----- nvinfo : EIATTR_SW_WAR
	.align		4
.L_1843:
        /*0064*/ 	.byte	0x04, 0x36
        /*0066*/ 	.short	(.L_1845 - .L_1844)
.L_1844:
        /*0068*/ 	.word	0x00000008
.L_1845:


//--------------------- .nv.info.i8_to_usize      --------------------------
	.section	.nv.info.i8_to_usize,"",@"SHT_CUDA_INFO"
	.sectionflags	@""
	.align	4


	//----- nvinfo : EIATTR_CUDA_API_VERSION
	.align		4
        /*0000*/ 	.byte	0x04, 0x37
        /*0002*/ 	.short	(.L_1847 - .L_1846)
.L_1846:
        /*0004*/ 	.word	0x00000082


	//----- nvinfo : EIATTR_KPARAM_INFO
	.align		4
.L_1847:
        /*0008*/ 	.byte	0x04, 0x17
        /*000a*/ 	.short	(.L_1849 - .L_1848)
.L_1848:
        /*000c*/ 	.word	0x00000000
        /*0010*/ 	.short	0x0002
        /*0012*/ 	.short	0x0010
        /*0014*/ 	.byte	0x00, 0xf5, 0x21, 0x00


	//----- nvinfo : EIATTR_KPARAM_INFO
	.align		4
.L_1849:
        /*0018*/ 	.byte	0x04, 0x17
        /*001a*/ 	.short	(.L_1851 - .L_1850)
.L_1850:
        /*001c*/ 	.word	0x00000000
        /*0020*/ 	.short	0x0001
        /*0022*/ 	.short	0x0008
        /*0024*/ 	.byte	0x00, 0xf5, 0x21, 0x00


	//----- nvinfo : EIATTR_KPARAM_INFO
	.align		4
.L_1851:
        /*0028*/ 	.byte	0x04, 0x17
        /*002a*/ 	.short	(.L_1853 - .L_1852)
.L_1852:
        /*002c*/ 	.word	0x00000000
        /*0030*/ 	.short	0x0000
        /*0032*/ 	.short	0x0000
        /*0034*/ 	.byte	0x00, 0xf0, 0x21, 0x00


	//----- nvinfo : EIATTR_SPARSE_MMA_MASK
	.align		4
.L_1853:
        /*0038*/ 	.byte	0x03, 0x50
        /*003a*/ 	.short	0x0000


	//----- nvinfo : EIATTR_MAXREG_COUNT
	.align		4
        /*003c*/ 	.byte	0x03, 0x1b
        /*003e*/ 	.short	0x00ff


	//----- nvinfo : EIATTR_MERCURY_ISA_VERSION
	.align		4
        /*0040*/ 	.byte	0x03, 0x5f
        /*0042*/ 	.short	0x0101


	//----- nvinfo : EIATTR_VRC_CTA_INIT_COUNT
	.align		4
        /*0044*/ 	.byte	0x02, 0x4a
	.zero		1
	.zero		1


	//----- nvinfo : EIATTR_EXIT_INSTR_OFFSETS
	.align		4
        /*0048*/ 	.byte	0x04, 0x1c
        /*004a*/ 	.short	(.L_1855 - .L_1854)


	//   ....[0]....
.L_1854:
        /*004c*/ 	.word	0x00000080


	//   ....[1]....
        /*0050*/ 	.word	0x00000130


	//----- nvinfo : EIATTR_CBANK_PARAM_SIZE
	.align		4
.L_1855:
        /*0054*/ 	.byte	0x03, 0x19
        /*0056*/ 	.short	0x0018


	//----- nvinfo : EIATTR_PARAM_CBANK
	.align		4
        /*0058*/ 	.byte	0x04, 0x0a
        /*005a*/ 	.short	(.L_1857 - .L_1856)
	.align		4
.L_1856:
        /*005c*/ 	.word	index@(.nv.constant0.i8_to_usize)
        /*0060*/ 	.short	0x0380
        /*0062*/ 	.short	0x0018


	//----- nvinfo : EIATTR_SW_WAR
	.align		4
.L_1857:
        /*0064*/ 	.byte	0x04, 0x36
        /*0066*/ 	.short	(.L_1859 - .L_1858)
.L_1858:
        /*0068*/ 	.word	0x00000008
.L_1859:


//--------------------- .nv.info.i8_to_u64        --------------------------
	.section	.nv.info.i8_to_u64,"",@"SHT_CUDA_INFO"
	.sectionflags	@""
	.align	4


	//----- nvinfo : EIATTR_CUDA_API_VERSION
	.align		4
        /*0000*/ 	.byte	0x04, 0x37
        /*0002*/ 	.short	(.L_1861 - .L_1860)
.L_1860:
        /*0004*/ 	.word	0x00000082


	//----- nvinfo : EIATTR_KPARAM_INFO
	.align		4
.L_1861:
        /*0008*/ 	.byte	0x04, 0x17
        /*000a*/ 	.short	(.L_1863 - .L_1862)
.L_1862:
        /*000c*/ 	.word	0x00000000
        /*0010*/ 	.short	0x0002
        /*0012*/ 	.short	0x0010
        /*0014*/ 	.byte	0x00, 0xf5, 0x21, 0x00


	//----- nvinfo : EIATTR_KPARAM_INFO
	.align		4
.L_1863:
        /*0018*/ 	.byte	0x04, 0x17
        /*001a*/ 	.short	(.L_1865 - .L_1864)
.L_1864:
        /*001c*/ 	.word	0x00000000
        /*0020*/ 	.short	0x0001
        /*0022*/ 	.short	0x0008
        /*0024*/ 	.byte	0x00, 0xf5, 0x21, 0x00


	//----- nvinfo : EIATTR_KPARAM_INFO
	.align		4
.L_1865:
        /*0028*/ 	.byte	0x04, 0x17
        /*002a*/ 	.short	(.L_1867 - .L_1866)
.L_1866:
        /*002c*/ 	.word	0x00000000
        /*0030*/ 	.short	0x0000
        /*0032*/ 	.short	0x0000
        /*0034*/ 	.byte	0x00, 0xf0, 0x21, 0x00


	//----- nvinfo : EIATTR_SPARSE_MMA_MASK
	.align		4
.L_1867:
        /*0038*/ 	.byte	0x03, 0x50
        /*003a*/ 	.short	0x0000


	//----- nvinfo : EIATTR_MAXREG_COUNT
	.align		4
        /*003c*/ 	.byte	0x03, 0x1b
        /*003e*/ 	.short	0x00ff


	//----- nvinfo : EIATTR_MERCURY_ISA_VERSION
	.align		4
        /*0040*/ 	.byte	0x03, 0x5f
        /*0042*/ 	.short	0x0101


	//----- nvinfo : EIATTR_VRC_CTA_INIT_COUNT
	.align		4
        /*0044*/ 	.byte	0x02, 0x4a
	.zero		1
	.zero		1


	//----- nvinfo : EIATTR_EXIT_INSTR_OFFSETS
	.align		4
        /*0048*/ 	.byte	0x04, 0x1c
        /*004a*/ 	.short	(.L_1869 - .L_1868)


	//   ....[0]....
.L_1868:
        /*004c*/ 	.word	0x00000080


	//   ....[1]....
        /*0050*/ 	.word	0x00000130


	//----- nvinfo : EIATTR_CBANK_PARAM_SIZE
	.align		4
.L_1869:
        /*0054*/ 	.byte	0x03, 0x19
        /*0056*/ 	.short	0x0018


	//----- nvinfo : EIATTR_PARAM_CBANK
	.align		4
        /*0058*/ 	.byte	0x04, 0x0a
        /*005a*/ 	.short	(.L_1871 - .L_1870)
	.align		4
.L_1870:
        /*005c*/ 	.word	index@(.nv.constant0.i8_to_u64)
        /*0060*/ 	.short	0x0380
        /*0062*/ 	.short	0x0018


	//----- nvinfo : EIATTR_SW_WAR
	.align		4
.L_1871:
        /*0064*/ 	.byte	0x04, 0x36
        /*0066*/ 	.short	(.L_1873 - .L_1872)
.L_1872:
        /*0068*/ 	.word	0x00000008
.L_1873:


//--------------------- .nv.info.i8_to_u32        --------------------------
	.section	.nv.info.i8_to_u32,"",@"SHT_CUDA_INFO"
	.sectionflags	@""
	.align	4


	//----- nvinfo : EIATTR_CUDA_API_VERSION
	.align		4
        /*0000*/ 	.byte	0x04, 0x37
        /*0002*/ 	.short	(.L_1875 - .L_1874)
.L_1874:
        /*0004*/ 	.word	0x00000082


	//----- nvinfo : EIATTR_KPARAM_INFO
	.align		4
.L_1875:
        /*0008*/ 	.byte	0x04, 0x17
        /*000a*/ 	.short	(.L_1877 - .L_1876)
.L_1876:
        /*000c*/ 	.word	0x00000000
        /*0010*/ 	.short	0x0002
        /*0012*/ 	.short	0x0010
        /*0014*/ 	.byte	0x00, 0xf5, 0x21, 0x00


	//----- nvinfo : EIATTR_KPARAM_INFO
	.align		4
.L_1877:
        /*0018*/ 	.byte	0x04, 0x17
        /*001a*/ 	.short	(.L_1879 - .L_1878)
.L_1878:
        /*001c*/ 	.word	0x00000000
        /*0020*/ 	.short	0x0001
        /*0022*/ 	.short	0x0008
        /*0024*/ 	.byte	0x00, 0xf5, 0x21, 0x00


	//----- nvinfo : EIATTR_KPARAM_INFO
	.align		4
.L_1879:
        /*0028*/ 	.byte	0x04, 0x17
        /*002a*/ 	.short	(.L_1881 - .L_1880)
.L_1880:
        /*002c*/ 	.word	0x00000000
        /*0030*/ 	.short	0x0000
        /*0032*/ 	.short	0x0000
        /*0034*/ 	.byte	0x00, 0xf0, 0x21, 0x00


	//----- nvinfo : EIATTR_SPARSE_MMA_MASK
	.align		4
.L_1881:
        /*0038*/ 	.byte	0x03, 0x50
        /*003a*/ 	.short	0x0000


	//----- nvinfo : EIATTR_MAXREG_COUNT
	.align		4
        /*003c*/ 	.byte	0x03, 0x1b
        /*003e*/ 	.short	0x00ff


	//----- nvinfo : EIATTR_MERCURY_ISA_VERSION
	.align		4
        /*0040*/ 	.byte	0x03, 0x5f
        /*0042*/ 	.short	0x0101


	//----- nvinfo : EIATTR_VRC_CTA_INIT_COUNT
	.align		4
        /*0044*/ 	.byte	0x02, 0x4a
	.zero		1
	.zero		1


	//----- nvinfo : EIATTR_EXIT_INSTR_OFFSETS
	.align		4
        /*0048*/ 	.byte	0x04, 0x1c
        /*004a*/ 	.short	(.L_1883 - .L_1882)


	//   ....[0]....
.L_1882:
        /*004c*/ 	.word	0x00000080


	//   ....[1]....
        /*0050*/ 	.word	0x00000120


	//----- nvinfo : EIATTR_CBANK_PARAM_SIZE
	.align		4
.L_1883:
        /*0054*/ 	.byte	0x03, 0x19
        /*0056*/ 	.short	0x0018


	//----- nvinfo : EIATTR_PARAM_CBANK
	.align		4
        /*0058*/ 	.byte	0x04, 0x0a
        /*005a*/ 	.short	(.L_1885 - .L_1884)
	.align		4
.L_1884:
        /*005c*/ 	.word	index@(.nv.constant0.i8_to_u32)
        /*0060*/ 	.short	0x0380
        /*0062*/ 	.short	0x0018


	//----- nvinfo : EIATTR_SW_WAR
	.align		4
.L_1885:
        /*0064*/ 	.byte	0x04, 0x36
        /*0066*/ 	.short	(.L_1887 - .L_1886)
.L_1886:
        /*0068*/ 	.word	0x00000008
.L_1887:


//--------------------- .nv.info.i8_to_u16        --------------------------
	.section	.nv.info.i8_to_u16,"",@"SHT_CUDA_INFO"
	.sectionflags	@""
	.align	4


	//----- nvinfo : EIATTR_CUDA_API_VERSION
	.align		4
        /*0000*/ 	.byte	0x04, 0x37
        /*0002*/ 	.short	(.L_1889 - .L_1888)
.L_1888:
        /*0004*/ 	.word	0x00000082


	//----- nvinfo : EIATTR_KPARAM_INFO
	.align		4
.L_1889:
        /*0008*/ 	.byte	0x04, 0x17
        /*000a*/ 	.short	(.L_1891 - .L_1890)
.L_1890:
        /*000c*/ 	.word	0x00000000
        /*0010*/ 	.short	0x0002
        /*0012*/ 	.short	0x0010
        /*0014*/ 	.byte	0x00, 0xf5, 0x21, 0x00


	//----- nvinfo : EIATTR_KPARAM_INFO
	.align		4
.L_1891:
        /*0018*/ 	.byte	0x04, 0x17
        /*001a*/ 	.short	(.L_1893 - .L_1892)
.L_1892:
        /*001c*/ 	.word	0x00000000
        /*0020*/ 	.short	0x0001
        /*0022*/ 	.short	0x0008
        /*0024*/ 	.byte	0x00, 0xf5, 0x21, 0x00


	//----- nvinfo : EIATTR_KPARAM_INFO
	.align		4
.L_1893:
        /*0028*/ 	.byte	0x04, 0x17
        /*002a*/ 	.short	(.L_1895 - .L_1894)
.L_1894:
        /*002c*/ 	.word	0x00000000
        /*0030*/ 	.short	0x0000
        /*0032*/ 	.short	0x0000
        /*0034*/ 	.byte	0x00, 0xf0, 0x21, 0x00


	//----- nvinfo : EIATTR_SPARSE_MMA_MASK
	.align		4
.L_1895:
        /*0038*/ 	.byte	0x03, 0x50
        /*003a*/ 	.short	0x0000


	//----- nvinfo : EIATTR_MAXREG_COUNT
	.align		4
        /*003c*/ 	.byte	0x03, 0x1b
        /*003e*/ 	.short	0x00ff


	//----- nvinfo : EIATTR_MERCURY_ISA_VERSION
	.align		4
        /*0040*/ 	.byte	0x03, 0x5f
        /*0042*/ 	.short	0x0101


	//----- nvinfo : EIATTR_VRC_CTA_INIT_COUNT
	.align		4
        /*0044*/ 	.byte	0x02, 0x4a
	.zero		1
	.zero		1


	//----- nvinfo : EIATTR_EXIT_INSTR_OFFSETS
	.align		4
        /*0048*/ 	.byte	0x04, 0x1c
        /*004a*/ 	.short	(.L_1897 - .L_1896)


	//   ....[0]....
.L_1896:
        /*004c*/ 	.word	0x00000080


	//   ....[1]....
        /*0050*/ 	.word	0x00000120


	//----- nvinfo : EIATTR_CBANK_PARAM_SIZE
	.align		4
.L_1897:
        /*0054*/ 	.byte	0x03, 0x19
        /*0056*/ 	.short	0x0018


	//----- nvinfo : EIATTR_PARAM_CBANK
	.align		4
        /*0058*/ 	.byte	0x04, 0x0a
        /*005a*/ 	.short	(.L_1899 - .L_1898)
	.align		4
.L_1898:
        /*005c*/ 	.word	index@(.nv.constant0.i8_to_u16)
        /*0060*/ 	.short	0x0380
        /*0062*/ 	.short	0x0018


	//----- nvinfo : EIATTR_SW_WAR
	.align		4
.L_1899:
        /*0064*/ 	.byte	0x04, 0x36
        /*0066*/ 	.short	(.L_1901 - .L_1900)
.L_1900:
        /*0068*/ 	.word	0x00000008
.L_1901:


//--------------------- .nv.info.i8_to_u8         --------------------------
	.section	.nv.info.i8_to_u8,"",@"SHT_CUDA_INFO"
	.sectionflags	@""
	.align	4


	//----- nvinfo : EIATTR_CUDA_API_VERSION
	.align		4
        /*0000*/ 	.byte	0x04, 0x37
        /*0002*/ 	.short	(.L_1903 - .L_1902)
.L_1902:
        /*0004*/ 	.word	0x00000082


	//----- nvinfo : EIATTR_KPARAM_INFO
	.align		4
.L_1903:
        /*0008*/ 	.byte	0x04, 0x17
        /*000a*/ 	.short	(.L_1905 - .L_1904)
.L_1904:
        /*000c*/ 	.word	0x00000000
        /*0010*/ 	.short	0x0002
        /*0012*/ 	.short	0x0010
        /*0014*/ 	.byte	0x00, 0xf5, 0x21, 0x00


	//----- nvinfo : EIATTR_KPARAM_INFO
	.align		4
.L_1905:
        /*0018*/ 	.byte	0x04, 0x17
        /*001a*/ 	.short	(.L_1907 - .L_1906)
.L_1906:
        /*001c*/ 	.word	0x00000000
        /*0020*/ 	.short	0x0001
        /*0022*/ 	.short	0x0008
        /*0024*/ 	.byte	0x00, 0xf5, 0x21, 0x00


	//----- nvinfo : EIATTR_KPARAM_INFO
	.align		4
.L_1907:
        /*0028*/ 	.byte	0x04, 0x17
        /*002a*/ 	.short	(.L_1909 - .L_1908)
.L_1908:
        /*002c*/ 	.word	0x00000000
        /*0030*/ 	.short	0x0000
        /*0032*/ 	.short	0x0000
        /*0034*/ 	.byte	0x00, 0xf0, 0x21, 0x00


	//----- nvinfo : EIATTR_SPARSE_MMA_MASK
	.align		4
.L_1909:
        /*0038*/ 	.byte	0x03, 0x50
        /*003a*/ 	.short	0x0000


	//----- nvinfo : EIATTR_MAXREG_COUNT
	.align		4
        /*003c*/ 	.byte	0x03, 0x1b
        /*003e*/ 	.short	0x00ff


	//----- nvinfo : EIATTR_MERCURY_ISA_VERSION
	.align		4
        /*0040*/ 	.byte	0x03, 0x5f
        /*0042*/ 	.short	0x0101


	//----- nvinfo : EIATTR_VRC_CTA_INIT_COUNT
	.align		4
        /*0044*/ 	.byte	0x02, 0x4a
	.zero		1
	.zero		1


	//----- nvinfo : EIATTR_EXIT_INSTR_OFFSETS
	.align		4
        /*0048*/ 	.byte	0x04, 0x1c
        /*004a*/ 	.short	(.L_1911 - .L_1910)


	//   ....[0]....
.L_1910:
        /*004c*/ 	.word	0x00000080


	//   ....[1]....
        /*0050*/ 	.word	0x00000120


	//----- nvinfo : EIATTR_CBANK_PARAM_SIZE
	.align		4
.L_1911:
        /*0054*/ 	.byte	0x03, 0x19
        /*0056*/ 	.short	0x0018


	//----- nvinfo : EIATTR_PARAM_CBANK
	.align		4
        /*0058*/ 	.byte	0x04, 0x0a
        /*005a*/ 	.short	(.L_1913 - .L_1912)
	.align		4
.L_1912:
        /*005c*/ 	.word	index@(.nv.constant0.i8_to_u8)
        /*0060*/ 	.short	0x0380
        /*0062*/ 	.short	0x0018


	//----- nvinfo : EIATTR_SW_WAR
	.align		4
.L_1913:
        /*0064*/ 	.byte	0x04, 0x36
        /*0066*/ 	.short	(.L_1915 - .L_1914)
.L_1914:
        /*0068*/ 	.word	0x00000008
.L_1915:


//--------------------- .nv.info.i8_to_f64        --------------------------
	.section	.nv.info.i8_to_f64,"",@"SHT_CUDA_INFO"
	.sectionflags	@""
	.align	4


	//----- nvinfo : EIATTR_CUDA_API_VERSION
	.align		4
        /*0000*/ 	.byte	0x04, 0x37
        /*0002*/ 	.short	(.L_1917 - .L_1916)
.L_1916:
        /*0004*/ 	.word	0x00000082


	//----- nvinfo : EIATTR_KPARAM_INFO
	.align		4
.L_1917:
        /*0008*/ 	.byte	0x04, 0x17
        /*000a*/ 	.short	(.L_1919 - .L_1918)
.L_1918:
        /*000c*/ 	.word	0x00000000
        /*0010*/ 	.short	0x0002
        /*0012*/ 	.short	0x0010
        /*0014*/ 	.byte	0x00, 0xf5, 0x21, 0x00


	//----- nvinfo : EIATTR_KPARAM_INFO
	.align		4
.L_1919:
        /*0018*/ 	.byte	0x04, 0x17
        /*001a*/ 	.short	(.L_1921 - .L_1920)
.L_1920:
        /*001c*/ 	.word	0x00000000
        /*0020*/ 	.short	0x0001
        /*0022*/ 	.short	0x0008
        /*0024*/ 	.byte	0x00, 0xf5, 0x21, 0x00


	//----- nvinfo : EIATTR_KPARAM_INFO
	.align		4
.L_1921:
        /*0028*/ 	.byte	0x04, 0x17
        /*002a*/ 	.short	(.L_1923 - .L_1922)
.L_1922:
        /*002c*/ 	.word	0x00000000
        /*0030*/ 	.short	0x0000
        /*0032*/ 	.short	0x0000
        /*0034*/ 	.byte	0x00, 0xf0, 0x21, 0x00


	//----- nvinfo : EIATTR_SPARSE_MMA_MASK
	.align		4
.L_1923:
        /*0038*/ 	.byte	0x03, 0x50
        /*003a*/ 	.short	0x0000


	//----- nvinfo : EIATTR_MAXREG_COUNT
	.align		4
        /*003c*/ 	.byte	0x03, 0x1b
        /*003e*/ 	.short	0x00ff


	//----- nvinfo : EIATTR_MERCURY_ISA_VERSION
	.align		4
        /*0040*/ 	.byte	0x03, 0x5f
        /*0042*/ 	.short	0x0101


	//----- nvinfo : EIATTR_VRC_CTA_INIT_COUNT
	.align		4
        /*0044*/ 	.byte	0x02, 0x4a
	.zero		1
	.zero		1


	//----- nvinfo : EIATTR_EXIT_INSTR_OFFSETS
	.align		4
        /*0048*/ 	.byte	0x04, 0x1c
        /*004a*/ 	.short	(.L_1925 - .L_1924)


	//   ....[0]....
.L_1924:
        /*004c*/ 	.word	0x00000080


	//   ....[1]....
        /*0050*/ 	.word	0x00000130


	//----- nvinfo : EIATTR_CBANK_PARAM_SIZE
	.align		4
.L_1925:
        /*0054*/ 	.byte	0x03, 0x19
        /*0056*/ 	.short	0x0018


	//----- nvinfo : EIATTR_PARAM_CBANK
	.align		4
        /*0058*/ 	.byte	0x04, 0x0a
        /*005a*/ 	.short	(.L_1927 - .L_1926)
	.align		4
.L_1926:
        /*005c*/ 	.word	index@(.nv.constant0.i8_to_f64)
        /*0060*/ 	.short	0x0380
        /*0062*/ 	.short	0x0018


	//----- nvinfo : EIATTR_SW_WAR
	.align		4
.L_1927:
        /*0064*/ 	.byte	0x04, 0x36
        /*0066*/ 	.short	(.L_1929 - .L_1928)
.L_1928:
        /*0068*/ 	.word	0x00000008
.L_1929:


//--------------------- .nv.info.i8_to_f32        --------------------------
	.section	.nv.info.i8_to_f32,"",@"SHT_CUDA_INFO"
	.sectionflags	@""
	.align	4


	//----- nvinfo : EIATTR_CUDA_API_VERSION
	.align		4
        /*0000*/ 	.byte	0x04, 0x37
        /*0002*/ 	.short	(.L_1931 - .L_1930)
.L_1930:
        /*0004*/ 	.word	0x00000082


	//----- nvinfo : EIATTR_KPARAM_INFO
	.align		4
.L_1931:
        /*0008*/ 	.byte	0x04, 0x17
        /*000a*/ 	.short	(.L_1933 - .L_1932)
.L_1932:
        /*000c*/ 	.word	0x00000000
        /*0010*/ 	.short	0x0002
        /*0012*/ 	.short	0x0010
        /*0014*/ 	.byte	0x00, 0xf5, 0x21, 0x00


	//----- nvinfo : EIATTR_KPARAM_INFO
	.align		4
.L_1933:
        /*0018*/ 	.byte	0x04, 0x17
        /*001a*/ 	.short	(.L_1935 - .L_1934)
.L_1934:
        /*001c*/ 	.word	0x00000000
        /*0020*/ 	.short	0x0001
        /*0022*/ 	.short	0x0008
        /*0024*/ 	.byte	0x00, 0xf5, 0x21, 0x00


	//----- nvinfo : EIATTR_KPARAM_INFO
	.align		4
.L_1935:
        /*0028*/ 	.byte	0x04, 0x17
        /*002a*/ 	.short	(.L_1937 - .L_1936)
.L_1936:
        /*002c*/ 	.word	0x00000000
        /*0030*/ 	.short	0x0000
        /*0032*/ 	.short	0x0000
        /*0034*/ 	.byte	0x00, 0xf0, 0x21, 0x00


	//----- nvinfo : EIATTR_SPARSE_MMA_MASK
	.align		4
.L_1937:
        /*0038*/ 	.byte	0x03, 0x50
        /*003a*/ 	.short	0x0000


	//----- nvinfo : EIATTR_MAXREG_COUNT
	.align		4
        /*003c*/ 	.byte	0x03, 0x1b
        /*003e*/ 	.short	0x00ff


	//----- nvinfo : EIATTR_MERCURY_ISA_VERSION
	.align		4
        /*0040*/ 	.byte	0x03, 0x5f
        /*0042*/ 	.short	0x0101


	//----- nvinfo : EIATTR_VRC_CTA_INIT_COUNT
	.align		4
        /*0044*/ 	.byte	0x02, 0x4a
	.zero		1
	.zero		1


	//----- nvinfo : EIATTR_EXIT_INSTR_OFFSETS
	.align		4
        /*0048*/ 	.byte	0x04, 0x1c
        /*004a*/ 	.short	(.L_1939 - .L_1938)


	//   ....[0]....
.L_1938:
        /*004c*/ 	.word	0x00000080


	//   ....[1]....
        /*0050*/ 	.word	0x00000130


	//----- nvinfo : EIATTR_CBANK_PARAM_SIZE
	.align		4
.L_1939:
        /*0054*/ 	.byte	0x03, 0x19
        /*0056*/ 	.short	0x0018


	//----- nvinfo : EIATTR_PARAM_CBANK
	.align		4
        /*0058*/ 	.byte	0x04, 0x0a
        /*005a*/ 	.short	(.L_1941 - .L_1940)
	.align		4
.L_1940:
        /*005c*/ 	.word	index@(.nv.constant0.i8_to_f32)
        /*0060*/ 	.short	0x0380
        /*0062*/ 	.short	0x0018


	//----- nvinfo : EIATTR_SW_WAR
	.align		4
.L_1941:
        /*0064*/ 	.byte	0x04, 0x36
        /*0066*/ 	.short	(.L_1943 - .L_1942)
.L_1942:
        /*0068*/ 	.word	0x00000008
.L_1943:


//--------------------- .nv.info.usize_to_isize   --------------------------
	.section	.nv.info.usize_to_isize,"",@"SHT_CUDA_INFO"
	.sectionflags	@""
	.align	4


	//----- nvinfo : EIATTR_CUDA_API_VERSION
	.align		4
        /*0000*/ 	.byte	0x04, 0x37
        /*0002*/ 	.short	(.L_1945 - .L_1944)
.L_1944:
        /*0004*/ 	.word	0x00000082


	//----- nvinfo : EIATTR_KPARAM_INFO
	.align		4
.L_1945:
        /*0008*/ 	.byte	0x04, 0x17
        /*000a*/ 	.short	(.L_1947 - .L_1946)
.L_1946:
        /*000c*/ 	.word	0x00000000
        /*0010*/ 	.short	0x0002
        /*0012*/ 	.short	0x0010
        /*0014*/ 	.byte	0x00, 0xf5, 0x21, 0x00


	//----- nvinfo : EIATTR_KPARAM_INFO
	.align		4
.L_1947:
        /*0018*/ 	.byte	0x04, 0x17
        /*001a*/ 	.short	(.L_1949 - .L_1948)
.L_1948:
        /*001c*/ 	.word	0x00000000
        /*0020*/ 	.short	0x0001
        /*0022*/ 	.short	0x0008
        /*0024*/ 	.byte	0x00, 0xf5, 0x21, 0x00


	//----- nvinfo : EIATTR_KPARAM_INFO
	.align		4
.L_1949:
        /*0028*/ 	.byte	0x04, 0x17
        /*002a*/ 	.short	(.L_1951 - .L_1950)
.L_1950:
        /*002c*/ 	.word	0x00000000
        /*0030*/ 	.short	0x0000
        /*0032*/ 	.short	0x0000
        /*0034*/ 	.byte	0x00, 0xf0, 0x21, 0x00


	//----- nvinfo : EIATTR_SPARSE_MMA_MASK
	.align		4
.L_1951:
        /*0038*/ 	.byte	0x03, 0x50
        /*003a*/ 	.short	0x0000


	//----- nvinfo : EIATTR_MAXREG_COUNT
	.align		4
        /*003c*/ 	.byte	0x03, 0x1b
        /*003e*/ 	.short	0x00ff


	//----- nvinfo : EIATTR_MERCURY_ISA_VERSION
	.align		4
        /*0040*/ 	.byte	0x03, 0x5f
        /*0042*/ 	.short	0x0101


	//----- nvinfo : EIATTR_VRC_CTA_INIT_COUNT
	.align		4
        /*0044*/ 	.byte	0x02, 0x4a
	.zero		1
	.zero		1


	//----- nvinfo : EIATTR_EXIT_INSTR_OFFSETS
	.align		4
        /*0048*/ 	.byte	0x04, 0x1c
        /*004a*/ 	.short	(.L_1953 - .L_1952)


	//   ....[0]....
.L_1952:
        /*004c*/ 	.word	0x00000080


	//   ....[1]....
        /*0050*/ 	.word	0x00000140


	//----- nvinfo : EIATTR_CBANK_PARAM_SIZE
	.align		4
.L_1953:
        /*0054*/ 	.byte	0x03, 0x19
        /*0056*/ 	.short	0x0018


	//----- nvinfo : EIATTR_PARAM_CBANK
	.align		4
        /*0058*/ 	.byte	0x04, 0x0a
        /*005a*/ 	.short	(.L_1955 - .L_1954)
	.align		4
.L_1954:
        /*005c*/ 	.word	index@(.nv.constant0.usize_to_isize)
        /*0060*/ 	.short	0x0380
        /*0062*/ 	.short	0x0018


	//----- nvinfo : EIATTR_SW_WAR
	.align		4
.L_1955:
        /*0064*/ 	.byte	0x04, 0x36
        /*0066*/ 	.short	(.L_1957 - .L_1956)
.L_1956:
        /*0068*/ 	.word	0x00000008
.L_1957:


//--------------------- .nv.info.usize_to_i64     --------------------------
	.section	.nv.info.usize_to_i64,"",@"SHT_CUDA_INFO"
	.sectionflags	@""
	.align	4


	//----- nvinfo : EIATTR_CUDA_API_VERSION
	.align		4
        /*0000*/ 	.byte	0x04, 0x37
        /*0002*/ 	.short	(.L_1959 - .L_1958)
.L_1958:
        /*0004*/ 	.word	0x00000082


	//----- nvinfo : EIATTR_KPARAM_INFO
	.align		4
.L_1959:
        /*0008*/ 	.byte	0x04, 0x17
        /*000a*/ 	.short	(.L_1961 - .L_1960)
.L_1960:
        /*000c*/ 	.word	0x00000000
        /*0010*/ 	.short	0x0002
        /*0012*/ 	.short	0x0010
        /*0014*/ 	.byte	0x00, 0xf5, 0x21, 0x00


	//----- nvinfo : EIATTR_KPARAM_INFO
	.align		4
.L_1961:
        /*0018*/ 	.byte	0x04, 0x17
        /*001a*/ 	.short	(.L_1963 - .L_1962)
.L_1962:
        /*001c*/ 	.word	0x00000000
        /*0020*/ 	.short	0x0001
        /*0022*/ 	.short	0x0008
        /*0024*/ 	.byte	0x00, 0xf5, 0x21, 0x00


	//----- nvinfo : EIATTR_KPARAM_INFO
	.align		4
.L_1963:
        /*0028*/ 	.byte	0x04, 0x17
        /*002a*/ 	.short	(.L_1965 - .L_1964)
.L_1964:
        /*002c*/ 	.word	0x00000000
        /*0030*/ 	.short	0x0000
        /*0032*/ 	.short	0x0000
        /*0034*/ 	.byte	0x00, 0xf0, 0x21, 0x00


	//----- nvinfo : EIATTR_SPARSE_MMA_MASK
	.align		4
.L_1965:
        /*0038*/ 	.byte	0x03, 0x50
        /*003a*/ 	.short	0x0000


	//----- nvinfo : EIATTR_MAXREG_COUNT
	.align		4
        /*003c*/ 	.byte	0x03, 0x1b
        /*003e*/ 	.short	0x00ff


	//----- nvinfo : EIATTR_MERCURY_ISA_VERSION
	.align		4
        /*0040*/ 	.byte	0x03, 0x5f
        /*0042*/ 	.short	0x0101


	//----- nvinfo : EIATTR_VRC_CTA_INIT_COUNT
	.align		4
        /*0044*/ 	.byte	0x02, 0x4a
	.zero		1
	.zero		1


	//----- nvinfo : EIATTR_EXIT_INSTR_OFFSETS
	.align		4
        /*0048*/ 	.byte	0x04, 0x1c
        /*004a*/ 	.short	(.L_1967 - .L_1966)


	//   ....[0]....
.L_1966:
        /*004c*/ 	.word	0x00000080


	//   ....[1]....
        /*0050*/ 	.word	0x00000140


	//----- nvinfo : EIATTR_CBANK_PARAM_SIZE
	.align		4
.L_1967:
        /*0054*/ 	.byte	0x03, 0x19
        /*0056*/ 	.short	0x0018


	//----- nvinfo : EIATTR_PARAM_CBANK
	.align		4
        /*0058*/ 	.byte	0x04, 0x0a
        /*005a*/ 	.short	(.L_1969 - .L_1968)
	.align		4
.L_1968:
        /*005c*/ 	.word	index@(.nv.constant0.usize_to_i64)
        /*0060*/ 	.short	0x0380
        /*0062*/ 	.short	0x0018


	//----- nvinfo : EIATTR_SW_WAR
	.align		4
.L_1969:
        /*0064*/ 	.byte	0x04, 0x36
        /*0066*/ 	.short	(.L_1971 - .L_1970)
.L_1970:
        /*0068*/ 	.word	0x00000008
.L_1971:


//--------------------- .nv.info.usize_to_i32     --------------------------
	.section	.nv.info.usize_to_i32,"",@"SHT_CUDA_INFO"
	.sectionflags	@""
	.align	4


	//----- nvinfo : EIATTR_CUDA_API_VERSION
	.align		4
        /*0000*/ 	.byte	0x04, 0x37
        /*0002*/ 	.short	(.L_1973 - .L_1972)
.L_1972:
        /*0004*/ 	.word	0x00000082


	//----- nvinfo : EIATTR_KPARAM_INFO
	.align		4
.L_1973:
        /*0008*/ 	.byte	0x04, 0x17
        /*000a*/ 	.short	(.L_1975 - .L_1974)
.L_1974:
        /*000c*/ 	.word	0x00000000
        /*0010*/ 	.short	0x0002
        /*0012*/ 	.short	0x0010
        /*0014*/ 	.byte	0x00, 0xf5, 0x21, 0x00


	//----- nvinfo : EIATTR_KPARAM_INFO
	.align		4
.L_1975:
        /*0018*/ 	.byte	0x04, 0x17
        /*001a*/ 	.short	(.L_1977 - .L_1976)
.L_1976:
        /*001c*/ 	.word	0x00000000
        /*0020*/ 	.short	0x0001
        /*0022*/ 	.short	0x0008
        /*0024*/ 	.byte	0x00, 0xf5, 0x21, 0x00


	//----- nvinfo : EIATTR_KPARAM_INFO
	.align		4
.L_1977:
        /*0028*/ 	.byte	0x04, 0x17
        /*002a*/ 	.short	(.L_1979 - .L_1978)
.L_1978:
        /*002c*/ 	.word	0x00000000
        /*0030*/ 	.short	0x0000
        /*0032*/ 	.short	0x0000
        /*0034*/ 	.byte	0x00, 0xf0, 0x21, 0x00


	//----- nvinfo : EIATTR_SPARSE_MMA_MASK
	.align		4
.L_1979:
        /*0038*/ 	.byte	0x03, 0x50
        /*003a*/ 	.short	0x0000


	//----- nvinfo : EIATTR_MAXREG_COUNT
	.align		4
        /*003c*/ 	.byte	0x03, 0x1b
        /*003e*/ 	.short	0x00ff


	//----- nvinfo : EIATTR_MERCURY_ISA_VERSION
	.align		4
        /*0040*/ 	.byte	0x03, 0x5f
        /*0042*/ 	.short	0x0101


	//----- nvinfo : EIATTR_VRC_CTA_INIT_COUNT
	.align		4
        /*0044*/ 	.byte	0x02, 0x4a
	.zero		1
	.zero		1


	//----- nvinfo : EIATTR_EXIT_INSTR_OFFSETS
	.align		4
        /*0048*/ 	.byte	0x04, 0x1c
        /*004a*/ 	.short	(.L_1981 - .L_1980)


	//   ....[0]....
.L_1980:
        /*004c*/ 	.word	0x00000080


	//   ....[1]....
        /*0050*/ 	.word	0x00000120


	//----- nvinfo : EIATTR_CBANK_PARAM_SIZE
	.align		4
.L_1981:
        /*0054*/ 	.byte	0x03, 0x19
        /*0056*/ 	.short	0x0018


	//----- nvinfo : EIATTR_PARAM_CBANK
	.align		4
        /*0058*/ 	.byte	0x04, 0x0a
        /*005a*/ 	.short	(.L_1983 - .L_1982)
	.align		4
.L_1982:
        /*005c*/ 	.word	index@(.nv.constant0.usize_to_i32)
        /*0060*/ 	.short	0x0380
        /*0062*/ 	.short	0x0018


	//----- nvinfo : EIATTR_SW_WAR
	.align		4
.L_1983:
        /*0064*/ 	.byte	0x04, 0x36
        /*0066*/ 	.short	(.L_1985 - .L_1984)
.L_1984:
        /*0068*/ 	.word	0x00000008
.L_1985:


//--------------------- .nv.info.usize_to_i16     --------------------------
	.section	.nv.info.usize_to_i16,"",@"SHT_CUDA_INFO"
	.sectionflags	@""
	.align	4


	//----- nvinfo : EIATTR_CUDA_API_VERSION
	.align		4
        /*0000*/ 	.byte	0x04, 0x37
        /*0002*/ 	.short	(.L_1987 - .L_1986)
.L_1986:
        /*0004*/ 	.word	0x00000082


	//----- nvinfo : EIATTR_KPARAM_INFO
	.align		4
.L_1987:
        /*0008*/ 	.byte	0x04, 0x17
        /*000a*/ 	.short	(.L_1989 - .L_1988)
.L_1988:
        /*000c*/ 	.word	0x00000000
        /*0010*/ 	.short	0x0002
        /*0012*/ 	.short	0x0010
        /*0014*/ 	.byte	0x00, 0xf5, 0x21, 0x00


	//----- nvinfo : EIATTR_KPARAM_INFO
	.align		4
.L_1989:
        /*0018*/ 	.byte	0x04, 0x17
        /*001a*/ 	.short	(.L_1991 - .L_1990)
.L_1990:
        /*001c*/ 	.word	0x00000000
        /*0020*/ 	.short	0x0001
        /*0022*/ 	.short	0x0008
        /*0024*/ 	.byte	0x00, 0xf5, 0x21, 0x00


	//----- nvinfo : EIATTR_KPARAM_INFO
	.align		4
.L_1991:
        /*0028*/ 	.byte	0x04, 0x17
        /*002a*/ 	.short	(.L_1993 - .L_1992)
.L_1992:
        /*002c*/ 	.word	0x00000000
        /*0030*/ 	.short	0x0000
        /*0032*/ 	.short	0x0000
        /*0034*/ 	.byte	0x00, 0xf0, 0x21, 0x00


	//----- nvinfo : EIATTR_SPARSE_MMA_MASK
	.align		4
.L_1993:
        /*0038*/ 	.byte	0x03, 0x50
        /*003a*/ 	.short	0x0000


	//----- nvinfo : EIATTR_MAXREG_COUNT
	.align		4
        /*003c*/ 	.byte	0x03, 0x1b
        /*003e*/ 	.short	0x00ff


	//----- nvinfo : EIATTR_MERCURY_ISA_VERSION
	.align		4
        /*0040*/ 	.byte	0x03, 0x5f
        /*0042*/ 	.short	0x0101


	//----- nvinfo : EIATTR_VRC_CTA_INIT_COUNT
	.align		4
        /*0044*/ 	.byte	0x02, 0x4a
	.zero		1
	.zero		1


	//----- nvinfo : EIATTR_EXIT_INSTR_OFFSETS
	.align		4
        /*0048*/ 	.byte	0x04, 0x1c
        /*004a*/ 	.short	(.L_1995 - .L_1994)


	//   ....[0]....
.L_1994:
        /*004c*/ 	.word	0x00000080


	//   ....[1]....
        /*0050*/ 	.word	0x00000120


	//----- nvinfo : EIATTR_CBANK_PARAM_SIZE
	.align		4
.L_1995:
        /*0054*/ 	.byte	0x03, 0x19
        /*0056*/ 	.short	0x0018


	//----- nvinfo : EIATTR_PARAM_CBANK
	.align		4
        /*0058*/ 	.byte	0x04, 0x0a
        /*005a*/ 	.short	(.L_1997 - .L_1996)
	.align		4
.L_1996:
        /*005c*/ 	.word	index@(.nv.constant0.usize_to_i16)
        /*0060*/ 	.short	0x0380
        /*0062*/ 	.short	0x0018


	//----- nvinfo : EIATTR_SW_WAR
	.align		4
.L_1997:
        /*0064*/ 	.byte	0x04, 0x36
        /*0066*/ 	.short	(.L_1999 - .L_1998)
.L_1998:
        /*0068*/ 	.word	0x00000008
.L_1999:


//--------------------- .nv.info.usize_to_i8      --------------------------
	.section	.nv.info.usize_to_i8,"",@"SHT_CUDA_INFO"
	.sectionflags	@""
	.align	4


	//----- nvinfo : EIATTR_CUDA_API_VERSION
	.align		4
        /*0000*/ 	.byte	0x04, 0x37
        /*0002*/ 	.short	(.L_2001 - .L_2000)
.L_2000:
        /*0004*/ 	.word	0x00000082


	//----- nvinfo : EIATTR_KPARAM_INFO
	.align		4
.L_2001:
        /*0008*/ 	.byte	0x04, 0x17
        /*000a*/ 	.short	(.L_2003 - .L_2002)
.L_2002:
        /*000c*/ 	.word	0x00000000
        /*0010*/ 	.short	0x0002
        /*0012*/ 	.short	0x0010
        /*0014*/ 	.byte	0x00, 0xf5, 0x21, 0x00


	//----- nvinfo : EIATTR_KPARAM_INFO
	.align		4
.L_2003:
        /*0018*/ 	.byte	0x04, 0x17
        /*001a*/ 	.short	(.L_2005 - .L_2004)
.L_2004:
        /*001c*/ 	.word	0x00000000
        /*0020*/ 	.short	0x0001
        /*0022*/ 	.short	0x0008
        /*0024*/ 	.byte	0x00, 0xf5, 0x21, 0x00


	//----- nvinfo : EIATTR_KPARAM_INFO
	.align		4
.L_2005:
        /*0028*/ 	.byte	0x04, 0x17
        /*002a*/ 	.short	(.L_2007 - .L_2006)
.L_2006:
        /*002c*/ 	.word	0x00000000
        /*0030*/ 	.short	0x0000
        /*0032*/ 	.short	0x0000
        /*0034*/ 	.byte	0x00, 0xf0, 0x21, 0x00


	//----- nvinfo : EIATTR_SPARSE_MMA_MASK
	.align		4
.L_2007:
        /*0038*/ 	.byte	0x03, 0x50
        /*003a*/ 	.short	0x0000


	//----- nvinfo : EIATTR_MAXREG_COUNT
	.align		4
        /*003c*/ 	.byte	0x03, 0x1b
        /*003e*/ 	.short	0x00ff


	//----- nvinfo : EIATTR_MERCURY_ISA_VERSION
	.align		4
        /*0040*/ 	.byte	0x03, 0x5f
        /*0042*/ 	.short	0x0101


	//----- nvinfo : EIATTR_VRC_CTA_INIT_COUNT
	.align		4
        /*0044*/ 	.byte	0x02, 0x4a
	.zero		1
	.zero		1


	//----- nvinfo : EIATTR_EXIT_INSTR_OFFSETS
	.align		4
        /*0048*/ 	.byte	0x04, 0x1c
        /*004a*/ 	.short	(.L_2009 - .L_2008)


	//   ....[0]....
.L_2008:
        /*004c*/ 	.word	0x00000080


	//   ....[1]....
        /*0050*/ 	.word	0x00000120


	//----- nvinfo : EIATTR_CBANK_PARAM_SIZE
	.align		4
.L_2009:
        /*0054*/ 	.byte	0x03, 0x19
        /*0056*/ 	.short	0x0018


	//----- nvinfo : EIATTR_PARAM_CBANK
	.align		4
        /*0058*/ 	.byte	0x04, 0x0a
        /*005a*/ 	.short	(.L_2011 - .L_2010)
	.align		4
.L_2010:
        /*005c*/ 	.word	index@(.nv.constant0.usize_to_i8)
        /*0060*/ 	.short	0x0380
        /*0062*/ 	.short	0x0018


	//----- nvinfo : EIATTR_SW_WAR
	.align		4
.L_2011:
        /*0064*/ 	.byte	0x04, 0x36
        /*0066*/ 	.short	(.L_2013 - .L_2012)
.L_2012:
        /*0068*/ 	.word	0x00000008
.L_2013:


//--------------------- .nv.info.usize_to_usize   --------------------------
	.section	.nv.info.usize_to_usize,"",@"SHT_CUDA_INFO"
	.sectionflags	@""
	.align	4


	//----- nvinfo : EIATTR_CUDA_API_VERSION
	.align		4
        /*0000*/ 	.byte	0x04, 0x37
        /*0002*/ 	.short	(.L_2015 - .L_2014)
.L_2014:
        /*0004*/ 	.word	0x00000082


	//----- nvinfo : EIATTR_KPARAM_INFO
	.align		4
.L_2015:
        /*0008*/ 	.byte	0x04, 0x17
        /*000a*/ 	.short	(.L_2017 - .L_2016)
.L_2016:
        /*000c*/ 	.word	0x00000000
        /*0010*/ 	.short	0x0002
        /*0012*/ 	.short	0x0010
        /*0014*/ 	.byte	0x00, 0xf5, 0x21, 0x00


	//----- nvinfo : EIATTR_KPARAM_INFO
	.align		4
.L_2017:
        /*0018*/ 	.byte	0x04, 0x17
        /*001a*/ 	.short	(.L_2019 - .L_2018)
.L_2018:
        /*001c*/ 	.word	0x00000000
        /*0020*/ 	.short	0x0001
        /*0022*/ 	.short	0x0008
        /*0024*/ 	.byte	0x00, 0xf5, 0x21, 0x00


	//----- nvinfo : EIATTR_KPARAM_INFO
	.align		4
.L_2019:
        /*0028*/ 	.byte	0x04, 0x17
        /*002a*/ 	.short	(.L_2021 - .L_2020)
.L_2020:
        /*002c*/ 	.word	0x00000000
        /*0030*/ 	.short	0x0000
        /*0032*/ 	.short	0x0000
        /*0034*/ 	.byte	0x00, 0xf0, 0x21, 0x00


	//----- nvinfo : EIATTR_SPARSE_MMA_MASK
	.align		4
.L_2021:
        /*0038*/ 	.byte	0x03, 0x50
        /*003a*/ 	.short	0x0000


	//----- nvinfo : EIATTR_MAXREG_COUNT
	.align		4
        /*003c*/ 	.byte	0x03, 0x1b
        /*003e*/ 	.short	0x00ff


	//----- nvinfo : EIATTR_MERCURY_ISA_VERSION
	.align		4
        /*0040*/ 	.byte	0x03, 0x5f
        /*0042*/ 	.short	0x0101


	//----- nvinfo : EIATTR_VRC_CTA_INIT_COUNT
	.align		4
        /*0044*/ 	.byte	0x02, 0x4a
	.zero		1
	.zero		1


	//----- nvinfo : EIATTR_EXIT_INSTR_OFFSETS
	.align		4
        /*0048*/ 	.byte	0x04, 0x1c
        /*004a*/ 	.short	(.L_2023 - .L_2022)


	//   ....[0]....
.L_2022:
        /*004c*/ 	.word	0x00000080


	//   ....[1]....
        /*0050*/ 	.word	0x00000140


	//----- nvinfo : EIATTR_CBANK_PARAM_SIZE
	.align		4
.L_2023:
        /*0054*/ 	.byte	0x03, 0x19
        /*0056*/ 	.short	0x0018


	//----- nvinfo : EIATTR_PARAM_CBANK
	.align		4
        /*0058*/ 	.byte	0x04, 0x0a
        /*005a*/ 	.short	(.L_2025 - .L_2024)
	.align		4
.L_2024:
        /*005c*/ 	.word	index@(.nv.constant0.usize_to_usize)
        /*0060*/ 	.short	0x0380
        /*0062*/ 	.short	0x0018


	//----- nvinfo : EIATTR_SW_WAR
	.align		4
.L_2025:
        /*0064*/ 	.byte	0x04, 0x36
        /*0066*/ 	.short	(.L_2027 - .L_2026)
.L_2026:
        /*0068*/ 	.word	0x00000008
.L_2027:


//--------------------- .nv.info.usize_to_u64     --------------------------
	.section	.nv.info.usize_to_u64,"",@"SHT_CUDA_INFO"
	.sectionflags	@""
	.align	4


	//----- nvinfo : EIATTR_CUDA_API_VERSION
	.align		4
        /*0000*/ 	.byte	0x04, 0x37
        /*0002*/ 	.short	(.L_2029 - .L_2028)
.L_2028:
        /*0004*/ 	.word	0x00000082


	//----- nvinfo : EIATTR_KPARAM_INFO
	.align		4
.L_2029:
        /*0008*/ 	.byte	0x04, 0x17
        /*000a*/ 	.short	(.L_2031 - .L_2030)
.L_2030:
        /*000c*/ 	.word	0x00000000
        /*0010*/ 	.short	0x0002
        /*0012*/ 	.short	0x0010
        /*0014*/ 	.byte	0x00, 0xf5, 0x21, 0x00


	//----- nvinfo : EIATTR_KPARAM_INFO
	.align		4
.L_2031:
        /*0018*/ 	.byte	0x04, 0x17
        /*001a*/ 	.short	(.L_2033 - .L_2032)
.L_2032:
        /*001c*/ 	.word	0x00000000
        /*0020*/ 	.short	0x0001
        /*0022*/ 	.short	0x0008
        /*0024*/ 	.byte	0x00, 0xf5, 0x21, 0x00


	//----- nvinfo : EIATTR_KPARAM_INFO
	.align		4
.L_2033:
        /*0028*/ 	.byte	0x04, 0x17
        /*002a*/ 	.short	(.L_2035 - .L_2034)
.L_2034:
        /*002c*/ 	.word	0x00000000
        /*0030*/ 	.short	0x0000
        /*0032*/ 	.short	0x0000
        /*0034*/ 	.byte	0x00, 0xf0, 0x21, 0x00


	//----- nvinfo : EIATTR_SPARSE_MMA_MASK
	.align		4
.L_2035:
        /*0038*/ 	.byte	0x03, 0x50
        /*003a*/ 	.short	0x0000


	//----- nvinfo : EIATTR_MAXREG_COUNT
	.align		4
        /*003c*/ 	.byte	0x03, 0x1b
        /*003e*/ 	.short	0x00ff


	//----- nvinfo : EIATTR_MERCURY_ISA_VERSION
	.align		4
        /*0040*/ 	.byte	0x03, 0x5f
        /*0042*/ 	.short	0x0101


	//----- nvinfo : EIATTR_VRC_CTA_INIT_COUNT
	.align		4
        /*0044*/ 	.byte	0x02, 0x4a
	.zero		1
	.zero		1


	//----- nvinfo : EIATTR_EXIT_INSTR_OFFSETS
	.align		4
        /*0048*/ 	.byte	0x04, 0x1c
        /*004a*/ 	.short	(.L_2037 - .L_2036)


	//   ....[0]....
.L_2036:
        /*004c*/ 	.word	0x00000080


	//   ....[1]....
        /*0050*/ 	.word	0x00000140


	//----- nvinfo : EIATTR_CBANK_PARAM_SIZE
	.align		4
.L_2037:
        /*0054*/ 	.byte	0x03, 0x19
        /*0056*/ 	.short	0x0018


	//----- nvinfo : EIATTR_PARAM_CBANK
	.align		4
        /*0058*/ 	.byte	0x04, 0x0a
        /*005a*/ 	.short	(.L_2039 - .L_2038)
	.align		4
.L_2038:
        /*005c*/ 	.word	index@(.nv.constant0.usize_to_u64)
        /*0060*/ 	.short	0x0380
        /*0062*/ 	.short	0x0018


	//----- nvinfo : EIATTR_SW_WAR
	.align		4
.L_2039:
        /*0064*/ 	.byte	0x04, 0x36
        /*0066*/ 	.short	(.L_2041 - .L_2040)
.L_2040:
        /*0068*/ 	.word	0x00000008
.L_2041:


//--------------------- .nv.info.usize_to_u32     --------------------------
	.section	.nv.info.usize_to_u32,"",@"SHT_CUDA_INFO"
	.sectionflags	@""
	.align	4


	//----- nvinfo : EIATTR_CUDA_API_VERSION
	.align		4
        /*0000*/ 	.byte	0x04, 0x37
        /*0002*/ 	.short	(.L_2043 - .L_2042)
.L_2042:
        /*0004*/ 	.word	0x00000082


	//----- nvinfo : EIATTR_KPARAM_INFO
	.align		4
.L_2043:
        /*0008*/ 	.byte	0x04, 0x17
        /*000a*/ 	.short	(.L_2045 - .L_2044)
.L_2044:
        /*000c*/ 	.word	0x00000000
        /*0010*/ 	.short	0x0002
        /*0012*/ 	.short	0x0010
        /*0014*/ 	.byte	0x00, 0xf5, 0x21, 0x00


	//----- nvinfo : EIATTR_KPARAM_INFO
	.align		4
.L_2045:
        /*0018*/ 	.byte	0x04, 0x17
        /*001a*/ 	.short	(.L_2047 - .L_2046)
.L_2046:
        /*001c*/ 	.word	0x00000000
        /*0020*/ 	.short	0x0001
        /*0022*/ 	.short	0x0008
        /*0024*/ 	.byte	0x00, 0xf5, 0x21, 0x00


	//----- nvinfo : EIATTR_KPARAM_INFO
	.align		4
.L_2047:
        /*0028*/ 	.byte	0x04, 0x17
        /*002a*/ 	.short	(.L_2049 - .L_2048)
.L_2048:
        /*002c*/ 	.word	0x00000000
        /*0030*/ 	.short	0x0000
        /*0032*/ 	.short	0x0000
        /*0034*/ 	.byte	0x00, 0xf0, 0x21, 0x00


	//----- nvinfo : EIATTR_SPARSE_MMA_MASK
	.align		4
.L_2049:
        /*0038*/ 	.byte	0x03, 0x50
        /*003a*/ 	.short	0x0000


	//----- nvinfo : EIATTR_MAXREG_COUNT
	.align		4
        /*003c*/ 	.byte	0x03, 0x1b
        /*003e*/ 	.short	0x00ff


	//----- nvinfo : EIATTR_MERCURY_ISA_VERSION
	.align		4
        /*0040*/ 	.byte	0x03, 0x5f
        /*0042*/ 	.short	0x0101


	//----- nvinfo : EIATTR_VRC_CTA_INIT_COUNT
	.align		4
        /*0044*/ 	.byte	0x02, 0x4a
	.zero		1
	.zero		1


	//----- nvinfo : EIATTR_EXIT_INSTR_OFFSETS
	.align		4
        /*0048*/ 	.byte	0x04, 0x1c
        /*004a*/ 	.short	(.L_2051 - .L_2050)


	//   ....[0]....
.L_2050:
        /*004c*/ 	.word	0x00000080


	//   ....[1]....
        /*0050*/ 	.word	0x00000120


	//----- nvinfo : EIATTR_CBANK_PARAM_SIZE
	.align		4
.L_2051:
        /*0054*/ 	.byte	0x03, 0x19
        /*0056*/ 	.short	0x0018


	//----- nvinfo : EIATTR_PARAM_CBANK
	.align		4
        /*0058*/ 	.byte	0x04, 0x0a
        /*005a*/ 	.short	(.L_2053 - .L_2052)
	.align		4
.L_2052:
        /*005c*/ 	.word	index@(.nv.constant0.usize_to_u32)
        /*0060*/ 	.short	0x0380
        /*0062*/ 	.short	0x0018


	//----- nvinfo : EIATTR_SW_WAR
	.align		4
.L_2053:
        /*0064*/ 	.byte	0x04, 0x36
        /*0066*/ 	.short	(.L_2055 - .L_2054)
.L_2054:
        /*0068*/ 	.word	0x00000008
.L_2055:


//--------------------- .nv.info.usize_to_u16     --------------------------
	.section	.nv.info.usize_to_u16,"",@"SHT_CUDA_INFO"
	.sectionflags	@""
	.align	4


	//----- nvinfo : EIATTR_CUDA_API_VERSION
	.align		4
        /*0000*/ 	.byte	0x04, 0x37
        /*0002*/ 	.short	(.L_2057 - .L_2056)
.L_2056:
        /*0004*/ 	.word	0x00000082


	//----- nvinfo : EIATTR_KPARAM_INFO
	.align		4
.L_2057:
        /*0008*/ 	.byte	0x04, 0x17
        /*000a*/ 	.short	(.L_2059 - .L_2058)
.L_2058:
        /*000c*/ 	.word	0x00000000
        /*0010*/ 	.short	0x0002
        /*0012*/ 	.short	0x0010
        /*0014*/ 	.byte	0x00, 0xf5, 0x21, 0x00


	//----- nvinfo : EIATTR_KPARAM_INFO
	.align		4
.L_2059:
        /*0018*/ 	.byte	0x04, 0x17
        /*001a*/ 	.short	(.L_2061 - .L_2060)
.L_2060:
        /*001c*/ 	.word	0x00000000
        /*0020*/ 	.short	0x0001
        /*0022*/ 	.short	0x0008
        /*0024*/ 	.byte	0x00, 0xf5, 0x21, 0x00


	//----- nvinfo : EIATTR_KPARAM_INFO
	.align		4
.L_2061:
        /*0028*/ 	.byte	0x04, 0x17
        /*002a*/ 	.short	(.L_2063 - .L_2062)
.L_2062:
        /*002c*/ 	.word	0x00000000
        /*0030*/ 	.short	0x0000
        /*0032*/ 	.short	0x0000
        /*0034*/ 	.byte	0x00, 0xf0, 0x21, 0x00


	//----- nvinfo : EIATTR_SPARSE_MMA_MASK
	.align		4
.L_2063:
        /*0038*/ 	.byte	0x03, 0x50
        /*003a*/ 	.short	0x0000


	//----- nvinfo : EIATTR_MAXREG_COUNT
	.align		4
        /*003c*/ 	.byte	0x03, 0x1b
        /*003e*/ 	.short	0x00ff


	//----- nvinfo : EIATTR_MERCURY_ISA_VERSION
	.align		4
        /*0040*/ 	.byte	0x03, 0x5f
        /*0042*/ 	.short	0x0101


	//----- nvinfo : EIATTR_VRC_CTA_INIT_COUNT
	.align		4
        /*0044*/ 	.byte	0x02, 0x4a
	.zero		1
	.zero		1


	//----- nvinfo : EIATTR_EXIT_INSTR_OFFSETS
	.align		4
        /*0048*/ 	.byte	0x04, 0x1c
        /*004a*/ 	.short	(.L_2065 - .L_2064)


	//   ....[0]....
.L_2064:
        /*004c*/ 	.word	0x00000080


	//   ....[1]....
        /*0050*/ 	.word	0x00000120


	//----- nvinfo : EIATTR_CBANK_PARAM_SIZE
	.align		4
.L_2065:
        /*0054*/ 	.byte	0x03, 0x19
        /*0056*/ 	.short	0x0018


	//----- nvinfo : EIATTR_PARAM_CBANK
	.align		4
        /*0058*/ 	.byte	0x04, 0x0a
        /*005a*/ 	.short	(.L_2067 - .L_2066)
	.align		4
.L_2066:
        /*005c*/ 	.word	index@(.nv.constant0.usize_to_u16)
        /*0060*/ 	.short	0x0380
        /*0062*/ 	.short	0x0018


	//----- nvinfo : EIATTR_SW_WAR
	.align		4
.L_2067:
        /*0064*/ 	.byte	0x04, 0x36
        /*0066*/ 	.short	(.L_2069 - .L_2068)
.L_2068:
        /*0068*/ 	.word	0x00000008
.L_2069:


//--------------------- .nv.info.usize_to_u8      --------------------------
	.section	.nv.info.usize_to_u8,"",@"SHT_CUDA_INFO"
	.sectionflags	@""
	.align	4


	//----- nvinfo : EIATTR_CUDA_API_VERSION
	.align		4
        /*0000*/ 	.byte	0x04, 0x37
        /*0002*/ 	.short	(.L_2071 - .L_2070)
.L_2070:
        /*0004*/ 	.word	0x00000082


	//----- nvinfo : EIATTR_KPARAM_INFO
	.align		4
.L_2071:
        /*0008*/ 	.byte	0x04, 0x17
        /*000a*/ 	.short	(.L_2073 - .L_2072)
.L_2072:
        /*000c*/ 	.word	0x00000000
        /*0010*/ 	.short	0x0002
        /*0012*/ 	.short	0x0010
        /*0014*/ 	.byte	0x00, 0xf5, 0x21, 0x00


	//----- nvinfo : EIATTR_KPARAM_INFO
	.align		4
.L_2073:
        /*0018*/ 	.byte	0x04, 0x17
        /*001a*/ 	.short	(.L_2075 - .L_2074)
.L_2074:
        /*001c*/ 	.word	0x00000000
        /*0020*/ 	.short	0x0001
        /*0022*/ 	.short	0x0008
        /*0024*/ 	.byte	0x00, 0xf5, 0x21, 0x00


	//----- nvinfo : EIATTR_KPARAM_INFO
	.align		4
.L_2075:
        /*0028*/ 	.byte	0x04, 0x17
        /*002a*/ 	.short	(.L_2077 - .L_2076)
.L_2076:
        /*002c*/ 	.word	0x00000000
        /*0030*/ 	.short	0x0000
        /*0032*/ 	.short	0x0000
        /*0034*/ 	.byte	0x00, 0xf0, 0x21, 0x00


	//----- nvinfo : EIATTR_SPARSE_MMA_MASK
	.align		4
.L_2077:
        /*0038*/ 	.byte	0x03, 0x50
        /*003a*/ 	.short	0x0000


	//----- nvinfo : EIATTR_MAXREG_COUNT
	.align		4
        /*003c*/ 	.byte	0x03, 0x1b
        /*003e*/ 	.short	0x00ff


	//----- nvinfo : EIATTR_MERCURY_ISA_VERSION
	.align		4
        /*0040*/ 	.byte	0x03, 0x5f
        /*0042*/ 	.short	0x0101


	//----- nvinfo : EIATTR_VRC_CTA_INIT_COUNT
	.align		4
        /*0044*/ 	.byte	0x02, 0x4a
	.zero		1
	.zero		1


	//----- nvinfo : EIATTR_EXIT_INSTR_OFFSETS
	.align		4
        /*0048*/ 	.byte	0x04, 0x1c
        /*004a*/ 	.short	(.L_2079 - .L_2078)


	//   ....[0]....
.L_2078:
        /*004c*/ 	.word	0x00000080


	//   ....[1]....
        /*0050*/ 	.word	0x00000120


	//----- nvinfo : EIATTR_CBANK_PARAM_SIZE
	.align		4
.L_2079:
        /*0054*/ 	.byte	0x03, 0x19
        /*0056*/ 	.short	0x0018


	//----- nvinfo : EIATTR_PARAM_CBANK
	.align		4
        /*0058*/ 	.byte	0x04, 0x0a
        /*005a*/ 	.short	(.L_2081 - .L_2080)
	.align		4
.L_2080:
        /*005c*/ 	.word	index@(.nv.constant0.usize_to_u8)
        /*0060*/ 	.short	0x0380
        /*0062*/ 	.short	0x0018


	//----- nvinfo : EIATTR_SW_WAR
	.align		4
.L_2081:
        /*0064*/ 	.byte	0x04, 0x36
        /*0066*/ 	.short	(.L_2083 - .L_2082)
.L_2082:
        /*0068*/ 	.word	0x00000008
.L_2083:


//--------------------- .nv.info.usize_to_f64     --------------------------
	.section	.nv.info.usize_to_f64,"",@"SHT_CUDA_INFO"
	.sectionflags	@""
	.align	4


	//----- nvinfo : EIATTR_CUDA_API_VERSION
	.align		4
        /*0000*/ 	.byte	0x04, 0x37
        /*0002*/ 	.short	(.L_2085 - .L_2084)
.L_2084:
        /*0004*/ 	.word	0x00000082


	//----- nvinfo : EIATTR_KPARAM_INFO
	.align		4
.L_2085:
        /*0008*/ 	.byte	0x04, 0x17
        /*000a*/ 	.short	(.L_2087 - .L_2086)
.L_2086:
        /*000c*/ 	.word	0x00000000
        /*0010*/ 	.short	0x0002
        /*0012*/ 	.short	0x0010
        /*0014*/ 	.byte	0x00, 0xf5, 0x21, 0x00


	//----- nvinfo : EIATTR_KPARAM_INFO
	.align		4
.L_2087:
        /*0018*/ 	.byte	0x04, 0x17
        /*001a*/ 	.short	(.L_2089 - .L_2088)
.L_2088:
        /*001c*/ 	.word	0x00000000
        /*0020*/ 	.short	0x0001
        /*0022*/ 	.short	0x0008
        /*0024*/ 	.byte	0x00, 0xf5, 0x21, 0x00


	//----- nvinfo : EIATTR_KPARAM_INFO
	.align		4
.L_2089:
        /*0028*/ 	.byte	0x04, 0x17
        /*002a*/ 	.short	(.L_2091 - .L_2090)
.L_2090:
        /*002c*/ 	.word	0x00000000
        /*0030*/ 	.short	0x0000
        /*0032*/ 	.short	0x0000
        /*0034*/ 	.byte	0x00, 0xf0, 0x21, 0x00


	//----- nvinfo : EIATTR_SPARSE_MMA_MASK
	.align		4
.L_2091:
        /*0038*/ 	.byte	0x03, 0x50
        /*003a*/ 	.short	0x0000


	//----- nvinfo : EIATTR_MAXREG_COUNT
	.align		4
        /*003c*/ 	.byte	0x03, 0x1b
        /*003e*/ 	.short	0x00ff


	//----- nvinfo : EIATTR_MERCURY_ISA_VERSION
	.align		4
        /*0040*/ 	.byte	0x03, 0x5f
        /*0042*/ 	.short	0x0101


	//----- nvinfo : EIATTR_VRC_CTA_INIT_COUNT
	.align		4
        /*0044*/ 	.byte	0x02, 0x4a
	.zero		1
	.zero		1


	//----- nvinfo : EIATTR_EXIT_INSTR_OFFSETS
	.align		4
        /*0048*/ 	.byte	0x04, 0x1c
        /*004a*/ 	.short	(.L_2093 - .L_2092)


	//   ....[0]....
.L_2092:
        /*004c*/ 	.word	0x00000080


	//   ....[1]....
        /*0050*/ 	.word	0x00000150


	//----- nvinfo : EIATTR_CBANK_PARAM_SIZE
	.align		4
.L_2093:
        /*0054*/ 	.byte	0x03, 0x19
        /*0056*/ 	.short	0x0018


	//----- nvinfo : EIATTR_PARAM_CBANK
	.align		4
        /*0058*/ 	.byte	0x04, 0x0a
        /*005a*/ 	.short	(.L_2095 - .L_2094)
	.align		4
.L_2094:
        /*005c*/ 	.word	index@(.nv.constant0.usize_to_f64)
        /*0060*/ 	.short	0x0380
        /*0062*/ 	.short	0x0018


	//----- nvinfo : EIATTR_SW_WAR
	.align		4
.L_2095:
        /*0064*/ 	.byte	0x04, 0x36
        /*0066*/ 	.short	(.L_2097 - .L_2096)
.L_2096:
        /*0068*/ 	.word	0x00000008
.L_2097:


//--------------------- .nv.info.usize_to_f32     --------------------------
	.section	.nv.info.usize_to_f32,"",@"SHT_CUDA_INFO"
	.sectionflags	@""
	.align	4


	//----- nvinfo : EIATTR_CUDA_API_VERSION
	.align		4
        /*0000*/ 	.byte	0x04, 0x37
        /*0002*/ 	.short	(.L_2099 - .L_2098)
.L_2098:
        /*0004*/ 	.word	0x00000082


	//----- nvinfo : EIATTR_KPARAM_INFO
	.align		4
.L_2099:
        /*0008*/ 	.byte	0x04, 0x17
        /*000a*/ 	.short	(.L_2101 - .L_2100)
.L_2100:
        /*000c*/ 	.word	0x00000000
        /*0010*/ 	.short	0x0002
        /*0012*/ 	.short	0x0010
        /*0014*/ 	.byte	0x00, 0xf5, 0x21, 0x00


	//----- nvinfo : EIATTR_KPARAM_INFO
	.align		4
.L_2101:
        /*0018*/ 	.byte	0x04, 0x17
        /*001a*/ 	.short	(.L_2103 - .L_2102)
.L_2102:
        /*001c*/ 	.word	0x00000000
        /*0020*/ 	.short	0x0001
        /*0022*/ 	.short	0x0008
        /*0024*/ 	.byte	0x00, 0xf5, 0x21, 0x00


	//----- nvinfo : EIATTR_KPARAM_INFO
	.align		4
.L_2103:
        /*0028*/ 	.byte	0x04, 0x17
        /*002a*/ 	.short	(.L_2105 - .L_2104)
.L_2104:
        /*002c*/ 	.word	0x00000000
        /*0030*/ 	.short	0x0000
        /*0032*/ 	.short	0x0000
        /*0034*/ 	.byte	0x00, 0xf0, 0x21, 0x00


	//----- nvinfo : EIATTR_SPARSE_MMA_MASK
	.align		4
.L_2105:
        /*0038*/ 	.byte	0x03, 0x50
        /*003a*/ 	.short	0x0000


	//----- nvinfo : EIATTR_MAXREG_COUNT
	.align		4
        /*003c*/ 	.byte	0x03, 0x1b
        /*003e*/ 	.short	0x00ff


	//----- nvinfo : EIATTR_MERCURY_ISA_VERSION
	.align		4
        /*0040*/ 	.byte	0x03, 0x5f
        /*0042*/ 	.short	0x0101


	//----- nvinfo : EIATTR_VRC_CTA_INIT_COUNT
	.align		4
        /*0044*/ 	.byte	0x02, 0x4a
	.zero		1
	.zero		1


	//----- nvinfo : EIATTR_EXIT_INSTR_OFFSETS
	.align		4
        /*0048*/ 	.byte	0x04, 0x1c
        /*004a*/ 	.short	(.L_2107 - .L_2106)


	//   ....[0]....
.L_2106:
        /*004c*/ 	.word	0x00000080


	//   ....[1]....
        /*0050*/ 	.word	0x00000130


	//----- nvinfo : EIATTR_CBANK_PARAM_SIZE
	.align		4
.L_2107:
        /*0054*/ 	.byte	0x03, 0x19
        /*0056*/ 	.short	0x0018


	//----- nvinfo : EIATTR_PARAM_CBANK
	.align		4
        /*0058*/ 	.byte	0x04, 0x0a
        /*005a*/ 	.short	(.L_2109 - .L_2108)
	.align		4
.L_2108:
        /*005c*/ 	.word	index@(.nv.constant0.usize_to_f32)
        /*0060*/ 	.short	0x0380
        /*0062*/ 	.short	0x0018


	//----- nvinfo : EIATTR_SW_WAR
	.align		4
.L_2109:
        /*0064*/ 	.byte	0x04, 0x36
        /*0066*/ 	.short	(.L_2111 - .L_2110)
.L_2110:
        /*0068*/ 	.word	0x00000008
.L_2111:


//--------------------- .nv.info.u64_to_isize     --------------------------
	.section	.nv.info.u64_to_isize,"",@"SHT_CUDA_INFO"
	.sectionflags	@""
	.align	4


	//----- nvinfo : EIATTR_CUDA_API_VERSION
	.align		4
        /*0000*/ 	.byte	0x04, 0x37
        /*0002*/ 	.short	(.L_2113 - .L_2112)
.L_2112:
        /*0004*/ 	.word	0x00000082


	//----- nvinfo : EIATTR_KPARAM_INFO
	.align		4
.L_2113:
        /*0008*/ 	.byte	0x04, 0x17
        /*000a*/ 	.short	(.L_2115 - .L_2114)
.L_2114:
        /*000c*/ 	.word	0x00000000
        /*0010*/ 	.short	0x0002
        /*0012*/ 	.short	0x0010
        /*0014*/ 	.byte	0x00, 0xf5, 0x21, 0x00


	//----- nvinfo : EIATTR_KPARAM_INFO
	.align		4
.L_2115:
        /*0018*/ 	.byte	0x04, 0x17
        /*001a*/ 	.short	(.L_2117 - .L_2116)
.L_2116:
        /*001c*/ 	.word	0x00000000
        /*0020*/ 	.short	0x0001
        /*0022*/ 	.short	0x0008
        /*0024*/ 	.byte	0x00, 0xf5, 0x21, 0x00


	//----- nvinfo : EIATTR_KPARAM_INFO
	.align		4
.L_2117:
        /*0028*/ 	.byte	0x04, 0x17
        /*002a*/ 	.short	(.L_2119 - .L_2118)
.L_2118:
        /*002c*/ 	.word	0x00000000
        /*0030*/ 	.short	0x0000
        /*0032*/ 	.short	0x0000
        /*0034*/ 	.byte	0x00, 0xf0, 0x21, 0x00


	//----- nvinfo : EIATTR_SPARSE_MMA_MASK
	.align		4
.L_2119:
        /*0038*/ 	.byte	0x03, 0x50
        /*003a*/ 	.short	0x0000


	//----- nvinfo : EIATTR_MAXREG_COUNT
	.align		4
        /*003c*/ 	.byte	0x03, 0x1b
        /*003e*/ 	.short	0x00ff


	//----- nvinfo : EIATTR_MERCURY_ISA_VERSION
	.align		4
        /*0040*/ 	.byte	0x03, 0x5f
        /*0042*/ 	.short	0x0101


	//----- nvinfo : EIATTR_VRC_CTA_INIT_COUNT
	.align		4
        /*0044*/ 	.byte	0x02, 0x4a
	.zero		1
	.zero		1


	//----- nvinfo : EIATTR_EXIT_INSTR_OFFSETS
	.align		4
        /*0048*/ 	.byte	0x04, 0x1c
        /*004a*/ 	.short	(.L_2121 - .L_2120)


	//   ....[0]....
.L_2120:
        /*004c*/ 	.word	0x00000080


	//   ....[1]....
        /*0050*/ 	.word	0x00000140


	//----- nvinfo : EIATTR_CBANK_PARAM_SIZE
	.align		4
.L_2121:
        /*0054*/ 	.byte	0x03, 0x19
        /*0056*/ 	.short	0x0018


	//----- nvinfo : EIATTR_PARAM_CBANK
	.align		4
        /*0058*/ 	.byte	0x04, 0x0a
        /*005a*/ 	.short	(.L_2123 - .L_2122)
	.align		4
.L_2122:
        /*005c*/ 	.word	index@(.nv.constant0.u64_to_isize)
        /*0060*/ 	.short	0x0380
        /*0062*/ 	.short	0x0018


	//----- nvinfo : EIATTR_SW_WAR
	.align		4
.L_2123:
        /*0064*/ 	.byte	0x04, 0x36
        /*0066*/ 	.short	(.L_2125 - .L_2124)
.L_2124:
        /*0068*/ 	.word	0x00000008
.L_2125:


//--------------------- .nv.info.u64_to_i64       --------------------------
	.section	.nv.info.u64_to_i64,"",@"SHT_CUDA_INFO"
	.sectionflags	@""
	.align	4


	//----- nvinfo : EIATTR_CUDA_API_VERSION
	.align		4
        /*0000*/ 	.byte	0x04, 0x37
        /*0002*/ 	.short	(.L_2127 - .L_2126)
.L_2126:
        /*0004*/ 	.word	0x00000082


	//----- nvinfo : EIATTR_KPARAM_INFO
	.align		4
.L_2127:
        /*0008*/ 	.byte	0x04, 0x17
        /*000a*/ 	.short	(.L_2129 - .L_2128)
.L_2128:
        /*000c*/ 	.word	0x00000000
        /*0010*/ 	.short	0x0002
        /*0012*/ 	.short	0x0010
        /*0014*/ 	.byte	0x00, 0xf5, 0x21, 0x00


	//----- nvinfo : EIATTR_KPARAM_INFO
	.align		4
.L_2129:
        /*0018*/ 	.byte	0x04, 0x17
        /*001a*/ 	.short	(.L_2131 - .L_2130)
.L_2130:
        /*001c*/ 	.word	0x00000000
        /*0020*/ 	.short	0x0001
        /*0022*/ 	.short	0x0008
        /*0024*/ 	.byte	0x00, 0xf5, 0x21, 0x00


	//----- nvinfo : EIATTR_KPARAM_INFO
	.align		4
.L_2131:
        /*0028*/ 	.byte	0x04, 0x17
        /*002a*/ 	.short	(.L_2133 - .L_2132)
.L_2132:
        /*002c*/ 	.word	0x00000000
        /*0030*/ 	.short	0x0000
        /*0032*/ 	.short	0x0000
        /*0034*/ 	.byte	0x00, 0xf0, 0x21, 0x00


	//----- nvinfo : EIATTR_SPARSE_MMA_MASK
	.align		4
.L_2133:
        /*0038*/ 	.byte	0x03, 0x50
        /*003a*/ 	.short	0x0000


	//----- nvinfo : EIATTR_MAXREG_COUNT
	.align		4
        /*003c*/ 	.byte	0x03, 0x1b
        /*003e*/ 	.short	0x00ff


	//----- nvinfo : EIATTR_MERCURY_ISA_VERSION
	.align		4
        /*0040*/ 	.byte	0x03, 0x5f
        /*0042*/ 	.short	0x0101


	//----- nvinfo : EIATTR_VRC_CTA_INIT_COUNT
	.align		4
        /*0044*/ 	.byte	0x02, 0x4a
	.zero		1
	.zero		1


	//----- nvinfo : EIATTR_EXIT_INSTR_OFFSETS
	.align		4
        /*0048*/ 	.byte	0x04, 0x1c
        /*004a*/ 	.short	(.L_2135 - .L_2134)


	//   ....[0]....
.L_2134:
        /*004c*/ 	.word	0x00000080


	//   ....[1]....
        /*0050*/ 	.word	0x00000140


	//----- nvinfo : EIATTR_CBANK_PARAM_SIZE
	.align		4
.L_2135:
        /*0054*/ 	.byte	0x03, 0x19
        /*0056*/ 	.short	0x0018


	//----- nvinfo : EIATTR_PARAM_CBANK
	.align		4
        /*0058*/ 	.byte	0x04, 0x0a
        /*005a*/ 	.short	(.L_2137 - .L_2136)
	.align		4
.L_2136:
        /*005c*/ 	.word	index@(.nv.constant0.u64_to_i64)
        /*0060*/ 	.short	0x0380
        /*0062*/ 	.short	0x0018


	//----- nvinfo : EIATTR_SW_WAR
	.align		4
.L_2137:
        /*0064*/ 	.byte	0x04, 0x36
        /*0066*/ 	.short	(.L_2139 - .L_2138)
.L_2138:
        /*0068*/ 	.word	0x00000008
.L_2139:


//--------------------- .nv.info.u64_to_i32       --------------------------
	.section	.nv.info.u64_to_i32,"",@"SHT_CUDA_INFO"
	.sectionflags	@""
	.align	4


	//----- nvinfo : EIATTR_CUDA_API_VERSION
	.align		4
        /*0000*/ 	.byte	0x04, 0x37
        /*0002*/ 	.short	(.L_2141 - .L_2140)
.L_2140:
        /*0004*/ 	.word	0x00000082


	//----- nvinfo : EIATTR_KPARAM_INFO
	.align		4
.L_2141:
        /*0008*/ 	.byte	0x04, 0x17
        /*000a*/ 	.short	(.L_2143 - .L_2142)
.L_2142:
        /*000c*/ 	.word	0x00000000
        /*0010*/ 	.short	0x0002
        /*0012*/ 	.short	0x0010
        /*0014*/ 	.byte	0x00, 0xf5, 0x21, 0x00


	//----- nvinfo : EIATTR_KPARAM_INFO
	.align		4
.L_2143:
        /*0018*/ 	.byte	0x04, 0x17
        /*001a*/ 	.short	(.L_2145 - .L_2144)
.L_2144:
        /*001c*/ 	.word	0x00000000
        /*0020*/ 	.short	0x0001
        /*0022*/ 	.short	0x0008
        /*0024*/ 	.byte	0x00, 0xf5, 0x21, 0x00


	//----- nvinfo : EIATTR_KPARAM_INFO
	.align		4
.L_2145:
        /*0028*/ 	.byte	0x04, 0x17
        /*002a*/ 	.short	(.L_2147 - .L_2146)
.L_2146:
        /*002c*/ 	.word	0x00000000
        /*0030*/ 	.short	0x0000
        /*0032*/ 	.short	0x0000
        /*0034*/ 	.byte	0x00, 0xf0, 0x21, 0x00


	//----- nvinfo : EIATTR_SPARSE_MMA_MASK
	.align		4
.L_2147:
        /*0038*/ 	.byte	0x03, 0x50
        /*003a*/ 	.short	0x0000


	//----- nvinfo : EIATTR_MAXREG_COUNT
	.align		4
        /*003c*/ 	.byte	0x03, 0x1b
        /*003e*/ 	.short	0x00ff


	//----- nvinfo : EIATTR_MERCURY_ISA_VERSION
	.align		4
        /*0040*/ 	.byte	0x03, 0x5f
        /*0042*/ 	.short	0x0101


	//----- nvinfo : EIATTR_VRC_CTA_INIT_COUNT
	.align		4
        /*0044*/ 	.byte	0x02, 0x4a
	.zero		1
	.zero		1


	//----- nvinfo : EIATTR_EXIT_INSTR_OFFSETS
	.align		4
        /*0048*/ 	.byte	0x04, 0x1c
        /*004a*/ 	.short	(.L_2149 - .L_2148)


	//   ....[0]....
.L_2148:
        /*004c*/ 	.word	0x00000080


	//   ....[1]....
        /*0050*/ 	.word	0x00000120


	//----- nvinfo : EIATTR_CBANK_PARAM_SIZE
	.align		4
.L_2149:
        /*0054*/ 	.byte	0x03, 0x19
        /*0056*/ 	.short	0x0018


	//----- nvinfo : EIATTR_PARAM_CBANK
	.align		4
        /*0058*/ 	.byte	0x04, 0x0a
        /*005a*/ 	.short	(.L_2151 - .L_2150)
	.align		4
.L_2150:
        /*005c*/ 	.word	index@(.nv.constant0.u64_to_i32)
        /*0060*/ 	.short	0x0380
        /*0062*/ 	.short	0x0018


	//----- nvinfo : EIATTR_SW_WAR
	.align		4
.L_2151:
        /*0064*/ 	.byte	0x04, 0x36
        /*0066*/ 	.short	(.L_2153 - .L_2152)
.L_2152:
        /*0068*/ 	.word	0x00000008
.L_2153:


//--------------------- .nv.info.u64_to_i16       --------------------------
	.section	.nv.info.u64_to_i16,"",@"SHT_CUDA_INFO"
	.sectionflags	@""
	.align	4


	//----- nvinfo : EIATTR_CUDA_API_VERSION
	.align		4
        /*0000*/ 	.byte	0x04, 0x37
        /*0002*/ 	.short	(.L_2155 - .L_2154)
.L_2154:
        /*0004*/ 	.word	0x00000082


	//----- nvinfo : EIATTR_KPARAM_INFO
	.align		4
.L_2155:
        /*0008*/ 	.byte	0x04, 0x17
        /*000a*/ 	.short	(.L_2157 - .L_2156)
.L_2156:
        /*000c*/ 	.word	0x00000000
        /*0010*/ 	.short	0x0002
        /*0012*/ 	.short	0x0010
        /*0014*/ 	.byte	0x00, 0xf5, 0x21, 0x00


	//----- nvinfo : EIATTR_KPARAM_INFO
	.align		4
.L_2157:
        /*0018*/ 	.byte	0x04, 0x17
        /*001a*/ 	.short	(.L_2159 - .L_2158)
.L_2158:
        /*001c*/ 	.word	0x00000000
        /*0020*/ 	.short	0x0001
        /*0022*/ 	.short	0x0008
        /*0024*/ 	.byte	0x00, 0xf5, 0x21, 0x00


	//----- nvinfo : EIATTR_KPARAM_INFO
	.align		4
.L_2159:
        /*0028*/ 	.byte	0x04, 0x17
        /*002a*/ 	.short	(.L_2161 - .L_2160)
.L_2160:
        /*002c*/ 	.word	0x00000000
        /*0030*/ 	.short	0x0000
        /*0032*/ 	.short	0x0000
        /*0034*/ 	.byte	0x00, 0xf0, 0x21, 0x00


	//----- nvinfo : EIATTR_SPARSE_MMA_MASK
	.align		4
.L_2161:
        /*0038*/ 	.byte	0x03, 0x50
        /*003a*/ 	.short	0x0000


	//----- nvinfo : EIATTR_MAXREG_COUNT
	.align		4
        /*003c*/ 	.byte	0x03, 0x1b
        /*003e*/ 	.short	0x00ff


	//----- nvinfo : EIATTR_MERCURY_ISA_VERSION
	.align		4
        /*0040*/ 	.byte	0x03, 0x5f
        /*0042*/ 	.short	0x0101


	//----- nvinfo : EIATTR_VRC_CTA_INIT_COUNT
	.align		4
        /*0044*/ 	.byte	0x02, 0x4a
	.zero		1
	.zero		1


	//----- nvinfo : EIATTR_EXIT_INSTR_OFFSETS
	.align		4
        /*0048*/ 	.byte	0x04, 0x1c
        /*004a*/ 	.short	(.L_2163 - .L_2162)


	//   ....[0]....
.L_2162:
        /*004c*/ 	.word	0x00000080


	//   ....[1]....
        /*0050*/ 	.word	0x00000120


	//----- nvinfo : EIATTR_CBANK_PARAM_SIZE
	.align		4
.L_2163:
        /*0054*/ 	.byte	0x03, 0x19
        /*0056*/ 	.short	0x0018


	//----- nvinfo : EIATTR_PARAM_CBANK
	.align		4
        /*0058*/ 	.byte	0x04, 0x0a
        /*005a*/ 	.short	(.L_2165 - .L_2164)
	.align		4
.L_2164:
        /*005c*/ 	.word	index@(.nv.constant0.u64_to_i16)
        /*0060*/ 	.short	0x0380
        /*0062*/ 	.short	0x0018


	//----- nvinfo : EIATTR_SW_WAR
	.align		4
.L_2165:
        /*0064*/ 	.byte	0x04, 0x36
        /*0066*/ 	.short	(.L_2167 - .L_2166)
.L_2166:
        /*0068*/ 	.word	0x00000008
.L_2167:


//--------------------- .nv.info.u64_to_i8        --------------------------
	.section	.nv.info.u64_to_i8,"",@"SHT_CUDA_INFO"
	.sectionflags	@""
	.align	4


	//----- nvinfo : EIATTR_CUDA_API_VERSION
	.align		4
        /*0000*/ 	.byte	0x04, 0x37
        /*0002*/ 	.short	(.L_2169 - .L_2168)
.L_2168:
        /*0004*/ 	.word	0x00000082


	//----- nvinfo : EIATTR_KPARAM_INFO
	.align		4
.L_2169:
        /*0008*/ 	.byte	0x04, 0x17
        /*000a*/ 	.short	(.L_2171 - .L_2170)
.L_2170:
        /*000c*/ 	.word	0x00000000
        /*0010*/ 	.short	0x0002
        /*0012*/ 	.short	0x0010
        /*0014*/ 	.byte	0x00, 0xf5, 0x21, 0x00


	//----- nvinfo : EIATTR_KPARAM_INFO
	.align		4
.L_2171:
        /*0018*/ 	.byte	0x04, 0x17
        /*001a*/ 	.short	(.L_2173 - .L_2172)
.L_2172:
        /*001c*/ 	.word	0x00000000
        /*0020*/ 	.short	0x0001
        /*0022*/ 	.short	0x0008
        /*0024*/ 	.byte	0x00, 0xf5, 0x21, 0x00


	//----- nvinfo : EIATTR_KPARAM_INFO
	.align		4
.L_2173:
        /*0028*/ 	.byte	0x04, 0x17
        /*002a*/ 	.short	(.L_2175 - .L_2174)
.L_2174:
        /*002c*/ 	.word	0x00000000
        /*0030*/ 	.short	0x0000
        /*0032*/ 	.short	0x0000
        /*0034*/ 	.byte	0x00, 0xf0, 0x21, 0x00


	//----- nvinfo : EIATTR_SPARSE_MMA_MASK
	.align		4
.L_2175:
        /*0038*/ 	.byte	0x03, 0x50
        /*003a*/ 	.short	0x0000


	//----- nvinfo : EIATTR_MAXREG_COUNT
	.align		4
        /*003c*/ 	.byte	0x03, 0x1b
        /*003e*/ 	.short	0x00ff


	//----- nvinfo : EIATTR_MERCURY_ISA_VERSION
	.align		4
        /*0040*/ 	.byte	0x03, 0x5f
        /*0042*/ 	.short	0x0101


	//----- nvinfo : EIATTR_VRC_CTA_INIT_COUNT
	.align		4
        /*0044*/ 	.byte	0x02, 0x4a
	.zero		1
	.zero		1


	//----- nvinfo : EIATTR_EXIT_INSTR_OFFSETS
	.align		4
        /*0048*/ 	.byte	0x04, 0x1c
        /*004a*/ 	.short	(.L_2177 - .L_2176)


	//   ....[0]....
.L_2176:
        /*004c*/ 	.word	0x00000080


	//   ....[1]....
        /*0050*/ 	.word	0x00000120


	//----- nvinfo : EIATTR_CBANK_PARAM_SIZE
	.align		4
.L_2177:
        /*0054*/ 	.byte	0x03, 0x19
        /*0056*/ 	.short	0x0018


	//----- nvinfo : EIATTR_PARAM_CBANK
	.align		4
        /*0058*/ 	.byte	0x04, 0x0a
        /*005a*/ 	.short	(.L_2179 - .L_2178)
	.align		4
.L_2178:
        /*005c*/ 	.word	index@(.nv.constant0.u64_to_i8)
        /*0060*/ 	.short	0x0380
        /*0062*/ 	.short	0x0018


	//----- nvinfo : EIATTR_SW_WAR
	.align		4
.L_2179:
        /*0064*/ 	.byte	0x04, 0x36
        /*0066*/ 	.short	(.L_2181 - .L_2180)
.L_2180:
        /*0068*/ 	.word	0x00000008
.L_2181:


//--------------------- .nv.info.u64_to_usize     --------------------------
	.section	.nv.info.u64_to_usize,"",@"SHT_CUDA_INFO"
	.sectionflags	@""
	.align	4


	//----- nvinfo : EIATTR_CUDA_API_VERSION
	.align		4
        /*0000*/ 	.byte	0x04, 0x37
        /*0002*/ 	.short	(.L_2183 - .L_2182)
.L_2182:
        /*0004*/ 	.word	0x00000082


	//----- nvinfo : EIATTR_KPARAM_INFO
	.align		4
.L_2183:
        /*0008*/ 	.byte	0x04, 0x17
        /*000a*/ 	.short	(.L_2185 - .L_2184)
.L_2184:
        /*000c*/ 	.word	0x00000000
        /*0010*/ 	.short	0x0002
        /*0012*/ 	.short	0x0010
        /*0014*/ 	.byte	0x00, 0xf5, 0x21, 0x00


	//----- nvinfo : EIATTR_KPARAM_INFO
	.align		4
.L_2185:
        /*0018*/ 	.byte	0x04, 0x17
        /*001a*/ 	.short	(.L_2187 - .L_2186)
.L_2186:
        /*001c*/ 	.word	0x00000000
        /*0020*/ 	.short	0x0001
        /*0022*/ 	.short	0x0008
        /*0024*/ 	.byte	0x00, 0xf5, 0x21, 0x00


	//----- nvinfo : EIATTR_KPARAM_INFO
	.align		4
.L_2187:
        /*0028*/ 	.byte	0x04, 0x17
        /*002a*/ 	.short	(.L_2189 - .L_2188)
.L_2188:
        /*002c*/ 	.word	0x00000000
        /*0030*/ 	.short	0x0000
        /*0032*/ 	.short	0x0000
        /*0034*/ 	.byte	0x00, 0xf0, 0x21, 0x00


	//----- nvinfo : EIATTR_SPARSE_MMA_MASK
	.align		4
.L_2189:
        /*0038*/ 	.byte	0x03, 0x50
        /*003a*/ 	.short	0x0000


	//----- nvinfo : EIATTR_MAXREG_COUNT
	.align		4
        /*003c*/ 	.byte	0x03, 0x1b
        /*003e*/ 	.short	0x00ff


	//----- nvinfo : EIATTR_MERCURY_ISA_VERSION
	.align		4
        /*0040*/ 	.byte	0x03, 0x5f
        /*0042*/ 	.short	0x0101


	//----- nvinfo : EIATTR_VRC_CTA_INIT_COUNT
	.align		4
        /*0044*/ 	.byte	0x02, 0x4a
	.zero		1
	.zero		1


	//----- nvinfo : EIATTR_EXIT_INSTR_OFFSETS
	.align		4
        /*0048*/ 	.byte	0x04, 0x1c
        /*004a*/ 	.short	(.L_2191 - .L_2190)


	//   ....[0]....
.L_2190:
        /*004c*/ 	.word	0x00000080


	//   ....[1]....
        /*0050*/ 	.word	0x00000140


	//----- nvinfo : EIATTR_CBANK_PARAM_SIZE
	.align		4
.L_2191:
        /*0054*/ 	.byte	0x03, 0x19
        /*0056*/ 	.short	0x0018


	//----- nvinfo : EIATTR_PARAM_CBANK
	.align		4
        /*0058*/ 	.byte	0x04, 0x0a
        /*005a*/ 	.short	(.L_2193 - .L_2192)
	.align		4
.L_2192:
        /*005c*/ 	.word	index@(.nv.constant0.u64_to_usize)
        /*0060*/ 	.short	0x0380
        /*0062*/ 	.short	0x0018


	//----- nvinfo : EIATTR_SW_WAR
	.align		4
.L_2193:
        /*0064*/ 	.byte	0x04, 0x36
        /*0066*/ 	.short	(.L_2195 - .L_2194)
.L_2194:
        /*0068*/ 	.word	0x00000008
.L_2195:


//--------------------- .nv.info.u64_to_u64       --------------------------
	.section	.nv.info.u64_to_u64,"",@"SHT_CUDA_INFO"
	.sectionflags	@""
	.align	4


	//----- nvinfo : EIATTR_CUDA_API_VERSION
	.align		4
        /*0000*/ 	.byte	0x04, 0x37
        /*0002*/ 	.short	(.L_2197 - .L_2196)
.L_2196:
        /*0004*/ 	.word	0x00000082


	//----- nvinfo : EIATTR_KPARAM_INFO
	.align		4
.L_2197:
        /*0008*/ 	.byte	0x04, 0x17
        /*000a*/ 	.short	(.L_2199 - .L_2198)
.L_2198:
        /*000c*/ 	.word	0x00000000
        /*0010*/ 	.short	0x0002
        /*0012*/ 	.short	0x0010
        /*0014*/ 	.byte	0x00, 0xf5, 0x21, 0x00


	//----- nvinfo : EIATTR_KPARAM_INFO
	.align		4
.L_2199:
        /*0018*/ 	.byte	0x04, 0x17
        /*001a*/ 	.short	(.L_2201 - .L_2200)
.L_2200:
        /*001c*/ 	.word	0x00000000
        /*0020*/ 	.short	0x0001
        /*0022*/ 	.short	0x0008
        /*0024*/ 	.byte	0x00, 0xf5, 0x21, 0x00


	//----- nvinfo : EIATTR_KPARAM_INFO
	.align		4
.L_2201:
        /*0028*/ 	.byte	0x04, 0x17
        /*002a*/ 	.short	(.L_2203 - .L_2202)
.L_2202:
        /*002c*/ 	.word	0x00000000
        /*0030*/ 	.short	0x0000
        /*0032*/ 	.short	0x0000
        /*0034*/ 	.byte	0x00, 0xf0, 0x21, 0x00


	//----- nvinfo : EIATTR_SPARSE_MMA_MASK
	.align		4
.L_2203:
        /*0038*/ 	.byte	0x03, 0x50
        /*003a*/ 	.short	0x0000


	//----- nvinfo : EIATTR_MAXREG_COUNT
	.align		4
        /*003c*/ 	.byte	0x03, 0x1b
        /*003e*/ 	.short	0x00ff


	//----- nvinfo : EIATTR_MERCURY_ISA_VERSION
	.align		4
        /*0040*/ 	.byte	0x03, 0x5f
        /*0042*/ 	.short	0x0101


	//----- nvinfo : EIATTR_VRC_CTA_INIT_COUNT
	.align		4
        /*0044*/ 	.byte	0x02, 0x4a
	.zero		1
	.zero		1


	//----- nvinfo : EIATTR_EXIT_INSTR_OFFSETS
	.align		4
        /*0048*/ 	.byte	0x04, 0x1c
        /*004a*/ 	.short	(.L_2205 - .L_2204)


	//   ....[0]....
.L_2204:
        /*004c*/ 	.word	0x00000080


	//   ....[1]....
        /*0050*/ 	.word	0x00000140


	//----- nvinfo : EIATTR_CBANK_PARAM_SIZE
	.align		4
.L_2205:
        /*0054*/ 	.byte	0x03, 0x19
        /*0056*/ 	.short	0x0018


	//----- nvinfo : EIATTR_PARAM_CBANK
	.align		4
        /*0058*/ 	.byte	0x04, 0x0a
        /*005a*/ 	.short	(.L_2207 - .L_2206)
	.align		4
.L_2206:
        /*005c*/ 	.word	index@(.nv.constant0.u64_to_u64)
        /*0060*/ 	.short	0x0380
        /*0062*/ 	.short	0x0018


	//----- nvinfo : EIATTR_SW_WAR
	.align		4
.L_2207:
        /*0064*/ 	.byte	0x04, 0x36
        /*0066*/ 	.short	(.L_2209 - .L_2208)
.L_2208:
        /*0068*/ 	.word	0x00000008
.L_2209:


//--------------------- .nv.info.u64_to_u32       --------------------------
	.section	.nv.info.u64_to_u32,"",@"SHT_CUDA_INFO"
	.sectionflags	@""
	.align	4


	//----- nvinfo : EIATTR_CUDA_API_VERSION
	.align		4
        /*0000*/ 	.byte	0x04, 0x37
        /*0002*/ 	.short	(.L_2211 - .L_2210)
.L_2210:
        /*0004*/ 	.word	0x00000082


	//----- nvinfo : EIATTR_KPARAM_INFO
	.align		4
.L_2211:
        /*0008*/ 	.byte	0x04, 0x17
        /*000a*/ 	.short	(.L_2213 - .L_2212)
.L_2212:
        /*000c*/ 	.word	0x00000000
        /*0010*/ 	.short	0x0002
        /*0012*/ 	.short	0x0010
        /*0014*/ 	.byte	0x00, 0xf5, 0x21, 0x00


	//----- nvinfo : EIATTR_KPARAM_INFO
	.align		4
.L_2213:
        /*0018*/ 	.byte	0x04, 0x17
        /*001a*/ 	.short	(.L_2215 - .L_2214)
.L_2214:
        /*001c*/ 	.word	0x00000000
        /*0020*/ 	.short	0x0001
        /*0022*/ 	.short	0x0008
        /*0024*/ 	.byte	0x00, 0xf5, 0x21, 0x00


	//----- nvinfo : EIATTR_KPARAM_INFO
	.align		4
.L_2215:
        /*0028*/ 	.byte	0x04, 0x17
        /*002a*/ 	.short	(.L_2217 - .L_2216)
.L_2216:
        /*002c*/ 	.word	0x00000000
        /*0030*/ 	.short	0x0000
        /*0032*/ 	.short	0x0000
        /*0034*/ 	.byte	0x00, 0xf0, 0x21, 0x00


	//----- nvinfo : EIATTR_SPARSE_MMA_MASK
	.align		4
.L_2217:
        /*0038*/ 	.byte	0x03, 0x50
        /*003a*/ 	.short	0x0000


	//----- nvinfo : EIATTR_MAXREG_COUNT
	.align		4
        /*003c*/ 	.byte	0x03, 0x1b
        /*003e*/ 	.short	0x00ff


	//----- nvinfo : EIATTR_MERCURY_ISA_VERSION
	.align		4
        /*0040*/ 	.byte	0x03, 0x5f
        /*0042*/ 	.short	0x0101


	//----- nvinfo : EIATTR_VRC_CTA_INIT_COUNT
	.align		4
        /*0044*/ 	.byte	0x02, 0x4a
	.zero		1
	.zero		1


	//----- nvinfo : EIATTR_EXIT_INSTR_OFFSETS
	.align		4
        /*0048*/ 	.byte	0x04, 0x1c
        /*004a*/ 	.short	(.L_2219 - .L_2218)


	//   ....[0]....
.L_2218:
        /*004c*/ 	.word	0x00000080


	//   ....[1]....
        /*0050*/ 	.word	0x00000120


	//----- nvinfo : EIATTR_CBANK_PARAM_SIZE
	.align		4
.L_2219:
        /*0054*/ 	.byte	0x03, 0x19
        /*0056*/ 	.short	0x0018


	//----- nvinfo : EIATTR_PARAM_CBANK
	.align		4
        /*0058*/ 	.byte	0x04, 0x0a
        /*005a*/ 	.short	(.L_2221 - .L_2220)
	.align		4
.L_2220:
        /*005c*/ 	.word	index@(.nv.constant0.u64_to_u32)
        /*0060*/ 	.short	0x0380
        /*0062*/ 	.short	0x0018


	//----- nvinfo : EIATTR_SW_WAR
	.align		4
.L_2221:
        /*0064*/ 	.byte	0x04, 0x36
        /*0066*/ 	.short	(.L_2223 - .L_2222)
.L_2222:
        /*0068*/ 	.word	0x00000008
.L_2223:


//--------------------- .nv.info.u64_to_u16       --------------------------
	.section	.nv.info.u64_to_u16,"",@"SHT_CUDA_INFO"
	.sectionflags	@""
	.align	4


	//----- nvinfo : EIATTR_CUDA_API_VERSION
	.align		4
        /*0000*/ 	.byte	0x04, 0x37
        /*0002*/ 	.short	(.L_2225 - .L_2224)
.L_2224:
        /*0004*/ 	.word	0x00000082


	//----- nvinfo : EIATTR_KPARAM_INFO
	.align		4
.L_2225:
        /*0008*/ 	.byte	0x04, 0x17
        /*000a*/ 	.short	(.L_2227 - .L_2226)
.L_2226:
        /*000c*/ 	.word	0x00000000
        /*0010*/ 	.short	0x0002
        /*0012*/ 	.short	0x0010
        /*0014*/ 	.byte	0x00, 0xf5, 0x21, 0x00


	//----- nvinfo : EIATTR_KPARAM_INFO
	.align		4
.L_2227:
        /*0018*/ 	.byte	0x04, 0x17
        /*001a*/ 	.short	(.L_2229 - .L_2228)
.L_2228:
        /*001c*/ 	.word	0x00000000
        /*0020*/ 	.short	0x0001
        /*0022*/ 	.short	0x0008
        /*0024*/ 	.byte	0x00, 0xf5, 0x21, 0x00


	//----- nvinfo : EIATTR_KPARAM_INFO
	.align		4
.L_2229:
        /*0028*/ 	.byte	0x04, 0x17
        /*002a*/ 	.short	(.L_2231 - .L_2230)
.L_2230:
        /*002c*/ 	.word	0x00000000
        /*0030*/ 	.short	0x0000
        /*0032*/ 	.short	0x0000
        /*0034*/ 	.byte	0x00, 0xf0, 0x21, 0x00


	//----- nvinfo : EIATTR_SPARSE_MMA_MASK
	.align		4
.L_2231:
        /*0038*/ 	.byte	0x03, 0x50
        /*003a*/ 	.short	0x0000


	//----- nvinfo : EIATTR_MAXREG_COUNT
	.align		4
        /*003c*/ 	.byte	0x03, 0x1b
        /*003e*/ 	.short	0x00ff


	//----- nvinfo : EIATTR_MERCURY_ISA_VERSION
	.align		4
        /*0040*/ 	.byte	0x03, 0x5f
        /*0042*/ 	.short	0x0101


	//----- nvinfo : EIATTR_VRC_CTA_INIT_COUNT
	.align		4
        /*0044*/ 	.byte	0x02, 0x4a
	.zero		1
	.zero		1


	//----- nvinfo : EIATTR_EXIT_INSTR_OFFSETS
	.align		4
        /*0048*/ 	.byte	0x04, 0x1c
        /*004a*/ 	.short	(.L_2233 - .L_2232)


	//   ....[0]....
.L_2232:
        /*004c*/ 	.word	0x00000080


	//   ....[1]....
        /*0050*/ 	.word	0x00000120


	//----- nvinfo : EIATTR_CBANK_PARAM_SIZE
	.align		4
.L_2233:
        /*0054*/ 	.byte	0x03, 0x19
        /*0056*/ 	.short	0x0018


	//----- nvinfo : EIATTR_PARAM_CBANK
	.align		4
        /*0058*/ 	.byte	0x04, 0x0a
        /*005a*/ 	.short	(.L_2235 - .L_2234)
	.align		4
.L_2234:
        /*005c*/ 	.word	index@(.nv.constant0.u64_to_u16)
        /*0060*/ 	.short	0x0380
        /*0062*/ 	.short	0x0018


	//----- nvinfo : EIATTR_SW_WAR
	.align		4
.L_2235:
        /*0064*/ 	.byte	0x04, 0x36
        /*0066*/ 	.short	(.L_2237 - .L_2236)
.L_2236:
        /*0068*/ 	.word	0x00000008
.L_2237:


//--------------------- .nv.info.u64_to_u8        --------------------------
	.section	.nv.info.u64_to_u8,"",@"SHT_CUDA_INFO"
	.sectionflags	@""
	.align	4


	//----- nvinfo : EIATTR_CUDA_API_VERSION
	.align		4
        /*0000*/ 	.byte	0x04, 0x37
        /*0002*/ 	.short	(.L_2239 - .L_2238)
.L_2238:
        /*0004*/ 	.word	0x00000082


	//----- nvinfo : EIATTR_KPARAM_INFO
	.align		4
.L_2239:
        /*0008*/ 	.byte	0x04, 0x17
        /*000a*/ 	.short	(.L_2241 - .L_2240)
.L_2240:
        /*000c*/ 	.word	0x00000000
        /*0010*/ 	.short	0x0002
        /*0012*/ 	.short	0x0010
        /*0014*/ 	.byte	0x00, 0xf5, 0x21, 0x00


	//----- nvinfo : EIATTR_KPARAM_INFO
	.align		4
.L_2241:
        /*0018*/ 	.byte	0x04, 0x17
        /*001a*/ 	.short	(.L_2243 - .L_2242)
.L_2242:
        /*001c*/ 	.word	0x00000000
        /*0020*/ 	.short	0x0001
        /*0022*/ 	.short	0x0008
        /*0024*/ 	.byte	0x00, 0xf5, 0x21, 0x00


	//----- nvinfo : EIATTR_KPARAM_INFO
	.align		4
.L_2243:
        /*0028*/ 	.byte	0x04, 0x17
        /*002a*/ 	.short	(.L_2245 - .L_2244)
.L_2244:
        /*002c*/ 	.word	0x00000000
        /*0030*/ 	.short	0x0000
        /*0032*/ 	.short	0x0000
        /*0034*/ 	.byte	0x00, 0xf0, 0x21, 0x00


	//----- nvinfo : EIATTR_SPARSE_MMA_MASK
	.align		4
.L_2245:
        /*0038*/ 	.byte	0x03, 0x50
        /*003a*/ 	.short	0x0000


	//----- nvinfo : EIATTR_MAXREG_COUNT
	.align		4
        /*003c*/ 	.byte	0x03, 0x1b
        /*003e*/ 	.short	0x00ff


	//----- nvinfo : EIATTR_MERCURY_ISA_VERSION
	.align		4
        /*0040*/ 	.byte	0x03, 0x5f
        /*0042*/ 	.short	0x0101


	//----- nvinfo : EIATTR_VRC_CTA_INIT_COUNT
	.align		4
        /*0044*/ 	.byte	0x02, 0x4a
	.zero		1
	.zero		1


	//----- nvinfo : EIATTR_EXIT_INSTR_OFFSETS
	.align		4
        /*0048*/ 	.byte	0x04, 0x1c
        /*004a*/ 	.short	(.L_2247 - .L_2246)


	//   ....[0]....
.L_2246:
        /*004c*/ 	.word	0x00000080


	//   ....[1]....
        /*0050*/ 	.word	0x00000120


	//----- nvinfo : EIATTR_CBANK_PARAM_SIZE
	.align		4
.L_2247:
        /*0054*/ 	.byte	0x03, 0x19
        /*0056*/ 	.short	0x0018


	//----- nvinfo : EIATTR_PARAM_CBANK
	.align		4
        /*0058*/ 	.byte	0x04, 0x0a
        /*005a*/ 	.short	(.L_2249 - .L_2248)
	.align		4
.L_2248:
        /*005c*/ 	.word	index@(.nv.constant0.u64_to_u8)
        /*0060*/ 	.short	0x0380
        /*0062*/ 	.short	0x0018


	//----- nvinfo : EIATTR_SW_WAR
	.align		4
.L_2249:
        /*0064*/ 	.byte	0x04, 0x36
        /*0066*/ 	.short	(.L_2251 - .L_2250)
.L_2250:
        /*0068*/ 	.word	0x00000008
.L_2251:


//--------------------- .nv.info.u64_to_f64       --------------------------
	.section	.nv.info.u64_to_f64,"",@"SHT_CUDA_INFO"
	.sectionflags	@""
	.align	4


	//----- nvinfo : EIATTR_CUDA_API_VERSION
	.align		4
        /*0000*/ 	.byte	0x04, 0x37
        /*0002*/ 	.short	(.L_2253 - .L_2252)
.L_2252:
        /*0004*/ 	.word	0x00000082


	//----- nvinfo : EIATTR_KPARAM_INFO
	.align		4
.L_2253:
        /*0008*/ 	.byte	0x04, 0x17
        /*000a*/ 	.short	(.L_2255 - .L_2254)
.L_2254:
        /*000c*/ 	.word	0x00000000
        /*0010*/ 	.short	0x0002
        /*0012*/ 	.short	0x0010
        /*0014*/ 	.byte	0x00, 0xf5, 0x21, 0x00


	//----- nvinfo : EIATTR_KPARAM_INFO
	.align		4
.L_2255:
        /*0018*/ 	.byte	0x04, 0x17
        /*001a*/ 	.short	(.L_2257 - .L_2256)
.L_2256:
        /*001c*/ 	.word	0x00000000
        /*0020*/ 	.short	0x0001
        /*0022*/ 	.short	0x0008
        /*0024*/ 	.byte	0x00, 0xf5, 0x21, 0x00


	//----- nvinfo : EIATTR_KPARAM_INFO
	.align		4
.L_2257:
        /*0028*/ 	.byte	0x04, 0x17
        /*002a*/ 	.short	(.L_2259 - .L_2258)
.L_2258:
        /*002c*/ 	.word	0x00000000
        /*0030*/ 	.short	0x0000
        /*0032*/ 	.short	0x0000
        /*0034*/ 	.byte	0x00, 0xf0, 0x21, 0x00


	//----- nvinfo : EIATTR_SPARSE_MMA_MASK
	.align		4
.L_2259:
        /*0038*/ 	.byte	0x03, 0x50
        /*003a*/ 	.short	0x0000


	//----- nvinfo : EIATTR_MAXREG_COUNT
	.align		4
        /*003c*/ 	.byte	0x03, 0x1b
        /*003e*/ 	.short	0x00ff


	//----- nvinfo : EIATTR_MERCURY_ISA_VERSION
	.align		4
        /*0040*/ 	.byte	0x03, 0x5f
        /*0042*/ 	.short	0x0101


	//----- nvinfo : EIATTR_VRC_CTA_INIT_COUNT
	.align		4
        /*0044*/ 	.byte	0x02, 0x4a
	.zero		1
	.zero		1


	//----- nvinfo : EIATTR_EXIT_INSTR_OFFSETS
	.align		4
        /*0048*/ 	.byte	0x04, 0x1c
        /*004a*/ 	.short	(.L_2261 - .L_2260)


	//   ....[0]....
.L_2260:
        /*004c*/ 	.word	0x00000080


	//   ....[1]....
        /*0050*/ 	.word	0x00000150


	//----- nvinfo : EIATTR_CBANK_PARAM_SIZE
	.align		4
.L_2261:
        /*0054*/ 	.byte	0x03, 0x19
        /*0056*/ 	.short	0x0018


	//----- nvinfo : EIATTR_PARAM_CBANK
	.align		4
        /*0058*/ 	.byte	0x04, 0x0a
        /*005a*/ 	.short	(.L_2263 - .L_2262)
	.align		4
.L_2262:
        /*005c*/ 	.word	index@(.nv.constant0.u64_to_f64)
        /*0060*/ 	.short	0x0380
        /*0062*/ 	.short	0x0018


	//----- nvinfo : EIATTR_SW_WAR
	.align		4
.L_2263:
        /*0064*/ 	.byte	0x04, 0x36
        /*0066*/ 	.short	(.L_2265 - .L_2264)
.L_2264:
        /*0068*/ 	.word	0x00000008
.L_2265:


//--------------------- .nv.info.u64_to_f32       --------------------------
	.section	.nv.info.u64_to_f32,"",@"SHT_CUDA_INFO"
	.sectionflags	@""
	.align	4


	//----- nvinfo : EIATTR_CUDA_API_VERSION
	.align		4
        /*0000*/ 	.byte	0x04, 0x37
        /*0002*/ 	.short	(.L_2267 - .L_2266)
.L_2266:
        /*0004*/ 	.word	0x00000082


	//----- nvinfo : EIATTR_KPARAM_INFO
	.align		4
.L_2267:
        /*0008*/ 	.byte	0x04, 0x17
        /*000a*/ 	.short	(.L_2269 - .L_2268)
.L_2268:
        /*000c*/ 	.word	0x00000000
        /*0010*/ 	.short	0x0002
        /*0012*/ 	.short	0x0010
        /*0014*/ 	.byte	0x00, 0xf5, 0x21, 0x00


	//----- nvinfo : EIATTR_KPARAM_INFO
	.align		4
.L_2269:
        /*0018*/ 	.byte	0x04, 0x17
        /*001a*/ 	.short	(.L_2271 - .L_2270)
.L_2270:
        /*001c*/ 	.word	0x00000000
        /*0020*/ 	.short	0x0001
        /*0022*/ 	.short	0x0008
        /*0024*/ 	.byte	0x00, 0xf5, 0x21, 0x00


	//----- nvinfo : EIATTR_KPARAM_INFO
	.align		4
.L_2271:
        /*0028*/ 	.byte	0x04, 0x17
        /*002a*/ 	.short	(.L_2273 - .L_2272)
.L_2272:
        /*002c*/ 	.word	0x00000000
        /*0030*/ 	.short	0x0000
        /*0032*/ 	.short	0x0000
        /*0034*/ 	.byte	0x00, 0xf0, 0x21, 0x00


	//----- nvinfo : EIATTR_SPARSE_MMA_MASK
	.align		4
.L_2273:
        /*0038*/ 	.byte	0x03, 0x50
        /*003a*/ 	.short	0x0000


	//----- nvinfo : EIATTR_MAXREG_COUNT
	.align		4
        /*003c*/ 	.byte	0x03, 0x1b
        /*003e*/ 	.short	0x00ff


	//----- nvinfo : EIATTR_MERCURY_ISA_VERSION
	.align		4
        /*0040*/ 	.byte	0x03, 0x5f
        /*0042*/ 	.short	0x0101


	//----- nvinfo : EIATTR_VRC_CTA_INIT_COUNT
	.align		4
        /*0044*/ 	.byte	0x02, 0x4a
	.zero		1
	.zero		1


	//----- nvinfo : EIATTR_EXIT_INSTR_OFFSETS
	.align		4
        /*0048*/ 	.byte	0x04, 0x1c
        /*004a*/ 	.short	(.L_2275 - .L_2274)


	//   ....[0]....
.L_2274:
        /*004c*/ 	.word	0x00000080


	//   ....[1]....
        /*0050*/ 	.word	0x00000130


	//----- nvinfo : EIATTR_CBANK_PARAM_SIZE
	.align		4
.L_2275:
        /*0054*/ 	.byte	0x03, 0x19
        /*0056*/ 	.short	0x0018


	//----- nvinfo : EIATTR_PARAM_CBANK
	.align		4
        /*0058*/ 	.byte	0x04, 0x0a
        /*005a*/ 	.short	(.L_2277 - .L_2276)
	.align		4
.L_2276:
        /*005c*/ 	.word	index@(.nv.constant0.u64_to_f32)
        /*0060*/ 	.short	0x0380
        /*0062*/ 	.short	0x0018


	//----- nvinfo : EIATTR_SW_WAR
	.align		4
.L_2277:
        /*0064*/ 	.byte	0x04, 0x36
        /*0066*/ 	.short	(.L_2279 - .L_2278)
.L_2278:
        /*0068*/ 	.word	0x00000008
.L_2279:


//--------------------- .nv.info.u32_to_isize     --------------------------
	.section	.nv.info.u32_to_isize,"",@"SHT_CUDA_INFO"
	.sectionflags	@""
	.align	4


	//----- nvinfo : EIATTR_CUDA_API_VERSION
	.align		4
        /*0000*/ 	.byte	0x04, 0x37
        /*0002*/ 	.short	(.L_2281 - .L_2280)
.L_2280:
        /*0004*/ 	.word	0x00000082


	//----- nvinfo : EIATTR_KPARAM_INFO
	.align		4
.L_2281:
        /*0008*/ 	.byte	0x04, 0x17
        /*000a*/ 	.short	(.L_2283 - .L_2282)
.L_2282:
        /*000c*/ 	.word	0x00000000
        /*0010*/ 	.short	0x0002
        /*0012*/ 	.short	0x0010
        /*0014*/ 	.byte	0x00, 0xf5, 0x21, 0x00


	//----- nvinfo : EIATTR_KPARAM_INFO
	.align		4
.L_2283:
        /*0018*/ 	.byte	0x04, 0x17
        /*001a*/ 	.short	(.L_2285 - .L_2284)
.L_2284:
        /*001c*/ 	.word	0x00000000
        /*0020*/ 	.short	0x0001
        /*0022*/ 	.short	0x0008
        /*0024*/ 	.byte	0x00, 0xf5, 0x21, 0x00


	//----- nvinfo : EIATTR_KPARAM_INFO
	.align		4
.L_2285:
        /*0028*/ 	.byte	0x04, 0x17
        /*002a*/ 	.short	(.L_2287 - .L_2286)
.L_2286:
        /*002c*/ 	.word	0x00000000
        /*0030*/ 	.short	0x0000
        /*0032*/ 	.short	0x0000
        /*0034*/ 	.byte	0x00, 0xf0, 0x21, 0x00


	//----- nvinfo : EIATTR_SPARSE_MMA_MASK
	.align		4
.L_2287:
        /*0038*/ 	.byte	0x03, 0x50
        /*003a*/ 	.short	0x0000


	//----- nvinfo : EIATTR_MAXREG_COUNT
	.align		4
        /*003c*/ 	.byte	0x03, 0x1b
        /*003e*/ 	.short	0x00ff


	//----- nvinfo : EIATTR_MERCURY_ISA_VERSION
	.align		4
        /*0040*/ 	.byte	0x03, 0x5f
        /*0042*/ 	.short	0x0101


	//----- nvinfo : EIATTR_VRC_CTA_INIT_COUNT
	.align		4
        /*0044*/ 	.byte	0x02, 0x4a
	.zero		1
	.zero		1


	//----- nvinfo : EIATTR_EXIT_INSTR_OFFSETS
	.align		4
        /*0048*/ 	.byte	0x04, 0x1c
        /*004a*/ 	.short	(.L_2289 - .L_2288)


	//   ....[0]....
.L_2288:
        /*004c*/ 	.word	0x00000080


	//   ....[1]....
        /*0050*/ 	.word	0x00000130


	//----- nvinfo : EIATTR_CBANK_PARAM_SIZE
	.align		4
.L_2289:
        /*0054*/ 	.byte	0x03, 0x19
        /*0056*/ 	.short	0x0018


	//----- nvinfo : EIATTR_PARAM_CBANK
	.align		4
        /*0058*/ 	.byte	0x04, 0x0a
        /*005a*/ 	.short	(.L_2291 - .L_2290)
	.align		4
.L_2290:
        /*005c*/ 	.word	index@(.nv.constant0.u32_to_isize)
        /*0060*/ 	.short	0x0380
        /*0062*/ 	.short	0x0018


	//----- nvinfo : EIATTR_SW_WAR
	.align		4
.L_2291:
        /*0064*/ 	.byte	0x04, 0x36
        /*0066*/ 	.short	(.L_2293 - .L_2292)
.L_2292:
        /*0068*/ 	.word	0x00000008
.L_2293:


//--------------------- .nv.info.u32_to_i64       --------------------------
	.section	.nv.info.u32_to_i64,"",@"SHT_CUDA_INFO"
	.sectionflags	@""
	.align	4


	//----- nvinfo : EIATTR_CUDA_API_VERSION
	.align		4
        /*0000*/ 	.byte	0x04, 0x37
        /*0002*/ 	.short	(.L_2295 - .L_2294)
.L_2294:
        /*0004*/ 	.word	0x00000082


	//----- nvinfo : EIATTR_KPARAM_INFO
	.align		4
.L_2295:
        /*0008*/ 	.byte	0x04, 0x17
        /*000a*/ 	.short	(.L_2297 - .L_2296)
.L_2296:
        /*000c*/ 	.word	0x00000000
        /*0010*/ 	.short	0x0002
        /*0012*/ 	.short	0x0010
        /*0014*/ 	.byte	0x00, 0xf5, 0x21, 0x00


	//----- nvinfo : EIATTR_KPARAM_INFO
	.align		4
.L_2297:
        /*0018*/ 	.byte	0x04, 0x17
        /*001a*/ 	.short	(.L_2299 - .L_2298)
.L_2298:
        /*001c*/ 	.word	0x00000000
        /*0020*/ 	.short	0x0001
        /*0022*/ 	.short	0x0008
        /*0024*/ 	.byte	0x00, 0xf5, 0x21, 0x00


	//----- nvinfo : EIATTR_KPARAM_INFO
	.align		4
.L_2299:
        /*0028*/ 	.byte	0x04, 0x17
        /*002a*/ 	.short	(.L_2301 - .L_2300)
.L_2300:
        /*002c*/ 	.word	0x00000000
        /*0030*/ 	.short	0x0000
        /*0032*/ 	.short	0x0000
        /*0034*/ 	.byte	0x00, 0xf0, 0x21, 0x00


	//----- nvinfo : EIATTR_SPARSE_MMA_MASK
	.align		4
.L_2301:
        /*0038*/ 	.byte	0x03, 0x50
        /*003a*/ 	.short	0x0000


	//----- nvinfo : EIATTR_MAXREG_COUNT
	.align		4
        /*003c*/ 	.byte	0x03, 0x1b
        /*003e*/ 	.short	0x00ff


	//----- nvinfo : EIATTR_MERCURY_ISA_VERSION
	.align		4
        /*0040*/ 	.byte	0x03, 0x5f
        /*0042*/ 	.short	0x0101


	//----- nvinfo : EIATTR_VRC_CTA_INIT_COUNT
	.align		4
        /*0044*/ 	.byte	0x02, 0x4a
	.zero		1
	.zero		1


	//----- nvinfo : EIATTR_EXIT_INSTR_OFFSETS
	.align		4
        /*0048*/ 	.byte	0x04, 0x1c
        /*004a*/ 	.short	(.L_2303 - .L_2302)


	//   ....[0]....
.L_2302:
        /*004c*/ 	.word	0x00000080


	//   ....[1]....
        /*0050*/ 	.word	0x00000130


	//----- nvinfo : EIATTR_CBANK_PARAM_SIZE
	.align		4
.L_2303:
        /*0054*/ 	.byte	0x03, 0x19
        /*0056*/ 	.short	0x0018


	//----- nvinfo : EIATTR_PARAM_CBANK
	.align		4
        /*0058*/ 	.byte	0x04, 0x0a
        /*005a*/ 	.short	(.L_2305 - .L_2304)
	.align		4
.L_2304:
        /*005c*/ 	.word	index@(.nv.constant0.u32_to_i64)
        /*0060*/ 	.short	0x0380
        /*0062*/ 	.short	0x0018


	//----- nvinfo : EIATTR_SW_WAR
	.align		4
.L_2305:
        /*0064*/ 	.byte	0x04, 0x36
        /*0066*/ 	.short	(.L_2307 - .L_2306)
.L_2306:
        /*0068*/ 	.word	0x00000008
.L_2307:


//--------------------- .nv.info.u32_to_i32       --------------------------
	.section	.nv.info.u32_to_i32,"",@"SHT_CUDA_INFO"
	.sectionflags	@""
	.align	4


	//----- nvinfo : EIATTR_CUDA_API_VERSION
	.align		4
        /*0000*/ 	.byte	0x04, 0x37
        /*0002*/ 	.short	(.L_2309 - .L_2308)
.L_2308:
        /*0004*/ 	.word	0x00000082


	//----- nvinfo : EIATTR_KPARAM_INFO
	.align		4
.L_2309:
        /*0008*/ 	.byte	0x04, 0x17
        /*000a*/ 	.short	(.L_2311 - .L_2310)
.L_2310:
        /*000c*/ 	.word	0x00000000
        /*0010*/ 	.short	0x0002
        /*0012*/ 	.short	0x0010
        /*0014*/ 	.byte	0x00, 0xf5, 0x21, 0x00


	//----- nvinfo : EIATTR_KPARAM_INFO
	.align		4
.L_2311:
        /*0018*/ 	.byte	0x04, 0x17
        /*001a*/ 	.short	(.L_2313 - .L_2312)
.L_2312:
        /*001c*/ 	.word	0x00000000
        /*0020*/ 	.short	0x0001
        /*0022*/ 	.short	0x0008
        /*0024*/ 	.byte	0x00, 0xf5, 0x21, 0x00


	//----- nvinfo : EIATTR_KPARAM_INFO
	.align		4
.L_2313:
        /*0028*/ 	.byte	0x04, 0x17
        /*002a*/ 	.short	(.L_2315 - .L_2314)
.L_2314:
        /*002c*/ 	.word	0x00000000
        /*0030*/ 	.short	0x0000
        /*0032*/ 	.short	0x0000
        /*0034*/ 	.byte	0x00, 0xf0, 0x21, 0x00


	//----- nvinfo : EIATTR_SPARSE_MMA_MASK
	.align		4
.L_2315:
        /*0038*/ 	.byte	0x03, 0x50
        /*003a*/ 	.short	0x0000


	//----- nvinfo : EIATTR_MAXREG_COUNT
	.align		4
        /*003c*/ 	.byte	0x03, 0x1b
        /*003e*/ 	.short	0x00ff


	//----- nvinfo : EIATTR_MERCURY_ISA_VERSION
	.align		4
        /*0040*/ 	.byte	0x03, 0x5f
        /*0042*/ 	.short	0x0101


	//----- nvinfo : EIATTR_VRC_CTA_INIT_COUNT
	.align		4
        /*0044*/ 	.byte	0x02, 0x4a
	.zero		1
	.zero		1


	//----- nvinfo : EIATTR_EXIT_INSTR_OFFSETS
	.align		4
        /*0048*/ 	.byte	0x04, 0x1c
        /*004a*/ 	.short	(.L_2317 - .L_2316)


	//   ....[0]....
.L_2316:
        /*004c*/ 	.word	0x00000080


	//   ....[1]....
        /*0050*/ 	.word	0x00000140


	//----- nvinfo : EIATTR_CBANK_PARAM_SIZE
	.align		4
.L_2317:
        /*0054*/ 	.byte	0x03, 0x19
        /*0056*/ 	.short	0x0018


	//----- nvinfo : EIATTR_PARAM_CBANK
	.align		4
        /*0058*/ 	.byte	0x04, 0x0a
        /*005a*/ 	.short	(.L_2319 - .L_2318)
	.align		4
.L_2318:
        /*005c*/ 	.word	index@(.nv.constant0.u32_to_i32)
        /*0060*/ 	.short	0x0380
        /*0062*/ 	.short	0x0018


	//----- nvinfo : EIATTR_SW_WAR
	.align		4
.L_2319:
        /*0064*/ 	.byte	0x04, 0x36
        /*0066*/ 	.short	(.L_2321 - .L_2320)
.L_2320:
        /*0068*/ 	.word	0x00000008
.L_2321:


//--------------------- .nv.info.u32_to_i16       --------------------------
	.section	.nv.info.u32_to_i16,"",@"SHT_CUDA_INFO"
	.sectionflags	@""
	.align	4


	//----- nvinfo : EIATTR_CUDA_API_VERSION
	.align		4
        /*0000*/ 	.byte	0x04, 0x37
        /*0002*/ 	.short	(.L_2323 - .L_2322)
.L_2322:
        /*0004*/ 	.word	0x00000082


	//----- nvinfo : EIATTR_KPARAM_INFO
	.align		4
.L_2323:
        /*0008*/ 	.byte	0x04, 0x17
        /*000a*/ 	.short	(.L_2325 - .L_2324)
.L_2324:
        /*000c*/ 	.word	0x00000000
        /*0010*/ 	.short	0x0002
        /*0012*/ 	.short	0x0010
        /*0014*/ 	.byte	0x00, 0xf5, 0x21, 0x00


	//----- nvinfo : EIATTR_KPARAM_INFO
	.align		4
.L_2325:
        /*0018*/ 	.byte	0x04, 0x17
        /*001a*/ 	.short	(.L_2327 - .L_2326)
.L_2326:
        /*001c*/ 	.word	0x00000000
        /*0020*/ 	.short	0x0001
        /*0022*/ 	.short	0x0008
        /*0024*/ 	.byte	0x00, 0xf5, 0x21, 0x00


	//----- nvinfo : EIATTR_KPARAM_INFO
	.align		4
.L_2327:
        /*0028*/ 	.byte	0x04, 0x17
        /*002a*/ 	.short	(.L_2329 - .L_2328)
.L_2328:
        /*002c*/ 	.word	0x00000000
        /*0030*/ 	.short	0x0000
        /*0032*/ 	.short	0x0000
        /*0034*/ 	.byte	0x00, 0xf0, 0x21, 0x00


	//----- nvinfo : EIATTR_SPARSE_MMA_MASK
	.align		4
.L_2329:
        /*0038*/ 	.byte	0x03, 0x50
        /*003a*/ 	.short	0x0000


	//----- nvinfo : EIATTR_MAXREG_COUNT
	.align		4
        /*003c*/ 	.byte	0x03, 0x1b
        /*003e*/ 	.short	0x00ff


	//----- nvinfo : EIATTR_MERCURY_ISA_VERSION
	.align		4
        /*0040*/ 	.byte	0x03, 0x5f
        /*0042*/ 	.short	0x0101


	//----- nvinfo : EIATTR_VRC_CTA_INIT_COUNT
	.align		4
        /*0044*/ 	.byte	0x02, 0x4a
	.zero		1
	.zero		1


	//----- nvinfo : EIATTR_EXIT_INSTR_OFFSETS
	.align		4
        /*0048*/ 	.byte	0x04, 0x1c
        /*004a*/ 	.short	(.L_2331 - .L_2330)


	//   ....[0]....
.L_2330:
        /*004c*/ 	.word	0x00000080


	//   ....[1]....
        /*0050*/ 	.word	0x00000120


	//----- nvinfo : EIATTR_CBANK_PARAM_SIZE
	.align		4
.L_2331:
        /*0054*/ 	.byte	0x03, 0x19
        /*0056*/ 	.short	0x0018


	//----- nvinfo : EIATTR_PARAM_CBANK
	.align		4
        /*0058*/ 	.byte	0x04, 0x0a
        /*005a*/ 	.short	(.L_2333 - .L_2332)
	.align		4
.L_2332:
        /*005c*/ 	.word	index@(.nv.constant0.u32_to_i16)
        /*0060*/ 	.short	0x0380
        /*0062*/ 	.short	0x0018


	//----- nvinfo : EIATTR_SW_WAR
	.align		4
.L_2333:
        /*0064*/ 	.byte	0x04, 0x36
        /*0066*/ 	.short	(.L_2335 - .L_2334)
.L_2334:
        /*0068*/ 	.word	0x00000008
.L_2335:


//--------------------- .nv.info.u32_to_i8        --------------------------
	.section	.nv.info.u32_to_i8,"",@"SHT_CUDA_INFO"
	.sectionflags	@""
	.align	4


	//----- nvinfo : EIATTR_CUDA_API_VERSION
	.align		4
        /*0000*/ 	.byte	0x04, 0x37
        /*0002*/ 	.short	(.L_2337 - .L_2336)
.L_2336:
        /*0004*/ 	.word	0x00000082


	//----- nvinfo : EIATTR_KPARAM_INFO
	.align		4
.L_2337:
        /*0008*/ 	.byte	0x04, 0x17
        /*000a*/ 	.short	(.L_2339 - .L_2338)
.L_2338:
        /*000c*/ 	.word	0x00000000
        /*0010*/ 	.short	0x0002
        /*0012*/ 	.short	0x0010
        /*0014*/ 	.byte	0x00, 0xf5, 0x21, 0x00


	//----- nvinfo : EIATTR_KPARAM_INFO
	.align		4
.L_2339:
        /*0018*/ 	.byte	0x04, 0x17
        /*001a*/ 	.short	(.L_2341 - .L_2340)
.L_2340:
        /*001c*/ 	.word	0x00000000
        /*0020*/ 	.short	0x0001
        /*0022*/ 	.short	0x0008
        /*0024*/ 	.byte	0x00, 0xf5, 0x21, 0x00


	//----- nvinfo : EIATTR_KPARAM_INFO
	.align		4
.L_2341:
        /*0028*/ 	.byte	0x04, 0x17
        /*002a*/ 	.short	(.L_2343 - .L_2342)
.L_2342:
        /*002c*/ 	.word	0x00000000
        /*0030*/ 	.short	0x0000
        /*0032*/ 	.short	0x0000
        /*0034*/ 	.byte	0x00, 0xf0, 0x21, 0x00


	//----- nvinfo : EIATTR_SPARSE_MMA_MASK
	.align		4
.L_2343:
        /*0038*/ 	.byte	0x03, 0x50
        /*003a*/ 	.short	0x0000


	//----- nvinfo : EIATTR_MAXREG_COUNT
	.align		4
        /*003c*/ 	.byte	0x03, 0x1b
        /*003e*/ 	.short	0x00ff


	//----- nvinfo : EIATTR_MERCURY_ISA_VERSION
	.align		4
        /*0040*/ 	.byte	0x03, 0x5f
        /*0042*/ 	.short	0x0101


	//----- nvinfo : EIATTR_VRC_CTA_INIT_COUNT
	.align		4
        /*0044*/ 	.byte	0x02, 0x4a
	.zero		1
	.zero		1


	//----- nvinfo : EIATTR_EXIT_INSTR_OFFSETS
	.align		4
        /*0048*/ 	.byte	0x04, 0x1c
        /*004a*/ 	.short	(.L_2345 - .L_2344)


	//   ....[0]....
.L_2344:
        /*004c*/ 	.word	0x00000080


	//   ....[1]....
        /*0050*/ 	.word	0x00000120


	//----- nvinfo : EIATTR_CBANK_PARAM_SIZE
	.align		4
.L_2345:
        /*0054*/ 	.byte	0x03, 0x19
        /*0056*/ 	.short	0x0018


	//----- nvinfo : EIATTR_PARAM_CBANK
	.align		4
        /*0058*/ 	.byte	0x04, 0x0a
        /*005a*/ 	.short	(.L_2347 - .L_2346)
	.align		4
.L_2346:
        /*005c*/ 	.word	index@(.nv.constant0.u32_to_i8)
        /*0060*/ 	.short	0x0380
        /*0062*/ 	.short	0x0018


	//----- nvinfo : EIATTR_SW_WAR
	.align		4
.L_2347:
        /*0064*/ 	.byte	0x04, 0x36
        /*0066*/ 	.short	(.L_2349 - .L_2348)
.L_2348:
        /*0068*/ 	.word	0x00000008
.L_2349:


//--------------------- .nv.info.u32_to_usize     --------------------------
	.section	.nv.info.u32_to_usize,"",@"SHT_CUDA_INFO"
	.sectionflags	@""
	.align	4


	//----- nvinfo : EIATTR_CUDA_API_VERSION
	.align		4
        /*0000*/ 	.byte	0x04, 0x37
        /*0002*/ 	.short	(.L_2351 - .L_2350)
.L_2350:
        /*0004*/ 	.word	0x00000082


	//----- nvinfo : EIATTR_KPARAM_INFO
	.align		4
.L_2351:
        /*0008*/ 	.byte	0x04, 0x17
        /*000a*/ 	.short	(.L_2353 - .L_2352)
.L_2352:
        /*000c*/ 	.word	0x00000000
        /*0010*/ 	.short	0x0002
        /*0012*/ 	.short	0x0010
        /*0014*/ 	.byte	0x00, 0xf5, 0x21, 0x00


	//----- nvinfo : EIATTR_KPARAM_INFO
	.align		4
.L_2353:
        /*0018*/ 	.byte	0x04, 0x17
        /*001a*/ 	.short	(.L_2355 - .L_2354)
.L_2354:
        /*001c*/ 	.word	0x00000000
        /*0020*/ 	.short	0x0001
        /*0022*/ 	.short	0x0008
        /*0024*/ 	.byte	0x00, 0xf5, 0x21, 0x00


	//----- nvinfo : EIATTR_KPARAM_INFO
	.align		4
.L_2355:
        /*0028*/ 	.byte	0x04, 0x17
        /*002a*/ 	.short	(.L_2357 - .L_2356)
.L_2356:
        /*002c*/ 	.word	0x00000000
        /*0030*/ 	.short	0x0000
        /*0032*/ 	.short	0x0000
        /*0034*/ 	.byte	0x00, 0xf0, 0x21, 0x00


	//----- nvinfo : EIATTR_SPARSE_MMA_MASK
	.align		4
.L_2357:
        /*0038*/ 	.byte	0x03, 0x50
        /*003a*/ 	.short	0x0000


	//----- nvinfo : EIATTR_MAXREG_COUNT
	.align		4
        /*003c*/ 	.byte	0x03, 0x1b
        /*003e*/ 	.short	0x00ff


	//----- nvinfo : EIATTR_MERCURY_ISA_VERSION
	.align		4
        /*0040*/ 	.byte	0x03, 0x5f
        /*0042*/ 	.short	0x0101


	//----- nvinfo : EIATTR_VRC_CTA_INIT_COUNT
	.align		4
        /*0044*/ 	.byte	0x02, 0x4a
	.zero		1
	.zero		1


	//----- nvinfo : EIATTR_EXIT_INSTR_OFFSETS
	.align		4
        /*0048*/ 	.byte	0x04, 0x1c
        /*004a*/ 	.short	(.L_2359 - .L_2358)


	//   ....[0]....
.L_2358:
        /*004c*/ 	.word	0x00000080


	//   ....[1]....
        /*0050*/ 	.word	0x00000130


	//----- nvinfo : EIATTR_CBANK_PARAM_SIZE
	.align		4
.L_2359:
        /*0054*/ 	.byte	0x03, 0x19
        /*0056*/ 	.short	0x0018


	//----- nvinfo : EIATTR_PARAM_CBANK
	.align		4
        /*0058*/ 	.byte	0x04, 0x0a
        /*005a*/ 	.short	(.L_2361 - .L_2360)
	.align		4
.L_2360:
        /*005c*/ 	.word	index@(.nv.constant0.u32_to_usize)
        /*0060*/ 	.short	0x0380
        /*0062*/ 	.short	0x0018


	//----- nvinfo : EIATTR_SW_WAR
	.align		4
.L_2361:
        /*0064*/ 	.byte	0x04, 0x36
        /*0066*/ 	.short	(.L_2363 - .L_2362)
.L_2362:
        /*0068*/ 	.word	0x00000008
.L_2363:


//--------------------- .nv.info.u32_to_u64       --------------------------
	.section	.nv.info.u32_to_u64,"",@"SHT_CUDA_INFO"
	.sectionflags	@""
	.align	4


	//----- nvinfo : EIATTR_CUDA_API_VERSION
	.align		4
        /*0000*/ 	.byte	0x04, 0x37
        /*0002*/ 	.short	(.L_2365 - .L_2364)
.L_2364:
        /*0004*/ 	.word	0x00000082


	//----- nvinfo : EIATTR_KPARAM_INFO
	.align		4
.L_2365:
        /*0008*/ 	.byte	0x04, 0x17
        /*000a*/ 	.short	(.L_2367 - .L_2366)
.L_2366:
        /*000c*/ 	.word	0x00000000
        /*0010*/ 	.short	0x0002
        /*0012*/ 	.short	0x0010
        /*0014*/ 	.byte	0x00, 0xf5, 0x21, 0x00


	//----- nvinfo : EIATTR_KPARAM_INFO
	.align		4
.L_2367:
        /*0018*/ 	.byte	0x04, 0x17
        /*001a*/ 	.short	(.L_2369 - .L_2368)
.L_2368:
        /*001c*/ 	.word	0x00000000
        /*0020*/ 	.short	0x0001
        /*0022*/ 	.short	0x0008
        /*0024*/ 	.byte	0x00, 0xf5, 0x21, 0x00


	//----- nvinfo : EIATTR_KPARAM_INFO
	.align		4
.L_2369:
        /*0028*/ 	.byte	0x04, 0x17
        /*002a*/ 	.short	(.L_2371 - .L_2370)
.L_2370:
        /*002c*/ 	.word	0x00000000
        /*0030*/ 	.short	0x0000
        /*0032*/ 	.short	0x0000
        /*0034*/ 	.byte	0x00, 0xf0, 0x21, 0x00


	//----- nvinfo : EIATTR_SPARSE_MMA_MASK
	.align		4
.L_2371:
        /*0038*/ 	.byte	0x03, 0x50
        /*003a*/ 	.short	0x0000


	//----- nvinfo : EIATTR_MAXREG_COUNT
	.align		4
        /*003c*/ 	.byte	0x03, 0x1b
        /*003e*/ 	.short	0x00ff


	//----- nvinfo : EIATTR_MERCURY_ISA_VERSION
	.align		4
        /*0040*/ 	.byte	0x03, 0x5f
        /*0042*/ 	.short	0x0101


	//----- nvinfo : EIATTR_VRC_CTA_INIT_COUNT
	.align		4
        /*0044*/ 	.byte	0x02, 0x4a
	.zero		1
	.zero		1


	//----- nvinfo : EIATTR_EXIT_INSTR_OFFSETS
	.align		4
        /*0048*/ 	.byte	0x04, 0x1c
        /*004a*/ 	.short	(.L_2373 - .L_2372)


	//   ....[0]....
.L_2372:
        /*004c*/ 	.word	0x00000080


	//   ....[1]....
        /*0050*/ 	.word	0x00000130


	//----- nvinfo : EIATTR_CBANK_PARAM_SIZE
	.align		4
.L_2373:
        /*0054*/ 	.byte	0x03, 0x19
        /*0056*/ 	.short	0x0018


	//----- nvinfo : EIATTR_PARAM_CBANK
	.align		4
        /*0058*/ 	.byte	0x04, 0x0a
        /*005a*/ 	.short	(.L_2375 - .L_2374)
	.align		4
.L_2374:
        /*005c*/ 	.word	index@(.nv.constant0.u32_to_u64)
        /*0060*/ 	.short	0x0380
        /*0062*/ 	.short	0x0018


	//----- nvinfo : EIATTR_SW_WAR
	.align		4
.L_2375:
        /*0064*/ 	.byte	0x04, 0x36
        /*0066*/ 	.short	(.L_2377 - .L_2376)
.L_2376:
        /*0068*/ 	.word	0x00000008
.L_2377:


//--------------------- .nv.info.u32_to_u32       --------------------------
	.section	.nv.info.u32_to_u32,"",@"SHT_CUDA_INFO"
	.sectionflags	@""
	.align	4


	//----- nvinfo : EIATTR_CUDA_API_VERSION
	.align		4
        /*0000*/ 	.byte	0x04, 0x37
        /*0002*/ 	.short	(.L_2379 - .L_2378)
.L_2378:
        /*0004*/ 	.word	0x00000082


	//----- nvinfo : EIATTR_KPARAM_INFO
	.align		4
.L_2379:
        /*0008*/ 	.byte	0x04, 0x17
        /*000a*/ 	.short	(.L_2381 - .L_2380)
.L_2380:
        /*000c*/ 	.word	0x00000000
        /*0010*/ 	.short	0x0002
        /*0012*/ 	.short	0x0010
        /*0014*/ 	.byte	0x00, 0xf5, 0x21, 0x00


	//----- nvinfo : EIATTR_KPARAM_INFO
	.align		4
.L_2381:
        /*0018*/ 	.byte	0x04, 0x17
        /*001a*/ 	.short	(.L_2383 - .L_2382)
.L_2382:
        /*001c*/ 	.word	0x00000000
        /*0020*/ 	.short	0x0001
        /*0022*/ 	.short	0x0008
        /*0024*/ 	.byte	0x00, 0xf5, 0x21, 0x00


	//----- nvinfo : EIATTR_KPARAM_INFO
	.align		4
.L_2383:
        /*0028*/ 	.byte	0x04, 0x17
        /*002a*/ 	.short	(.L_2385 - .L_2384)
.L_2384:
        /*002c*/ 	.word	0x00000000
        /*0030*/ 	.short	0x0000
        /*0032*/ 	.short	0x0000
        /*0034*/ 	.byte	0x00, 0xf0, 0x21, 0x00


	//----- nvinfo : EIATTR_SPARSE_MMA_MASK
	.align		4
.L_2385:
        /*0038*/ 	.byte	0x03, 0x50
        /*003a*/ 	.short	0x0000


	//----- nvinfo : EIATTR_MAXREG_COUNT
	.align		4
        /*003c*/ 	.byte	0x03, 0x1b
        /*003e*/ 	.short	0x00ff


	//----- nvinfo : EIATTR_MERCURY_ISA_VERSION
	.align		4
        /*0040*/ 	.byte	0x03, 0x5f
        /*0042*/ 	.short	0x0101


	//----- nvinfo : EIATTR_VRC_CTA_INIT_COUNT
	.align		4
        /*0044*/ 	.byte	0x02, 0x4a
	.zero		1
	.zero		1


	//----- nvinfo : EIATTR_EXIT_INSTR_OFFSETS
	.align		4
        /*0048*/ 	.byte	0x04, 0x1c
        /*004a*/ 	.short	(.L_2387 - .L_2386)


	//   ....[0]....
.L_2386:
        /*004c*/ 	.word	0x00000080


	//   ....[1]....
        /*0050*/ 	.word	0x00000140


	//----- nvinfo : EIATTR_CBANK_PARAM_SIZE
	.align		4
.L_2387:
        /*0054*/ 	.byte	0x03, 0x19
        /*0056*/ 	.short	0x0018


	//----- nvinfo : EIATTR_PARAM_CBANK
	.align		4
        /*0058*/ 	.byte	0x04, 0x0a
        /*005a*/ 	.short	(.L_2389 - .L_2388)
	.align		4
.L_2388:
        /*005c*/ 	.word	index@(.nv.constant0.u32_to_u32)
        /*0060*/ 	.short	0x0380
        /*0062*/ 	.short	0x0018


	//----- nvinfo : EIATTR_SW_WAR
	.align		4
.L_2389:
        /*0064*/ 	.byte	0x04, 0x36
        /*0066*/ 	.short	(.L_2391 - .L_2390)
.L_2390:
        /*0068*/ 	.word	0x00000008
.L_2391:


//--------------------- .nv.info.u32_to_u16       --------------------------
	.section	.nv.info.u32_to_u16,"",@"SHT_CUDA_INFO"
	.sectionflags	@""
	.align	4


	//----- nvinfo : EIATTR_CUDA_API_VERSION
	.align		4
        /*0000*/ 	.byte	0x04, 0x37
        /*0002*/ 	.short	(.L_2393 - .L_2392)
.L_2392:
        /*0004*/ 	.word	0x00000082


	//----- nvinfo : EIATTR_KPARAM_INFO
	.align		4
.L_2393:
        /*0008*/ 	.byte	0x04, 0x17
        /*000a*/ 	.short	(.L_2395 - .L_2394)
.L_2394:
        /*000c*/ 	.word	0x00000000
        /*0010*/ 	.short	0x0002
        /*0012*/ 	.short	0x0010
        /*0014*/ 	.byte	0x00, 0xf5, 0x21, 0x00


	//----- nvinfo : EIATTR_KPARAM_INFO
	.align		4
.L_2395:
        /*0018*/ 	.byte	0x04, 0x17
        /*001a*/ 	.short	(.L_2397 - .L_2396)
.L_2396:
        /*001c*/ 	.word	0x00000000
        /*0020*/ 	.short	0x0001
        /*0022*/ 	.short	0x0008
        /*0024*/ 	.byte	0x00, 0xf5, 0x21, 0x00


	//----- nvinfo : EIATTR_KPARAM_INFO
	.align		4
.L_2397:
        /*0028*/ 	.byte	0x04, 0x17
        /*002a*/ 	.short	(.L_2399 - .L_2398)
.L_2398:
        /*002c*/ 	.word	0x00000000
        /*0030*/ 	.short	0x0000
        /*0032*/ 	.short	0x0000
        /*0034*/ 	.byte	0x00, 0xf0, 0x21, 0x00


	//----- nvinfo : EIATTR_SPARSE_MMA_MASK
	.align		4
.L_2399:
        /*0038*/ 	.byte	0x03, 0x50
        /*003a*/ 	.short	0x0000


	//----- nvinfo : EIATTR_MAXREG_COUNT
	.align		4
        /*003c*/ 	.byte	0x03, 0x1b
        /*003e*/ 	.short	0x00ff


	//----- nvinfo : EIATTR_MERCURY_ISA_VERSION
	.align		4
        /*0040*/ 	.byte	0x03, 0x5f
        /*0042*/ 	.short	0x0101


	//----- nvinfo : EIATTR_VRC_CTA_INIT_COUNT
	.align		4
        /*0044*/ 	.byte	0x02, 0x4a
	.zero		1
	.zero		1


	//----- nvinfo : EIATTR_EXIT_INSTR_OFFSETS
	.align		4
        /*0048*/ 	.byte	0x04, 0x1c
        /*004a*/ 	.short	(.L_2401 - .L_2400)


	//   ....[0]....
.L_2400:
        /*004c*/ 	.word	0x00000080


	//   ....[1]....
        /*0050*/ 	.word	0x00000120


	//----- nvinfo : EIATTR_CBANK_PARAM_SIZE
	.align		4
.L_2401:
        /*0054*/ 	.byte	0x03, 0x19
        /*0056*/ 	.short	0x0018


	//----- nvinfo : EIATTR_PARAM_CBANK
	.align		4
        /*0058*/ 	.byte	0x04, 0x0a
        /*005a*/ 	.short	(.L_2403 - .L_2402)
	.align		4
.L_2402:
        /*005c*/ 	.word	index@(.nv.constant0.u32_to_u16)
        /*0060*/ 	.short	0x0380
        /*0062*/ 	.short	0x0018


	//----- nvinfo : EIATTR_SW_WAR
	.align		4
.L_2403:
        /*0064*/ 	.byte	0x04, 0x36
        /*0066*/ 	.short	(.L_2405 - .L_2404)
.L_2404:
        /*0068*/ 	.word	0x00000008
.L_2405:


//--------------------- .nv.info.u32_to_u8        --------------------------
	.section	.nv.info.u32_to_u8,"",@"SHT_CUDA_INFO"
	.sectionflags	@""
	.align	4


	//----- nvinfo : EIATTR_CUDA_API_VERSION
	.align		4
        /*0000*/ 	.byte	0x04, 0x37
        /*0002*/ 	.short	(.L_2407 - .L_2406)
.L_2406:
        /*0004*/ 	.word	0x00000082


	//----- nvinfo : EIATTR_KPARAM_INFO
	.align		4
.L_2407:
        /*0008*/ 	.byte	0x04, 0x17
        /*000a*/ 	.short	(.L_2409 - .L_2408)
.L_2408:
        /*000c*/ 	.word	0x00000000
        /*0010*/ 	.short	0x0002
        /*0012*/ 	.short	0x0010
        /*0014*/ 	.byte	0x00, 0xf5, 0x21, 0x00


	//----- nvinfo : EIATTR_KPARAM_INFO
	.align		4
.L_2409:
        /*0018*/ 	.byte	0x04, 0x17
        /*001a*/ 	.short	(.L_2411 - .L_2410)
.L_2410:
        /*001c*/ 	.word	0x00000000
        /*0020*/ 	.short	0x0001
        /*0022*/ 	.short	0x0008
        /*0024*/ 	.byte	0x00, 0xf5, 0x21, 0x00


	//----- nvinfo : EIATTR_KPARAM_INFO
	.align		4
.L_2411:
        /*0028*/ 	.byte	0x04, 0x17
        /*002a*/ 	.short	(.L_2413 - .L_2412)
.L_2412:
        /*002c*/ 	.word	0x00000000
        /*0030*/ 	.short	0x0000
        /*0032*/ 	.short	0x0000
        /*0034*/ 	.byte	0x00, 0xf0, 0x21, 0x00


	//----- nvinfo : EIATTR_SPARSE_MMA_MASK
	.align		4
.L_2413:
        /*0038*/ 	.byte	0x03, 0x50
        /*003a*/ 	.short	0x0000


	//----- nvinfo : EIATTR_MAXREG_COUNT
	.align		4
        /*003c*/ 	.byte	0x03, 0x1b
        /*003e*/ 	.short	0x00ff


	//----- nvinfo : EIATTR_MERCURY_ISA_VERSION
	.align		4
        /*0040*/ 	.byte	0x03, 0x5f
        /*0042*/ 	.short	0x0101


	//----- nvinfo : EIATTR_VRC_CTA_INIT_COUNT
	.align		4
        /*0044*/ 	.byte	0x02, 0x4a
	.zero		1
	.zero		1


	//----- nvinfo : EIATTR_EXIT_INSTR_OFFSETS
	.align		4
        /*0048*/ 	.byte	0x04, 0x1c
        /*004a*/ 	.short	(.L_2415 - .L_2414)


	//   ....[0]....
.L_2414:
        /*004c*/ 	.word	0x00000080


	//   ....[1]....
        /*0050*/ 	.word	0x00000120


	//----- nvinfo : EIATTR_CBANK_PARAM_SIZE
	.align		4
.L_2415:
        /*0054*/ 	.byte	0x03, 0x19
        /*0056*/ 	.short	0x0018


	//----- nvinfo : EIATTR_PARAM_CBANK
	.align		4
        /*0058*/ 	.byte	0x04, 0x0a
        /*005a*/ 	.short	(.L_2417 - .L_2416)
	.align		4
.L_2416:
        /*005c*/ 	.word	index@(.nv.constant0.u32_to_u8)
        /*0060*/ 	.short	0x0380
        /*0062*/ 	.short	0x0018


	//----- nvinfo : EIATTR_SW_WAR
	.align		4
.L_2417:
        /*0064*/ 	.byte	0x04, 0x36
        /*0066*/ 	.short	(.L_2419 - .L_2418)
.L_2418:
        /*0068*/ 	.word	0x00000008
.L_2419:


//--------------------- .nv.info.u32_to_f64       --------------------------
	.section	.nv.info.u32_to_f64,"",@"SHT_CUDA_INFO"
	.sectionflags	@""
	.align	4


	//----- nvinfo : EIATTR_CUDA_API_VERSION
	.align		4
        /*0000*/ 	.byte	0x04, 0x37
        /*0002*/ 	.short	(.L_2421 - .L_2420)
.L_2420:
        /*0004*/ 	.word	0x00000082


	//----- nvinfo : EIATTR_KPARAM_INFO
	.align		4
.L_2421:
        /*0008*/ 	.byte	0x04, 0x17
        /*000a*/ 	.short	(.L_2423 - .L_2422)
.L_2422:
        /*000c*/ 	.word	0x00000000
        /*0010*/ 	.short	0x0002
        /*0012*/ 	.short	0x0010
        /*0014*/ 	.byte	0x00, 0xf5, 0x21, 0x00


	//----- nvinfo : EIATTR_KPARAM_INFO
	.align		4
.L_2423:
        /*0018*/ 	.byte	0x04, 0x17
        /*001a*/ 	.short	(.L_2425 - .L_2424)
.L_2424:
        /*001c*/ 	.word	0x00000000
        /*0020*/ 	.short	0x0001
        /*0022*/ 	.short	0x0008
        /*0024*/ 	.byte	0x00, 0xf5, 0x21, 0x00


	//----- nvinfo : EIATTR_KPARAM_INFO
	.align		4
.L_2425:
        /*0028*/ 	.byte	0x04, 0x17
        /*002a*/ 	.short	(.L_2427 - .L_2426)
.L_2426:
        /*002c*/ 	.word	0x00000000
        /*0030*/ 	.short	0x0000
        /*0032*/ 	.short	0x0000
        /*0034*/ 	.byte	0x00, 0xf0, 0x21, 0x00


	//----- nvinfo : EIATTR_SPARSE_MMA_MASK
	.align		4
.L_2427:
        /*0038*/ 	.byte	0x03, 0x50
        /*003a*/ 	.short	0x0000


	//----- nvinfo : EIATTR_MAXREG_COUNT
	.align		4
        /*003c*/ 	.byte	0x03, 0x1b
        /*003e*/ 	.short	0x00ff


	//----- nvinfo : EIATTR_MERCURY_ISA_VERSION
	.align		4
        /*0040*/ 	.byte	0x03, 0x5f
        /*0042*/ 	.short	0x0101


	//----- nvinfo : EIATTR_VRC_CTA_INIT_COUNT
	.align		4
        /*0044*/ 	.byte	0x02, 0x4a
	.zero		1
	.zero		1


	//----- nvinfo : EIATTR_EXIT_INSTR_OFFSETS
	.align		4
        /*0048*/ 	.byte	0x04, 0x1c
        /*004a*/ 	.short	(.L_2429 - .L_2428)


	//   ....[0]....
.L_2428:
        /*004c*/ 	.word	0x00000080


	//   ....[1]....
        /*0050*/ 	.word	0x00000130


	//----- nvinfo : EIATTR_CBANK_PARAM_SIZE
	.align		4
.L_2429:
        /*0054*/ 	.byte	0x03, 0x19
        /*0056*/ 	.short	0x0018


	//----- nvinfo : EIATTR_PARAM_CBANK
	.align		4
        /*0058*/ 	.byte	0x04, 0x0a
        /*005a*/ 	.short	(.L_2431 - .L_2430)
	.align		4
.L_2430:
        /*005c*/ 	.word	index@(.nv.constant0.u32_to_f64)
        /*0060*/ 	.short	0x0380
        /*0062*/ 	.short	0x0018


	//----- nvinfo : EIATTR_SW_WAR
	.align		4
.L_2431:
        /*0064*/ 	.byte	0x04, 0x36
        /*0066*/ 	.short	(.L_2433 - .L_2432)
.L_2432:
        /*0068*/ 	.word	0x00000008
.L_2433:


//--------------------- .nv.info.u32_to_f32       --------------------------
	.section	.nv.info.u32_to_f32,"",@"SHT_CUDA_INFO"
	.sectionflags	@""
	.align	4


	//----- nvinfo : EIATTR_CUDA_API_VERSION
	.align		4
        /*0000*/ 	.byte	0x04, 0x37
        /*0002*/ 	.short	(.L_2435 - .L_2434)
.L_2434:
        /*0004*/ 	.word	0x00000082


	//----- nvinfo : EIATTR_KPARAM_INFO
	.align		4
.L_2435:
        /*0008*/ 	.byte	0x04, 0x17
        /*000a*/ 	.short	(.L_2437 - .L_2436)
.L_2436:
        /*000c*/ 	.word	0x00000000
        /*0010*/ 	.short	0x0002
        /*0012*/ 	.short	0x0010
        /*0014*/ 	.byte	0x00, 0xf5, 0x21, 0x00


	//----- nvinfo : EIATTR_KPARAM_INFO
	.align		4
.L_2437:
        /*0018*/ 	.byte	0x04, 0x17
        /*001a*/ 	.short	(.L_2439 - .L_2438)
.L_2438:
        /*001c*/ 	.word	0x00000000
        /*0020*/ 	.short	0x0001
        /*0022*/ 	.short	0x0008
        /*0024*/ 	.byte	0x00, 0xf5, 0x21, 0x00


	//----- nvinfo : EIATTR_KPARAM_INFO
	.align		4
.L_2439:
        /*0028*/ 	.byte	0x04, 0x17
        /*002a*/ 	.short	(.L_2441 - .L_2440)
.L_2440:
        /*002c*/ 	.word	0x00000000
        /*0030*/ 	.short	0x0000
        /*0032*/ 	.short	0x0000
        /*0034*/ 	.byte	0x00, 0xf0, 0x21, 0x00


	//----- nvinfo : EIATTR_SPARSE_MMA_MASK
	.align		4
.L_2441:
        /*0038*/ 	.byte	0x03, 0x50
        /*003a*/ 	.short	0x0000


	//----- nvinfo : EIATTR_MAXREG_COUNT
	.align		4
        /*003c*/ 	.byte	0x03, 0x1b
        /*003e*/ 	.short	0x00ff


	//----- nvinfo : EIATTR_MERCURY_ISA_VERSION
	.align		4
        /*0040*/ 	.byte	0x03, 0x5f
        /*0042*/ 	.short	0x0101


	//----- nvinfo : EIATTR_VRC_CTA_INIT_COUNT
	.align		4
        /*0044*/ 	.byte	0x02, 0x4a
	.zero		1
	.zero		1


	//----- nvinfo : EIATTR_EXIT_INSTR_OFFSETS
	.align		4
        /*0048*/ 	.byte	0x04, 0x1c
        /*004a*/ 	.short	(.L_2443 - .L_2442)


	//   ....[0]....
.L_2442:
        /*004c*/ 	.word	0x00000080


	//   ....[1]....
        /*0050*/ 	.word	0x00000150


	//----- nvinfo : EIATTR_CBANK_PARAM_SIZE
	.align		4
.L_2443:
        /*0054*/ 	.byte	0x03, 0x19
        /*0056*/ 	.short	0x0018


	//----- nvinfo : EIATTR_PARAM_CBANK
	.align		4
        /*0058*/ 	.byte	0x04, 0x0a
        /*005a*/ 	.short	(.L_2445 - .L_2444)
	.align		4
.L_2444:
        /*005c*/ 	.word	index@(.nv.constant0.u32_to_f32)
        /*0060*/ 	.short	0x0380
        /*0062*/ 	.short	0x0018


	//----- nvinfo : EIATTR_SW_WAR
	.align		4
.L_2445:
        /*0064*/ 	.byte	0x04, 0x36
        /*0066*/ 	.short	(.L_2447 - .L_2446)
.L_2446:
        /*0068*/ 	.word	0x00000008
.L_2447:


//--------------------- .nv.info.u16_to_isize     --------------------------
	.section	.nv.info.u16_to_isize,"",@"SHT_CUDA_INFO"
	.sectionflags	@""
	.align	4


	//----- nvinfo : EIATTR_CUDA_API_VERSION
	.align		4
        /*0000*/ 	.byte	0x04, 0x37
        /*0002*/ 	.short	(.L_2449 - .L_2448)
.L_2448:
        /*0004*/ 	.word	0x00000082


	//----- nvinfo : EIATTR_KPARAM_INFO
	.align		4
.L_2449:
        /*0008*/ 	.byte	0x04, 0x17
        /*000a*/ 	.short	(.L_2451 - .L_2450)
.L_2450:
        /*000c*/ 	.word	0x00000000
        /*0010*/ 	.short	0x0002
        /*0012*/ 	.short	0x0010
        /*0014*/ 	.byte	0x00, 0xf5, 0x21, 0x00


	//----- nvinfo : EIATTR_KPARAM_INFO
	.align		4
.L_2451:
        /*0018*/ 	.byte	0x04, 0x17
        /*001a*/ 	.short	(.L_2453 - .L_2452)
.L_2452:
        /*001c*/ 	.word	0x00000000
        /*0020*/ 	.short	0x0001
        /*0022*/ 	.short	0x0008
        /*0024*/ 	.byte	0x00, 0xf5, 0x21, 0x00


	//----- nvinfo : EIATTR_KPARAM_INFO
	.align		4
.L_2453:
        /*0028*/ 	.byte	0x04, 0x17
        /*002a*/ 	.short	(.L_2455 - .L_2454)
.L_2454:
        /*002c*/ 	.word	0x00000000
        /*0030*/ 	.short	0x0000
        /*0032*/ 	.short	0x0000
        /*0034*/ 	.byte	0x00, 0xf0, 0x21, 0x00


	//----- nvinfo : EIATTR_SPARSE_MMA_MASK
	.align		4
.L_2455:
        /*0038*/ 	.byte	0x03, 0x50
        /*003a*/ 	.short	0x0000


	//----- nvinfo : EIATTR_MAXREG_COUNT
	.align		4
        /*003c*/ 	.byte	0x03, 0x1b
        /*003e*/ 	.short	0x00ff


	//----- nvinfo : EIATTR_MERCURY_ISA_VERSION
	.align		4
        /*0040*/ 	.byte	0x03, 0x5f
        /*0042*/ 	.short	0x0101


	//----- nvinfo : EIATTR_VRC_CTA_INIT_COUNT
	.align		4
        /*0044*/ 	.byte	0x02, 0x4a
	.zero		1
	.zero		1


	//----- nvinfo : EIATTR_EXIT_INSTR_OFFSETS
	.align		4
        /*0048*/ 	.byte	0x04, 0x1c
        /*004a*/ 	.short	(.L_2457 - .L_2456)


	//   ....[0]....
.L_2456:
        /*004c*/ 	.word	0x00000080


	//   ....[1]....
        /*0050*/ 	.word	0x00000130


	//----- nvinfo : EIATTR_CBANK_PARAM_SIZE
	.align		4
.L_2457:
        /*0054*/ 	.byte	0x03, 0x19
        /*0056*/ 	.short	0x0018


	//----- nvinfo : EIATTR_PARAM_CBANK
	.align		4
        /*0058*/ 	.byte	0x04, 0x0a
        /*005a*/ 	.short	(.L_2459 - .L_2458)
	.align		4
.L_2458:
        /*005c*/ 	.word	index@(.nv.constant0.u16_to_isize)
        /*0060*/ 	.short	0x0380
        /*0062*/ 	.short	0x0018


	//----- nvinfo : EIATTR_SW_WAR
	.align		4
.L_2459:
        /*0064*/ 	.byte	0x04, 0x36
        /*0066*/ 	.short	(.L_2461 - .L_2460)
.L_2460:
        /*0068*/ 	.word	0x00000008
.L_2461:


//--------------------- .nv.info.u16_to_i64       --------------------------
	.section	.nv.info.u16_to_i64,"",@"SHT_CUDA_INFO"
	.sectionflags	@""
	.align	4


	//----- nvinfo : EIATTR_CUDA_API_VERSION
	.align		4
        /*0000*/ 	.byte	0x04, 0x37
        /*0002*/ 	.short	(.L_2463 - .L_2462)
.L_2462:
        /*0004*/ 	.word	0x00000082


	//----- nvinfo : EIATTR_KPARAM_INFO
	.align		4
.L_2463:
        /*0008*/ 	.byte	0x04, 0x17
        /*000a*/ 	.short	(.L_2465 - .L_2464)
.L_2464:
        /*000c*/ 	.word	0x00000000
        /*0010*/ 	.short	0x0002
        /*0012*/ 	.short	0x0010
        /*0014*/ 	.byte	0x00, 0xf5, 0x21, 0x00


	//----- nvinfo : EIATTR_KPARAM_INFO
	.align		4
.L_2465:
        /*0018*/ 	.byte	0x04, 0x17
        /*001a*/ 	.short	(.L_2467 - .L_2466)
.L_2466:
        /*001c*/ 	.word	0x00000000
        /*0020*/ 	.short	0x0001
        /*0022*/ 	.short	0x0008
        /*0024*/ 	.byte	0x00, 0xf5, 0x21, 0x00


	//----- nvinfo : EIATTR_KPARAM_INFO
	.align		4
.L_2467:
        /*0028*/ 	.byte	0x04, 0x17
        /*002a*/ 	.short	(.L_2469 - .L_2468)
.L_2468:
        /*002c*/ 	.word	0x00000000
        /*0030*/ 	.short	0x0000
        /*0032*/ 	.short	0x0000
        /*0034*/ 	.byte	0x00, 0xf0, 0x21, 0x00


	//----- nvinfo : EIATTR_SPARSE_MMA_MASK
	.align		4
.L_2469:
        /*0038*/ 	.byte	0x03, 0x50
        /*003a*/ 	.short	0x0000


	//----- nvinfo : EIATTR_MAXREG_COUNT
	.align		4
        /*003c*/ 	.byte	0x03, 0x1b
        /*003e*/ 	.short	0x00ff


	//----- nvinfo : EIATTR_MERCURY_ISA_VERSION
	.align		4
        /*0040*/ 	.byte	0x03, 0x5f
        /*0042*/ 	.short	0x0101


	//----- nvinfo : EIATTR_VRC_CTA_INIT_COUNT
	.align		4
        /*0044*/ 	.byte	0x02, 0x4a
	.zero		1
	.zero		1


	//----- nvinfo : EIATTR_EXIT_INSTR_OFFSETS
	.align		4
        /*0048*/ 	.byte	0x04, 0x1c
        /*004a*/ 	.short	(.L_2471 - .L_2470)


	//   ....[0]....
.L_2470:
        /*004c*/ 	.word	0x00000080


	//   ....[1]....
        /*0050*/ 	.word	0x00000130


	//----- nvinfo : EIATTR_CBANK_PARAM_SIZE
	.align		4
.L_2471:
        /*0054*/ 	.byte	0x03, 0x19
        /*0056*/ 	.short	0x0018


	//----- nvinfo : EIATTR_PARAM_CBANK
	.align		4
        /*0058*/ 	.byte	0x04, 0x0a
        /*005a*/ 	.short	(.L_2473 - .L_2472)
	.align		4
.L_2472:
        /*005c*/ 	.word	index@(.nv.constant0.u16_to_i64)
        /*0060*/ 	.short	0x0380
        /*0062*/ 	.short	0x0018


	//----- nvinfo : EIATTR_SW_WAR
	.align		4
.L_2473:
        /*0064*/ 	.byte	0x04, 0x36
        /*0066*/ 	.short	(.L_2475 - .L_2474)
.L_2474:
        /*0068*/ 	.word	0x00000008
.L_2475:


//--------------------- .nv.info.u16_to_i32       --------------------------
	.section	.nv.info.u16_to_i32,"",@"SHT_CUDA_INFO"
	.sectionflags	@""
	.align	4


	//----- nvinfo : EIATTR_CUDA_API_VERSION
	.align		4
        /*0000*/ 	.byte	0x04, 0x37
        /*0002*/ 	.short	(.L_2477 - .L_2476)
.L_2476:
        /*0004*/ 	.word	0x00000082


	//----- nvinfo : EIATTR_KPARAM_INFO
	.align		4
.L_2477:
        /*0008*/ 	.byte	0x04, 0x17
        /*000a*/ 	.short	(.L_2479 - .L_2478)
.L_2478:
        /*000c*/ 	.word	0x00000000
        /*0010*/ 	.short	0x0002
        /*0012*/ 	.short	0x0010
        /*0014*/ 	.byte	0x00, 0xf5, 0x21, 0x00


	//----- nvinfo : EIATTR_KPARAM_INFO
	.align		4
.L_2479:
        /*0018*/ 	.byte	0x04, 0x17
        /*001a*/ 	.short	(.L_2481 - .L_2480)
.L_2480:
        /*001c*/ 	.word	0x00000000
        /*0020*/ 	.short	0x0001
        /*0022*/ 	.short	0x0008
        /*0024*/ 	.byte	0x00, 0xf5, 0x21, 0x00


	//----- nvinfo : EIATTR_KPARAM_INFO
	.align		4
.L_2481:
        /*0028*/ 	.byte	0x04, 0x17
        /*002a*/ 	.short	(.L_2483 - .L_2482)
.L_2482:
        /*002c*/ 	.word	0x00000000
        /*0030*/ 	.short	0x0000
        /*0032*/ 	.short	0x0000
        /*0034*/ 	.byte	0x00, 0xf0, 0x21, 0x00


	//----- nvinfo : EIATTR_SPARSE_MMA_MASK
	.align		4
.L_2483:
        /*0038*/ 	.byte	0x03, 0x50
        /*003a*/ 	.short	0x0000


	//----- nvinfo : EIATTR_MAXREG_COUNT
	.align		4
        /*003c*/ 	.byte	0x03, 0x1b
        /*003e*/ 	.short	0x00ff


	//----- nvinfo : EIATTR_MERCURY_ISA_VERSION
	.align		4
        /*0040*/ 	.byte	0x03, 0x5f
        /*0042*/ 	.short	0x0101


	//----- nvinfo : EIATTR_VRC_CTA_INIT_COUNT
	.align		4
        /*0044*/ 	.byte	0x02, 0x4a
	.zero		1
	.zero		1


	//----- nvinfo : EIATTR_EXIT_INSTR_OFFSETS
	.align		4
        /*0048*/ 	.byte	0x04, 0x1c
        /*004a*/ 	.short	(.L_2485 - .L_2484)


	//   ....[0]....
.L_2484:
        /*004c*/ 	.word	0x00000080


	//   ....[1]....
        /*0050*/ 	.word	0x00000120


	//----- nvinfo : EIATTR_CBANK_PARAM_SIZE
	.align		4
.L_2485:
        /*0054*/ 	.byte	0x03, 0x19
        /*0056*/ 	.short	0x0018


	//----- nvinfo : EIATTR_PARAM_CBANK
	.align		4
        /*0058*/ 	.byte	0x04, 0x0a
        /*005a*/ 	.short	(.L_2487 - .L_2486)
	.align		4
.L_2486:
        /*005c*/ 	.word	index@(.nv.constant0.u16_to_i32)
        /*0060*/ 	.short	0x0380
        /*0062*/ 	.short	0x0018


	//----- nvinfo : EIATTR_SW_WAR
	.align		4
.L_2487:
        /*0064*/ 	.byte	0x04, 0x36
        /*0066*/ 	.short	(.L_2489 - .L_2488)
.L_2488:
        /*0068*/ 	.word	0x00000008
.L_2489:


//--------------------- .nv.info.u16_to_i16       --------------------------
	.section	.nv.info.u16_to_i16,"",@"SHT_CUDA_INFO"
	.sectionflags	@""
	.align	4


	//----- nvinfo : EIATTR_CUDA_API_VERSION
	.align		4
        /*0000*/ 	.byte	0x04, 0x37
        /*0002*/ 	.short	(.L_2491 - .L_2490)
.L_2490:
        /*0004*/ 	.word	0x00000082


	//----- nvinfo : EIATTR_KPARAM_INFO
	.align		4
.L_2491:
        /*0008*/ 	.byte	0x04, 0x17
        /*000a*/ 	.short	(.L_2493 - .L_2492)
.L_2492:
        /*000c*/ 	.word	0x00000000
        /*0010*/ 	.short	0x0002
        /*0012*/ 	.short	0x0010
        /*0014*/ 	.byte	0x00, 0xf5, 0x21, 0x00


	//----- nvinfo : EIATTR_KPARAM_INFO
	.align		4
.L_2493:
        /*0018*/ 	.byte	0x04, 0x17
        /*001a*/ 	.short	(.L_2495 - .L_2494)
.L_2494:
        /*001c*/ 	.word	0x00000000
        /*0020*/ 	.short	0x0001
        /*0022*/ 	.short	0x0008
        /*0024*/ 	.byte	0x00, 0xf5, 0x21, 0x00


	//----- nvinfo : EIATTR_KPARAM_INFO
	.align		4
.L_2495:
        /*0028*/ 	.byte	0x04, 0x17
        /*002a*/ 	.short	(.L_2497 - .L_2496)
.L_2496:
        /*002c*/ 	.word	0x00000000
        /*0030*/ 	.short	0x0000
        /*0032*/ 	.short	0x0000
        /*0034*/ 	.byte	0x00, 0xf0, 0x21, 0x00


	//----- nvinfo : EIATTR_SPARSE_MMA_MASK
	.align		4
.L_2497:
        /*0038*/ 	.byte	0x03, 0x50
        /*003a*/ 	.short	0x0000


	//----- nvinfo : EIATTR_MAXREG_COUNT
	.align		4
        /*003c*/ 	.byte	0x03, 0x1b
        /*003e*/ 	.short	0x00ff


	//----- nvinfo : EIATTR_MERCURY_ISA_VERSION
	.align		4
        /*0040*/ 	.byte	0x03, 0x5f
        /*0042*/ 	.short	0x0101


	//----- nvinfo : EIATTR_VRC_CTA_INIT_COUNT
	.align		4
        /*0044*/ 	.byte	0x02, 0x4a
	.zero		1
	.zero		1


	//----- nvinfo : EIATTR_EXIT_INSTR_OFFSETS
	.align		4
        /*0048*/ 	.byte	0x04, 0x1c
        /*004a*/ 	.short	(.L_2499 - .L_2498)


	//   ....[0]....
.L_2498:
        /*004c*/ 	.word	0x00000080


	//   ....[1]....
        /*0050*/ 	.word	0x00000140


	//----- nvinfo : EIATTR_CBANK_PARAM_SIZE
	.align		4
.L_2499:
        /*0054*/ 	.byte	0x03, 0x19
        /*0056*/ 	.short	0x0018


	//----- nvinfo : EIATTR_PARAM_CBANK
	.align		4
        /*0058*/ 	.byte	0x04, 0x0a
        /*005a*/ 	.short	(.L_2501 - .L_2500)
	.align		4
.L_2500:
        /*005c*/ 	.word	index@(.nv.constant0.u16_to_i16)
        /*0060*/ 	.short	0x0380
        /*0062*/ 	.short	0x0018


	//----- nvinfo : EIATTR_SW_WAR
	.align		4
.L_2501:
        /*0064*/ 	.byte	0x04, 0x36
        /*0066*/ 	.short	(.L_2503 - .L_2502)
.L_2502:
        /*0068*/ 	.word	0x00000008
.L_2503:


//--------------------- .nv.info.u16_to_i8        --------------------------
	.section	.nv.info.u16_to_i8,"",@"SHT_CUDA_INFO"
	.sectionflags	@""
	.align	4


	//----- nvinfo : EIATTR_CUDA_API_VERSION
	.align		4
        /*0000*/ 	.byte	0x04, 0x37
        /*0002*/ 	.short	(.L_2505 - .L_2504)
.L_2504:
        /*0004*/ 	.word	0x00000082


	//----- nvinfo : EIATTR_KPARAM_INFO
	.align		4
.L_2505:
        /*0008*/ 	.byte	0x04, 0x17
        /*000a*/ 	.short	(.L_2507 - .L_2506)
.L_2506:
        /*000c*/ 	.word	0x00000000
        /*0010*/ 	.short	0x0002
        /*0012*/ 	.short	0x0010
        /*0014*/ 	.byte	0x00, 0xf5, 0x21, 0x00


	//----- nvinfo : EIATTR_KPARAM_INFO
	.align		4
.L_2507:
        /*0018*/ 	.byte	0x04, 0x17
        /*001a*/ 	.short	(.L_2509 - .L_2508)
.L_2508:
        /*001c*/ 	.word	0x00000000
        /*0020*/ 	.short	0x0001
        /*0022*/ 	.short	0x0008
        /*0024*/ 	.byte	0x00, 0xf5, 0x21, 0x00


	//----- nvinfo : EIATTR_KPARAM_INFO
	.align		4
.L_2509:
        /*0028*/ 	.byte	0x04, 0x17
        /*002a*/ 	.short	(.L_2511 - .L_2510)
.L_2510:
        /*002c*/ 	.word	0x00000000
        /*0030*/ 	.short	0x0000
        /*0032*/ 	.short	0x0000
        /*0034*/ 	.byte	0x00, 0xf0, 0x21, 0x00


	//----- nvinfo : EIATTR_SPARSE_MMA_MASK
	.align		4
.L_2511:
        /*0038*/ 	.byte	0x03, 0x50
        /*003a*/ 	.short	0x0000


	//----- nvinfo : EIATTR_MAXREG_COUNT
	.align		4
        /*003c*/ 	.byte	0x03, 0x1b
        /*003e*/ 	.short	0x00ff


	//----- nvinfo : EIATTR_MERCURY_ISA_VERSION
	.align		4
        /*0040*/ 	.byte	0x03, 0x5f
        /*0042*/ 	.short	0x0101


	//----- nvinfo : EIATTR_VRC_CTA_INIT_COUNT
	.align		4
        /*0044*/ 	.byte	0x02, 0x4a
	.zero		1
	.zero		1


	//----- nvinfo : EIATTR_EXIT_INSTR_OFFSETS
	.align		4
        /*0048*/ 	.byte	0x04, 0x1c
        /*004a*/ 	.short	(.L_2513 - .L_2512)


	//   ....[0]....
.L_2512:
        /*004c*/ 	.word	0x00000080


	//   ....[1]....
        /*0050*/ 	.word	0x00000120


	//----- nvinfo : EIATTR_CBANK_PARAM_SIZE
	.align		4
.L_2513:
        /*0054*/ 	.byte	0x03, 0x19
        /*0056*/ 	.short	0x0018


	//----- nvinfo : EIATTR_PARAM_CBANK
	.align		4
        /*0058*/ 	.byte	0x04, 0x0a
        /*005a*/ 	.short	(.L_2515 - .L_2514)
	.align		4
.L_2514:
        /*005c*/ 	.word	index@(.nv.constant0.u16_to_i8)
        /*0060*/ 	.short	0x0380
        /*0062*/ 	.short	0x0018


	//----- nvinfo : EIATTR_SW_WAR
	.align		4
.L_2515:
        /*0064*/ 	.byte	0x04, 0x36
        /*0066*/ 	.short	(.L_2517 - .L_2516)
.L_2516:
        /*0068*/ 	.word	0x00000008
.L_2517:


//--------------------- .nv.info.u16_to_usize     --------------------------
	.section	.nv.info.u16_to_usize,"",@"SHT_CUDA_INFO"
	.sectionflags	@""
	.align	4


	//----- nvinfo : EIATTR_CUDA_API_VERSION
	.align		4
        /*0000*/ 	.byte	0x04, 0x37
        /*0002*/ 	.short	(.L_2519 - .L_2518)
.L_2518:
        /*0004*/ 	.word	0x00000082


	//----- nvinfo : EIATTR_KPARAM_INFO
	.align		4
.L_2519:
        /*0008*/ 	.byte	0x04, 0x17
        /*000a*/ 	.short	(.L_2521 - .L_2520)
.L_2520:
        /*000c*/ 	.word	0x00000000
        /*0010*/ 	.short	0x0002
        /*0012*/ 	.short	0x0010
        /*0014*/ 	.byte	0x00, 0xf5, 0x21, 0x00


	//----- nvinfo : EIATTR_KPARAM_INFO
	.align		4
.L_2521:
        /*0018*/ 	.byte	0x04, 0x17
        /*001a*/ 	.short	(.L_2523 - .L_2522)
.L_2522:
        /*001c*/ 	.word	0x00000000
        /*0020*/ 	.short	0x0001
        /*0022*/ 	.short	0x0008
        /*0024*/ 	.byte	0x00, 0xf5, 0x21, 0x00


	//----- nvinfo : EIATTR_KPARAM_INFO
	.align		4
.L_2523:
        /*0028*/ 	.byte	0x04, 0x17
        /*002a*/ 	.short	(.L_2525 - .L_2524)
.L_2524:
        /*002c*/ 	.word	0x00000000
        /*0030*/ 	.short	0x0000
        /*0032*/ 	.short	0x0000
        /*0034*/ 	.byte	0x00, 0xf0, 0x21, 0x00


	//----- nvinfo : EIATTR_SPARSE_MMA_MASK
	.align		4
.L_2525:
        /*0038*/ 	.byte	0x03, 0x50
        /*003a*/ 	.short	0x0000


	//----- nvinfo : EIATTR_MAXREG_COUNT
	.align		4
        /*003c*/ 	.byte	0x03, 0x1b
        /*003e*/ 	.short	0x00ff


	//----- nvinfo : EIATTR_MERCURY_ISA_VERSION
	.align		4
        /*0040*/ 	.byte	0x03, 0x5f
        /*0042*/ 	.short	0x0101


	//----- nvinfo : EIATTR_VRC_CTA_INIT_COUNT
	.align		4
        /*0044*/ 	.byte	0x02, 0x4a
	.zero		1
	.zero		1


	//----- nvinfo : EIATTR_EXIT_INSTR_OFFSETS
	.align		4
        /*0048*/ 	.byte	0x04, 0x1c
        /*004a*/ 	.short	(.L_2527 - .L_2526)


	//   ....[0]....
.L_2526:
        /*004c*/ 	.word	0x00000080


	//   ....[1]....
        /*0050*/ 	.word	0x00000130


	//----- nvinfo : EIATTR_CBANK_PARAM_SIZE
	.align		4
.L_2527:
        /*0054*/ 	.byte	0x03, 0x19
        /*0056*/ 	.short	0x0018


	//----- nvinfo : EIATTR_PARAM_CBANK
	.align		4
        /*0058*/ 	.byte	0x04, 0x0a
        /*005a*/ 	.short	(.L_2529 - .L_2528)
	.align		4
.L_2528:
        /*005c*/ 	.word	index@(.nv.constant0.u16_to_usize)
        /*0060*/ 	.short	0x0380
        /*0062*/ 	.short	0x0018


	//----- nvinfo : EIATTR_SW_WAR
	.align		4
.L_2529:
        /*0064*/ 	.byte	0x04, 0x36
        /*0066*/ 	.short	(.L_2531 - .L_2530)
.L_2530:
        /*0068*/ 	.word	0x00000008
.L_2531:


//--------------------- .nv.info.u16_to_u64       --------------------------
	.section	.nv.info.u16_to_u64,"",@"SHT_CUDA_INFO"
	.sectionflags	@""
	.align	4


	//----- nvinfo : EIATTR_CUDA_API_VERSION
	.align		4
        /*0000*/ 	.byte	0x04, 0x37
        /*0002*/ 	.short	(.L_2533 - .L_2532)
.L_2532:
        /*0004*/ 	.word	0x00000082


	//----- nvinfo : EIATTR_KPARAM_INFO
	.align		4
.L_2533:
        /*0008*/ 	.byte	0x04, 0x17
        /*000a*/ 	.short	(.L_2535 - .L_2534)
.L_2534:
        /*000c*/ 	.word	0x00000000
        /*0010*/ 	.short	0x0002
        /*0012*/ 	.short	0x0010
        /*0014*/ 	.byte	0x00, 0xf5, 0x21, 0x00


	//----- nvinfo : EIATTR_KPARAM_INFO
	.align		4
.L_2535:
        /*0018*/ 	.byte	0x04, 0x17
        /*001a*/ 	.short	(.L_2537 - .L_2536)
.L_2536:
        /*001c*/ 	.word	0x00000000
        /*0020*/ 	.short	0x0001
        /*0022*/ 	.short	0x0008
        /*0024*/ 	.byte	0x00, 0xf5, 0x21, 0x00


	//----- nvinfo : EIATTR_KPARAM_INFO
	.align		4
.L_2537:
        /*0028*/ 	.byte	0x04, 0x17
        /*002a*/ 	.short	(.L_2539 - .L_2538)
.L_2538:
        /*002c*/ 	.word	0x00000000
        /*0030*/ 	.short	0x0000
        /*0032*/ 	.short	0x0000
        /*0034*/ 	.byte	0x00, 0xf0, 0x21, 0x00


	//----- nvinfo : EIATTR_SPARSE_MMA_MASK
	.align		4
.L_2539:
        /*0038*/ 	.byte	0x03, 0x50
        /*003a*/ 	.short	0x0000


	//----- nvinfo : EIATTR_MAXREG_COUNT
	.align		4
        /*003c*/ 	.byte	0x03, 0x1b
        /*003e*/ 	.short	0x00ff


	//----- nvinfo : EIATTR_MERCURY_ISA_VERSION
	.align		4
        /*0040*/ 	.byte	0x03, 0x5f
        /*0042*/ 	.short	0x0101


	//----- nvinfo : EIATTR_VRC_CTA_INIT_COUNT
	.align		4
        /*0044*/ 	.byte	0x02, 0x4a
	.zero		1
	.zero		1


	//----- nvinfo : EIATTR_EXIT_INSTR_OFFSETS
	.align		4
        /*0048*/ 	.byte	0x04, 0x1c
        /*004a*/ 	.short	(.L_2541 - .L_2540)


	//   ....[0]....
.L_2540:
        /*004c*/ 	.word	0x00000080


	//   ....[1]....
        /*0050*/ 	.word	0x00000130


	//----- nvinfo : EIATTR_CBANK_PARAM_SIZE
	.align		4
.L_2541:
        /*0054*/ 	.byte	0x03, 0x19
        /*0056*/ 	.short	0x0018


	//----- nvinfo : EIATTR_PARAM_CBANK
	.align		4
        /*0058*/ 	.byte	0x04, 0x0a
        /*005a*/ 	.short	(.L_2543 - .L_2542)
	.align		4
.L_2542:
        /*005c*/ 	.word	index@(.nv.constant0.u16_to_u64)
        /*0060*/ 	.short	0x0380
        /*0062*/ 	.short	0x0018


	//----- nvinfo : EIATTR_SW_WAR
	.align		4
.L_2543:
        /*0064*/ 	.byte	0x04, 0x36
        /*0066*/ 	.short	(.L_2545 - .L_2544)
.L_2544:
        /*0068*/ 	.word	0x00000008
.L_2545:


//--------------------- .nv.info.u16_to_u32       --------------------------
	.section	.nv.info.u16_to_u32,"",@"SHT_CUDA_INFO"
	.sectionflags	@""
	.align	4


	//----- nvinfo : EIATTR_CUDA_API_VERSION
	.align		4
        /*0000*/ 	.byte	0x04, 0x37
        /*0002*/ 	.short	(.L_2547 - .L_2546)
.L_2546:
        /*0004*/ 	.word	0x00000082


	//----- nvinfo : EIATTR_KPARAM_INFO
	.align		4
.L_2547:
        /*0008*/ 	.byte	0x04, 0x17
        /*000a*/ 	.short	(.L_2549 - .L_2548)
.L_2548:
        /*000c*/ 	.word	0x00000000
        /*0010*/ 	.short	0x0002
        /*0012*/ 	.short	0x0010
        /*0014*/ 	.byte	0x00, 0xf5, 0x21, 0x00


	//----- nvinfo : EIATTR_KPARAM_INFO
	.align		4
.L_2549:
        /*0018*/ 	.byte	0x04, 0x17
        /*001a*/ 	.short	(.L_2551 - .L_2550)
.L_2550:
        /*001c*/ 	.word	0x00000000
        /*0020*/ 	.short	0x0001
        /*0022*/ 	.short	0x0008
        /*0024*/ 	.byte	0x00, 0xf5, 0x21, 0x00


	//----- nvinfo : EIATTR_KPARAM_INFO
	.align		4
.L_2551:
        /*0028*/ 	.byte	0x04, 0x17
        /*002a*/ 	.short	(.L_2553 - .L_2552)
.L_2552:
        /*002c*/ 	.word	0x00000000
        /*0030*/ 	.short	0x0000
        /*0032*/ 	.short	0x0000
        /*0034*/ 	.byte	0x00, 0xf0, 0x21, 0x00


	//----- nvinfo : EIATTR_SPARSE_MMA_MASK
	.align		4
.L_2553:
        /*0038*/ 	.byte	0x03, 0x50
        /*003a*/ 	.short	0x0000


	//----- nvinfo : EIATTR_MAXREG_COUNT
	.align		4
        /*003c*/ 	.byte	0x03, 0x1b
        /*003e*/ 	.short	0x00ff


	//----- nvinfo : EIATTR_MERCURY_ISA_VERSION
	.align		4
        /*0040*/ 	.byte	0x03, 0x5f
        /*0042*/ 	.short	0x0101


	//----- nvinfo : EIATTR_VRC_CTA_INIT_COUNT
	.align		4
        /*0044*/ 	.byte	0x02, 0x4a
	.zero		1
	.zero		1


	//----- nvinfo : EIATTR_EXIT_INSTR_OFFSETS
	.align		4
        /*0048*/ 	.byte	0x04, 0x1c
        /*004a*/ 	.short	(.L_2555 - .L_2554)


	//   ....[0]....
.L_2554:
        /*004c*/ 	.word	0x00000080


	//   ....[1]....
        /*0050*/ 	.word	0x00000120


	//----- nvinfo : EIATTR_CBANK_PARAM_SIZE
	.align		4
.L_2555:
        /*0054*/ 	.byte	0x03, 0x19
        /*0056*/ 	.short	0x0018


	//----- nvinfo : EIATTR_PARAM_CBANK
	.align		4
        /*0058*/ 	.byte	0x04, 0x0a
        /*005a*/ 	.short	(.L_2557 - .L_2556)
	.align		4
.L_2556:
        /*005c*/ 	.word	index@(.nv.constant0.u16_to_u32)
        /*0060*/ 	.short	0x0380
        /*0062*/ 	.short	0x0018


	//----- nvinfo : EIATTR_SW_WAR
	.align		4
.L_2557:
        /*0064*/ 	.byte	0x04, 0x36
        /*0066*/ 	.short	(.L_2559 - .L_2558)
.L_2558:
        /*0068*/ 	.word	0x00000008
.L_2559:


//--------------------- .nv.info.u16_to_u16       --------------------------
	.section	.nv.info.u16_to_u16,"",@"SHT_CUDA_INFO"
	.sectionflags	@""
	.align	4


	//----- nvinfo : EIATTR_CUDA_API_VERSION
	.align		4
        /*0000*/ 	.byte	0x04, 0x37
        /*0002*/ 	.short	(.L_2561 - .L_2560)
.L_2560:
        /*0004*/ 	.word	0x00000082


	//----- nvinfo : EIATTR_KPARAM_INFO
	.align		4
.L_2561:
        /*0008*/ 	.byte	0x04, 0x17
        /*000a*/ 	.short	(.L_2563 - .L_2562)
.L_2562:
        /*000c*/ 	.word	0x00000000
        /*0010*/ 	.short	0x0002
        /*0012*/ 	.short	0x0010
        /*0014*/ 	.byte	0x00, 0xf5, 0x21, 0x00


	//----- nvinfo : EIATTR_KPARAM_INFO
	.align		4
.L_2563:
        /*0018*/ 	.byte	0x04, 0x17
        /*001a*/ 	.short	(.L_2565 - .L_2564)
.L_2564:
        /*001c*/ 	.word	0x00000000
        /*0020*/ 	.short	0x0001
        /*0022*/ 	.short	0x0008
        /*0024*/ 	.byte	0x00, 0xf5, 0x21, 0x00


	//----- nvinfo : EIATTR_KPARAM_INFO
	.align		4
.L_2565:
        /*0028*/ 	.byte	0x04, 0x17
        /*002a*/ 	.short	(.L_2567 - .L_2566)
.L_2566:
        /*002c*/ 	.word	0x00000000
        /*0030*/ 	.short	0x0000
        /*0032*/ 	.short	0x0000
        /*0034*/ 	.byte	0x00, 0xf0, 0x21, 0x00


	//----- nvinfo : EIATTR_SPARSE_MMA_MASK
	.align		4
.L_2567:
        /*0038*/ 	.byte	0x03, 0x50
        /*003a*/ 	.short	0x0000


	//----- nvinfo : EIATTR_MAXREG_COUNT
	.align		4
        /*003c*/ 	.byte	0x03, 0x1b
        /*003e*/ 	.short	0x00ff


	//----- nvinfo : EIATTR_MERCURY_ISA_VERSION
	.align		4
        /*0040*/ 	.byte	0x03, 0x5f
        /*0042*/ 	.short	0x0101


	//----- nvinfo : EIATTR_VRC_CTA_INIT_COUNT
	.align		4
        /*0044*/ 	.byte	0x02, 0x4a
	.zero		1
	.zero		1


	//----- nvinfo : EIATTR_EXIT_INSTR_OFFSETS
	.align		4
        /*0048*/ 	.byte	0x04, 0x1c
        /*004a*/ 	.short	(.L_2569 - .L_2568)


	//   ....[0]....
.L_2568:
        /*004c*/ 	.word	0x00000080


	//   ....[1]....
        /*0050*/ 	.word	0x00000140


	//----- nvinfo : EIATTR_CBANK_PARAM_SIZE
	.align		4
.L_2569:
        /*0054*/ 	.byte	0x03, 0x19
        /*0056*/ 	.short	0x0018


	//----- nvinfo : EIATTR_PARAM_CBANK
	.align		4
        /*0058*/ 	.byte	0x04, 0x0a
        /*005a*/ 	.short	(.L_2571 - .L_2570)
	.align		4
.L_2570:
        /*005c*/ 	.word	index@(.nv.constant0.u16_to_u16)
        /*0060*/ 	.short	0x0380
        /*0062*/ 	.short	0x0018


	//----- nvinfo : EIATTR_SW_WAR
	.align		4
.L_2571:
        /*0064*/ 	.byte	0x04, 0x36
        /*0066*/ 	.short	(.L_2573 - .L_2572)
.L_2572:
        /*0068*/ 	.word	0x00000008
.L_2573:


//--------------------- .nv.info.u16_to_u8        --------------------------
	.section	.nv.info.u16_to_u8,"",@"SHT_CUDA_INFO"
	.sectionflags	@""
	.align	4


	//----- nvinfo : EIATTR_CUDA_API_VERSION
	.align		4
        /*0000*/ 	.byte	0x04, 0x37
        /*0002*/ 	.short	(.L_2575 - .L_2574)
.L_2574:
        /*0004*/ 	.word	0x00000082


	//----- nvinfo : EIATTR_KPARAM_INFO
	.align		4
.L_2575:
        /*0008*/ 	.byte	0x04, 0x17
        /*000a*/ 	.short	(.L_2577 - .L_2576)
.L_2576:
        /*000c*/ 	.word	0x00000000
        /*0010*/ 	.short	0x0002
        /*0012*/ 	.short	0x0010
        /*0014*/ 	.byte	0x00, 0xf5, 0x21, 0x00


	//----- nvinfo : EIATTR_KPARAM_INFO
	.align		4
.L_2577:
        /*0018*/ 	.byte	0x04, 0x17
        /*001a*/ 	.short	(.L_2579 - .L_2578)
.L_2578:
        /*001c*/ 	.word	0x00000000
        /*0020*/ 	.short	0x0001
        /*0022*/ 	.short	0x0008
        /*0024*/ 	.byte	0x00, 0xf5, 0x21, 0x00


	//----- nvinfo : EIATTR_KPARAM_INFO
	.align		4
.L_2579:
        /*0028*/ 	.byte	0x04, 0x17
        /*002a*/ 	.short	(.L_2581 - .L_2580)
.L_2580:
        /*002c*/ 	.word	0x00000000
        /*0030*/ 	.short	0x0000
        /*0032*/ 	.short	0x0000
        /*0034*/ 	.byte	0x00, 0xf0, 0x21, 0x00


	//----- nvinfo : EIATTR_SPARSE_MMA_MASK
	.align		4
.L_2581:
        /*0038*/ 	.byte	0x03, 0x50
        /*003a*/ 	.short	0x0000


	//----- nvinfo : EIATTR_MAXREG_COUNT
	.align		4
        /*003c*/ 	.byte	0x03, 0x1b
        /*003e*/ 	.short	0x00ff


	//----- nvinfo : EIATTR_MERCURY_ISA_VERSION
	.align		4
        /*0040*/ 	.byte	0x03, 0x5f
        /*0042*/ 	.short	0x0101


	//----- nvinfo : EIATTR_VRC_CTA_INIT_COUNT
	.align		4
        /*0044*/ 	.byte	0x02, 0x4a
	.zero		1
	.zero		1


	//----- nvinfo : EIATTR_EXIT_INSTR_OFFSETS
	.align		4
        /*0048*/ 	.byte	0x04, 0x1c
        /*004a*/ 	.short	(.L_2583 - .L_2582)


	//   ....[0]....
.L_2582:
        /*004c*/ 	.word	0x00000080


	//   ....[1]....
        /*0050*/ 	.word	0x00000120


	//----- nvinfo : EIATTR_CBANK_PARAM_SIZE
	.align		4
.L_2583:
        /*0054*/ 	.byte	0x03, 0x19
        /*0056*/ 	.short	0x0018


	//----- nvinfo : EIATTR_PARAM_CBANK
	.align		4
        /*0058*/ 	.byte	0x04, 0x0a
        /*005a*/ 	.short	(.L_2585 - .L_2584)
	.align		4
.L_2584:
        /*005c*/ 	.word	index@(.nv.constant0.u16_to_u8)
        /*0060*/ 	.short	0x0380
        /*0062*/ 	.short	0x0018


	//----- nvinfo : EIATTR_SW_WAR
	.align		4
.L_2585:
        /*0064*/ 	.byte	0x04, 0x36
        /*0066*/ 	.short	(.L_2587 - .L_2586)
.L_2586:
        /*0068*/ 	.word	0x00000008
.L_2587:


//--------------------- .nv.info.u16_to_f64       --------------------------
	.section	.nv.info.u16_to_f64,"",@"SHT_CUDA_INFO"
	.sectionflags	@""
	.align	4


	//----- nvinfo : EIATTR_CUDA_API_VERSION
	.align		4
        /*0000*/ 	.byte	0x04, 0x37
        /*0002*/ 	.short	(.L_2589 - .L_2588)
.L_2588:
        /*0004*/ 	.word	0x00000082


	//----- nvinfo : EIATTR_KPARAM_INFO
	.align		4
.L_2589:
        /*0008*/ 	.byte	0x04, 0x17
        /*000a*/ 	.short	(.L_2591 - .L_2590)
.L_2590:
        /*000c*/ 	.word	0x00000000
        /*0010*/ 	.short	0x0002
        /*0012*/ 	.short	0x0010
        /*0014*/ 	.byte	0x00, 0xf5, 0x21, 0x00


	//----- nvinfo : EIATTR_KPARAM_INFO
	.align		4
.L_2591:
        /*0018*/ 	.byte	0x04, 0x17
        /*001a*/ 	.short	(.L_2593 - .L_2592)
.L_2592:
        /*001c*/ 	.word	0x00000000
        /*0020*/ 	.short	0x0001
        /*0022*/ 	.short	0x0008
        /*0024*/ 	.byte	0x00, 0xf5, 0x21, 0x00


	//----- nvinfo : EIATTR_KPARAM_INFO
	.align		4
.L_2593:
        /*0028*/ 	.byte	0x04, 0x17
        /*002a*/ 	.short	(.L_2595 - .L_2594)
.L_2594:
        /*002c*/ 	.word	0x00000000
        /*0030*/ 	.short	0x0000
        /*0032*/ 	.short	0x0000
        /*0034*/ 	.byte	0x00, 0xf0, 0x21, 0x00


	//----- nvinfo : EIATTR_SPARSE_MMA_MASK
	.align		4
.L_2595:
        /*0038*/ 	.byte	0x03, 0x50
        /*003a*/ 	.short	0x0000


	//----- nvinfo : EIATTR_MAXREG_COUNT
	.align		4
        /*003c*/ 	.byte	0x03, 0x1b
        /*003e*/ 	.short	0x00ff


	//----- nvinfo : EIATTR_MERCURY_ISA_VERSION
	.align		4
        /*0040*/ 	.byte	0x03, 0x5f
        /*0042*/ 	.short	0x0101


	//----- nvinfo : EIATTR_VRC_CTA_INIT_COUNT
	.align		4
        /*0044*/ 	.byte	0x02, 0x4a
	.zero		1
	.zero		1


	//----- nvinfo : EIATTR_EXIT_INSTR_OFFSETS
	.align		4
        /*0048*/ 	.byte	0x04, 0x1c
        /*004a*/ 	.short	(.L_2597 - .L_2596)


	//   ....[0]....
.L_2596:
        /*004c*/ 	.word	0x00000080


	//   ....[1]....
        /*0050*/ 	.word	0x00000130


	//----- nvinfo : EIATTR_CBANK_PARAM_SIZE
	.align		4
.L_2597:
        /*0054*/ 	.byte	0x03, 0x19
        /*0056*/ 	.short	0x0018


	//----- nvinfo : EIATTR_PARAM_CBANK
	.align		4
        /*0058*/ 	.byte	0x04, 0x0a
        /*005a*/ 	.short	(.L_2599 - .L_2598)
	.align		4
.L_2598:
        /*005c*/ 	.word	index@(.nv.constant0.u16_to_f64)
        /*0060*/ 	.short	0x0380
        /*0062*/ 	.short	0x0018


	//----- nvinfo : EIATTR_SW_WAR
	.align		4
.L_2599:
        /*0064*/ 	.byte	0x04, 0x36
        /*0066*/ 	.short	(.L_2601 - .L_2600)
.L_2600:
        /*0068*/ 	.word	0x00000008
.L_2601:


//--------------------- .nv.info.u16_to_f32       --------------------------
	.section	.nv.info.u16_to_f32,"",@"SHT_CUDA_INFO"
	.sectionflags	@""
	.align	4


	//----- nvinfo : EIATTR_CUDA_API_VERSION
	.align		4
        /*0000*/ 	.byte	0x04, 0x37
        /*0002*/ 	.short	(.L_2603 - .L_2602)
.L_2602:
        /*0004*/ 	.word	0x00000082


	//----- nvinfo : EIATTR_KPARAM_INFO
	.align		4
.L_2603:
        /*0008*/ 	.byte	0x04, 0x17
        /*000a*/ 	.short	(.L_2605 - .L_2604)
.L_2604:
        /*000c*/ 	.word	0x00000000
        /*0010*/ 	.short	0x0002
        /*0012*/ 	.short	0x0010
        /*0014*/ 	.byte	0x00, 0xf5, 0x21, 0x00


	//----- nvinfo : EIATTR_KPARAM_INFO
	.align		4
.L_2605:
        /*0018*/ 	.byte	0x04, 0x17
        /*001a*/ 	.short	(.L_2607 - .L_2606)
.L_2606:
        /*001c*/ 	.word	0x00000000
        /*0020*/ 	.short	0x0001
        /*0022*/ 	.short	0x0008
        /*0024*/ 	.byte	0x00, 0xf5, 0x21, 0x00


	//----- nvinfo : EIATTR_KPARAM_INFO
	.align		4
.L_2607:
        /*0028*/ 	.byte	0x04, 0x17
        /*002a*/ 	.short	(.L_2609 - .L_2608)
.L_2608:
        /*002c*/ 	.word	0x00000000
        /*0030*/ 	.short	0x0000
        /*0032*/ 	.short	0x0000
        /*0034*/ 	.byte	0x00, 0xf0, 0x21, 0x00


	//----- nvinfo : EIATTR_SPARSE_MMA_MASK
	.align		4
.L_2609:
        /*0038*/ 	.byte	0x03, 0x50
        /*003a*/ 	.short	0x0000


	//----- nvinfo : EIATTR_MAXREG_COUNT
	.align		4
        /*003c*/ 	.byte	0x03, 0x1b
        /*003e*/ 	.short	0x00ff


	//----- nvinfo : EIATTR_MERCURY_ISA_VERSION
	.align		4
        /*0040*/ 	.byte	0x03, 0x5f
        /*0042*/ 	.short	0x0101


	//----- nvinfo : EIATTR_VRC_CTA_INIT_COUNT
	.align		4
        /*0044*/ 	.byte	0x02, 0x4a
	.zero		1
	.zero		1


	//----- nvinfo : EIATTR_EXIT_INSTR_OFFSETS
	.align		4
        /*0048*/ 	.byte	0x04, 0x1c
        /*004a*/ 	.short	(.L_2611 - .L_2610)


	//   ....[0]....
.L_2610:
        /*004c*/ 	.word	0x00000080


	//   ....[1]....
        /*0050*/ 	.word	0x00000130


	//----- nvinfo : EIATTR_CBANK_PARAM_SIZE
	.align		4
.L_2611:
        /*0054*/ 	.byte	0x03, 0x19
        /*0056*/ 	.short	0x0018


	//----- nvinfo : EIATTR_PARAM_CBANK
	.align		4
        /*0058*/ 	.byte	0x04, 0x0a
        /*005a*/ 	.short	(.L_2613 - .L_2612)
	.align		4
.L_2612:
        /*005c*/ 	.word	index@(.nv.constant0.u16_to_f32)
        /*0060*/ 	.short	0x0380
        /*0062*/ 	.short	0x0018


	//----- nvinfo : EIATTR_SW_WAR
	.align		4
.L_2613:
        /*0064*/ 	.byte	0x04, 0x36
        /*0066*/ 	.short	(.L_2615 - .L_2614)
.L_2614:
        /*0068*/ 	.word	0x00000008
.L_2615:


//--------------------- .nv.info.u8_to_isize      --------------------------
	.section	.nv.info.u8_to_isize,"",@"SHT_CUDA_INFO"
	.sectionflags	@""
	.align	4


	//----- nvinfo : EIATTR_CUDA_API_VERSION
	.align		4
        /*0000*/ 	.byte	0x04, 0x37
        /*0002*/ 	.short	(.L_2617 - .L_2616)
.L_2616:
        /*0004*/ 	.word	0x00000082


	//----- nvinfo : EIATTR_KPARAM_INFO
	.align		4
.L_2617:
        /*0008*/ 	.byte	0x04, 0x17
        /*000a*/ 	.short	(.L_2619 - .L_2618)
.L_2618:
        /*000c*/ 	.word	0x00000000
        /*0010*/ 	.short	0x0002
        /*0012*/ 	.short	0x0010
        /*0014*/ 	.byte	0x00, 0xf5, 0x21, 0x00


	//----- nvinfo : EIATTR_KPARAM_INFO
	.align		4
.L_2619:
        /*0018*/ 	.byte	0x04, 0x17
        /*001a*/ 	.short	(.L_2621 - .L_2620)
.L_2620:
        /*001c*/ 	.word	0x00000000
        /*0020*/ 	.short	0x0001
        /*0022*/ 	.short	0x0008
        /*0024*/ 	.byte	0x00, 0xf5, 0x21, 0x00


	//----- nvinfo : EIATTR_KPARAM_INFO
	.align		4
.L_2621:
        /*0028*/ 	.byte	0x04, 0x17
        /*002a*/ 	.short	(.L_2623 - .L_2622)
.L_2622:
        /*002c*/ 	.word	0x00000000
        /*0030*/ 	.short	0x0000
        /*0032*/ 	.short	0x0000
        /*0034*/ 	.byte	0x00, 0xf0, 0x21, 0x00


	//----- nvinfo : EIATTR_SPARSE_MMA_MASK
	.align		4
.L_2623:
        /*0038*/ 	.byte	0x03, 0x50
        /*003a*/ 	.short	0x0000


	//----- nvinfo : EIATTR_MAXREG_COUNT
	.align		4
        /*003c*/ 	.byte	0x03, 0x1b
        /*003e*/ 	.short	0x00ff


	//----- nvinfo : EIATTR_MERCURY_ISA_VERSION
	.align		4
        /*0040*/ 	.byte	0x03, 0x5f
        /*0042*/ 	.short	0x0101


	//----- nvinfo : EIATTR_VRC_CTA_INIT_COUNT
	.align		4
        /*0044*/ 	.byte	0x02, 0x4a
	.zero		1
	.zero		1


	//----- nvinfo : EIATTR_EXIT_INSTR_OFFSETS
	.align		4
        /*0048*/ 	.byte	0x04, 0x1c
        /*004a*/ 	.short	(.L_2625 - .L_2624)


	//   ....[0]....
.L_2624:
        /*004c*/ 	.word	0x00000080


	//   ....[1]....
        /*0050*/ 	.word	0x00000130


	//----- nvinfo : EIATTR_CBANK_PARAM_SIZE
	.align		4
.L_2625:
        /*0054*/ 	.byte	0x03, 0x19
        /*0056*/ 	.short	0x0018


	//----- nvinfo : EIATTR_PARAM_CBANK
	.align		4
        /*0058*/ 	.byte	0x04, 0x0a
        /*005a*/ 	.short	(.L_2627 - .L_2626)
	.align		4
.L_2626:
        /*005c*/ 	.word	index@(.nv.constant0.u8_to_isize)
        /*0060*/ 	.short	0x0380
        /*0062*/ 	.short	0x0018


	//----- nvinfo : EIATTR_SW_WAR
	.align		4
.L_2627:
        /*0064*/ 	.byte	0x04, 0x36
        /*0066*/ 	.short	(.L_2629 - .L_2628)
.L_2628:
        /*0068*/ 	.word	0x00000008
.L_2629:


//--------------------- .nv.info.u8_to_i64        --------------------------
	.section	.nv.info.u8_to_i64,"",@"SHT_CUDA_INFO"
	.sectionflags	@""
	.align	4


	//----- nvinfo : EIATTR_CUDA_API_VERSION
	.align		4
        /*0000*/ 	.byte	0x04, 0x37
        /*0002*/ 	.short	(.L_2631 - .L_2630)
.L_2630:
        /*0004*/ 	.word	0x00000082


	//----- nvinfo : EIATTR_KPARAM_INFO
	.align		4
.L_2631:
        /*0008*/ 	.byte	0x04, 0x17
        /*000a*/ 	.short	(.L_2633 - .L_2632)
.L_2632:
        /*000c*/ 	.word	0x00000000
        /*0010*/ 	.short	0x0002
        /*0012*/ 	.short	0x0010
        /*0014*/ 	.byte	0x00, 0xf5, 0x21, 0x00


	//----- nvinfo : EIATTR_KPARAM_INFO
	.align		4
.L_2633:
        /*0018*/ 	.byte	0x04, 0x17
        /*001a*/ 	.short	(.L_2635 - .L_2634)
.L_2634:
        /*001c*/ 	.word	0x00000000
        /*0020*/ 	.short	0x0001
        /*0022*/ 	.short	0x0008
        /*0024*/ 	.byte	0x00, 0xf5, 0x21, 0x00


	//----- nvinfo : EIATTR_KPARAM_INFO
	.align		4
.L_2635:
        /*0028*/ 	.byte	0x04, 0x17
        /*002a*/ 	.short	(.L_2637 - .L_2636)
.L_2636:
        /*002c*/ 	.word	0x00000000
        /*0030*/ 	.short	0x0000
        /*0032*/ 	.short	0x0000
        /*0034*/ 	.byte	0x00, 0xf0, 0x21, 0x00


	//----- nvinfo : EIATTR_SPARSE_MMA_MASK
	.align		4
.L_2637:
        /*0038*/ 	.byte	0x03, 0x50
        /*003a*/ 	.short	0x0000


	//----- nvinfo : EIATTR_MAXREG_COUNT
	.align		4
        /*003c*/ 	.byte	0x03, 0x1b
        /*003e*/ 	.short	0x00ff


	//----- nvinfo : EIATTR_MERCURY_ISA_VERSION
	.align		4
        /*0040*/ 	.byte	0x03, 0x5f
        /*0042*/ 	.short	0x0101


	//----- nvinfo : EIATTR_VRC_CTA_INIT_COUNT
	.align		4
        /*0044*/ 	.byte	0x02, 0x4a
	.zero		1
	.zero		1


	//----- nvinfo : EIATTR_EXIT_INSTR_OFFSETS
	.align		4
        /*0048*/ 	.byte	0x04, 0x1c
        /*004a*/ 	.short	(.L_2639 - .L_2638)


	//   ....[0]....
.L_2638:
        /*004c*/ 	.word	0x00000080


	//   ....[1]....
        /*0050*/ 	.word	0x00000130


	//----- nvinfo : EIATTR_CBANK_PARAM_SIZE
	.align		4
.L_2639:
        /*0054*/ 	.byte	0x03, 0x19
        /*0056*/ 	.short	0x0018


	//----- nvinfo : EIATTR_PARAM_CBANK
	.align		4
        /*0058*/ 	.byte	0x04, 0x0a
        /*005a*/ 	.short	(.L_2641 - .L_2640)
	.align		4
.L_2640:
        /*005c*/ 	.word	index@(.nv.constant0.u8_to_i64)
        /*0060*/ 	.short	0x0380
        /*0062*/ 	.short	0x0018


	//----- nvinfo : EIATTR_SW_WAR
	.align		4
.L_2641:
        /*0064*/ 	.byte	0x04, 0x36
        /*0066*/ 	.short	(.L_2643 - .L_2642)
.L_2642:
        /*0068*/ 	.word	0x00000008
.L_2643:


//--------------------- .nv.info.u8_to_i32        --------------------------
	.section	.nv.info.u8_to_i32,"",@"SHT_CUDA_INFO"
	.sectionflags	@""
	.align	4


	//----- nvinfo : EIATTR_CUDA_API_VERSION
	.align		4
        /*0000*/ 	.byte	0x04, 0x37
        /*0002*/ 	.short	(.L_2645 - .L_2644)
.L_2644:
        /*0004*/ 	.word	0x00000082


	//----- nvinfo : EIATTR_KPARAM_INFO
	.align		4
.L_2645:
        /*0008*/ 	.byte	0x04, 0x17
        /*000a*/ 	.short	(.L_2647 - .L_2646)
.L_2646:
        /*000c*/ 	.word	0x00000000
        /*0010*/ 	.short	0x0002
        /*0012*/ 	.short	0x0010
        /*0014*/ 	.byte	0x00, 0xf5, 0x21, 0x00


	//----- nvinfo : EIATTR_KPARAM_INFO
	.align		4
.L_2647:
        /*0018*/ 	.byte	0x04, 0x17
        /*001a*/ 	.short	(.L_2649 - .L_2648)
.L_2648:
        /*001c*/ 	.word	0x00000000
        /*0020*/ 	.short	0x0001
        /*0022*/ 	.short	0x0008
        /*0024*/ 	.byte	0x00, 0xf5, 0x21, 0x00


	//----- nvinfo : EIATTR_KPARAM_INFO
	.align		4
.L_2649:
        /*0028*/ 	.byte	0x04, 0x17
        /*002a*/ 	.short	(.L_2651 - .L_2650)
.L_2650:
        /*002c*/ 	.word	0x00000000
        /*0030*/ 	.short	0x0000
        /*0032*/ 	.short	0x0000
        /*0034*/ 	.byte	0x00, 0xf0, 0x21, 0x00


	//----- nvinfo : EIATTR_SPARSE_MMA_MASK
	.align		4
.L_2651:
        /*0038*/ 	.byte	0x03, 0x50
        /*003a*/ 	.short	0x0000


	//----- nvinfo : EIATTR_MAXREG_COUNT
	.align		4
        /*003c*/ 	.byte	0x03, 0x1b
        /*003e*/ 	.short	0x00ff


	//----- nvinfo : EIATTR_MERCURY_ISA_VERSION
	.align		4
        /*0040*/ 	.byte	0x03, 0x5f
        /*0042*/ 	.short	0x0101


	//----- nvinfo : EIATTR_VRC_CTA_INIT_COUNT
	.align		4
        /*0044*/ 	.byte	0x02, 0x4a
	.zero		1
	.zero		1


	//----- nvinfo : EIATTR_EXIT_INSTR_OFFSETS
	.align		4
        /*0048*/ 	.byte	0x04, 0x1c
        /*004a*/ 	.short	(.L_2653 - .L_2652)


	//   ....[0]....
.L_2652:
        /*004c*/ 	.word	0x00000080


	//   ....[1]....
        /*0050*/ 	.word	0x00000120


	//----- nvinfo : EIATTR_CBANK_PARAM_SIZE
	.align		4
.L_2653:
        /*0054*/ 	.byte	0x03, 0x19
        /*0056*/ 	.short	0x0018


	//----- nvinfo : EIATTR_PARAM_CBANK
	.align		4
        /*0058*/ 	.byte	0x04, 0x0a
        /*005a*/ 	.short	(.L_2655 - .L_2654)
	.align		4
.L_2654:
        /*005c*/ 	.word	index@(.nv.constant0.u8_to_i32)
        /*0060*/ 	.short	0x0380
        /*0062*/ 	.short	0x0018


	//----- nvinfo : EIATTR_SW_WAR
	.align		4
.L_2655:
        /*0064*/ 	.byte	0x04, 0x36
        /*0066*/ 	.short	(.L_2657 - .L_2656)
.L_2656:
        /*0068*/ 	.word	0x00000008
.L_2657:


//--------------------- .nv.info.u8_to_i16        --------------------------
	.section	.nv.info.u8_to_i16,"",@"SHT_CUDA_INFO"
	.sectionflags	@""
	.align	4


	//----- nvinfo : EIATTR_CUDA_API_VERSION
	.align		4
        /*0000*/ 	.byte	0x04, 0x37
        /*0002*/ 	.short	(.L_2659 - .L_2658)
.L_2658:
        /*0004*/ 	.word	0x00000082


	//----- nvinfo : EIATTR_KPARAM_INFO
	.align		4
.L_2659:
        /*0008*/ 	.byte	0x04, 0x17
        /*000a*/ 	.short	(.L_2661 - .L_2660)
.L_2660:
        /*000c*/ 	.word	0x00000000
        /*0010*/ 	.short	0x0002
        /*0012*/ 	.short	0x0010
        /*0014*/ 	.byte	0x00, 0xf5, 0x21, 0x00


	//----- nvinfo : EIATTR_KPARAM_INFO
	.align		4
.L_2661:
        /*0018*/ 	.byte	0x04, 0x17
        /*001a*/ 	.short	(.L_2663 - .L_2662)
.L_2662:
        /*001c*/ 	.word	0x00000000
        /*0020*/ 	.short	0x0001
        /*0022*/ 	.short	0x0008
        /*0024*/ 	.byte	0x00, 0xf5, 0x21, 0x00


	//----- nvinfo : EIATTR_KPARAM_INFO
	.align		4
.L_2663:
        /*0028*/ 	.byte	0x04, 0x17
        /*002a*/ 	.short	(.L_2665 - .L_2664)
.L_2664:
        /*002c*/ 	.word	0x00000000
        /*0030*/ 	.short	0x0000
        /*0032*/ 	.short	0x0000
        /*0034*/ 	.byte	0x00, 0xf0, 0x21, 0x00


	//----- nvinfo : EIATTR_SPARSE_MMA_MASK
	.align		4
.L_2665:
        /*0038*/ 	.byte	0x03, 0x50
        /*003a*/ 	.short	0x0000


	//----- nvinfo : EIATTR_MAXREG_COUNT
	.align		4
        /*003c*/ 	.byte	0x03, 0x1b
        /*003e*/ 	.short	0x00ff


	//----- nvinfo : EIATTR_MERCURY_ISA_VERSION
	.align		4
        /*0040*/ 	.byte	0x03, 0x5f
        /*0042*/ 	.short	0x0101


	//----- nvinfo : EIATTR_VRC_CTA_INIT_COUNT
	.align		4
        /*0044*/ 	.byte	0x02, 0x4a
	.zero		1
	.zero		1


	//----- nvinfo : EIATTR_EXIT_INSTR_OFFSETS
	.align		4
        /*0048*/ 	.byte	0x04, 0x1c
        /*004a*/ 	.short	(.L_2667 - .L_2666)


	//   ....[0]....
.L_2666:
        /*004c*/ 	.word	0x00000080


	//   ....[1]....
        /*0050*/ 	.word	0x00000120


	//----- nvinfo : EIATTR_CBANK_PARAM_SIZE
	.align		4
.L_2667:
        /*0054*/ 	.byte	0x03, 0x19
        /*0056*/ 	.short	0x0018


	//----- nvinfo : EIATTR_PARAM_CBANK
	.align		4
        /*0058*/ 	.byte	0x04, 0x0a
        /*005a*/ 	.short	(.L_2669 - .L_2668)
	.align		4
.L_2668:
        /*005c*/ 	.word	index@(.nv.constant0.u8_to_i16)
        /*0060*/ 	.short	0x0380
        /*0062*/ 	.short	0x0018


	//----- nvinfo : EIATTR_SW_WAR
	.align		4
.L_2669:
        /*0064*/ 	.byte	0x04, 0x36
        /*0066*/ 	.short	(.L_2671 - .L_2670)
.L_2670:
        /*0068*/ 	.word	0x00000008
.L_2671:


//--------------------- .nv.info.u8_to_i8         --------------------------
	.section	.nv.info.u8_to_i8,"",@"SHT_CUDA_INFO"
	.sectionflags	@""
	.align	4


	//----- nvinfo : EIATTR_CUDA_API_VERSION
	.align		4
        /*0000*/ 	.byte	0x04, 0x37
        /*0002*/ 	.short	(.L_2673 - .L_2672)
.L_2672:
        /*0004*/ 	.word	0x00000082


	//----- nvinfo : EIATTR_KPARAM_INFO
	.align		4
.L_2673:
        /*0008*/ 	.byte	0x04, 0x17
        /*000a*/ 	.short	(.L_2675 - .L_2674)
.L_2674:
        /*000c*/ 	.word	0x00000000
        /*0010*/ 	.short	0x0002
        /*0012*/ 	.short	0x0010
        /*0014*/ 	.byte	0x00, 0xf5, 0x21, 0x00


	//----- nvinfo : EIATTR_KPARAM_INFO
	.align		4
.L_2675:
        /*0018*/ 	.byte	0x04, 0x17
        /*001a*/ 	.short	(.L_2677 - .L_2676)
.L_2676:
        /*001c*/ 	.word	0x00000000
        /*0020*/ 	.short	0x0001
        /*0022*/ 	.short	0x0008
        /*0024*/ 	.byte	0x00, 0xf5, 0x21, 0x00


	//----- nvinfo : EIATTR_KPARAM_INFO
	.align		4
.L_2677:
        /*0028*/ 	.byte	0x04, 0x17
        /*002a*/ 	.short	(.L_2679 - .L_2678)
.L_2678:
        /*002c*/ 	.word	0x00000000
        /*0030*/ 	.short	0x0000
        /*0032*/ 	.short	0x0000
        /*0034*/ 	.byte	0x00, 0xf0, 0x21, 0x00


	//----- nvinfo : EIATTR_SPARSE_MMA_MASK
	.align		4
.L_2679:
        /*0038*/ 	.byte	0x03, 0x50
        /*003a*/ 	.short	0x0000


	//----- nvinfo : EIATTR_MAXREG_COUNT
	.align		4
        /*003c*/ 	.byte	0x03, 0x1b
        /*003e*/ 	.short	0x00ff


	//----- nvinfo : EIATTR_MERCURY_ISA_VERSION
	.align		4
        /*0040*/ 	.byte	0x03, 0x5f
        /*0042*/ 	.short	0x0101


	//----- nvinfo : EIATTR_VRC_CTA_INIT_COUNT
	.align		4
        /*0044*/ 	.byte	0x02, 0x4a
	.zero		1
	.zero		1


	//----- nvinfo : EIATTR_EXIT_INSTR_OFFSETS
	.align		4
        /*0048*/ 	.byte	0x04, 0x1c
        /*004a*/ 	.short	(.L_2681 - .L_2680)


	//   ....[0]....
.L_2680:
        /*004c*/ 	.word	0x00000080


	//   ....[1]....
        /*0050*/ 	.word	0x00000120


	//----- nvinfo : EIATTR_CBANK_PARAM_SIZE
	.align		4
.L_2681:
        /*0054*/ 	.byte	0x03, 0x19
        /*0056*/ 	.short	0x0018


	//----- nvinfo : EIATTR_PARAM_CBANK
	.align		4
        /*0058*/ 	.byte	0x04, 0x0a
        /*005a*/ 	.short	(.L_2683 - .L_2682)
	.align		4
.L_2682:
        /*005c*/ 	.word	index@(.nv.constant0.u8_to_i8)
        /*0060*/ 	.short	0x0380
        /*0062*/ 	.short	0x0018


	//----- nvinfo : EIATTR_SW_WAR
	.align		4
.L_2683:
        /*0064*/ 	.byte	0x04, 0x36
        /*0066*/ 	.short	(.L_2685 - .L_2684)
.L_2684:
        /*0068*/ 	.word	0x00000008
.L_2685:


//--------------------- .nv.info.u8_to_usize      --------------------------
	.section	.nv.info.u8_to_usize,"",@"SHT_CUDA_INFO"
	.sectionflags	@""
	.align	4


	//----- nvinfo : EIATTR_CUDA_API_VERSION
	.align		4
        /*0000*/ 	.byte	0x04, 0x37
        /*0002*/ 	.short	(.L_2687 - .L_2686)
.L_2686:
        /*0004*/ 	.word	0x00000082


	//----- nvinfo : EIATTR_KPARAM_INFO
	.align		4
.L_2687:
        /*0008*/ 	.byte	0x04, 0x17
        /*000a*/ 	.short	(.L_2689 - .L_2688)
.L_2688:
        /*000c*/ 	.word	0x00000000
        /*0010*/ 	.short	0x0002
        /*0012*/ 	.short	0x0010
        /*0014*/ 	.byte	0x00, 0xf5, 0x21, 0x00


	//----- nvinfo : EIATTR_KPARAM_INFO
	.align		4
.L_2689:
        /*0018*/ 	.byte	0x04, 0x17
        /*001a*/ 	.short	(.L_2691 - .L_2690)
.L_2690:
        /*001c*/ 	.word	0x00000000
        /*0020*/ 	.short	0x0001
        /*0022*/ 	.short	0x0008
        /*0024*/ 	.byte	0x00, 0xf5, 0x21, 0x00


	//----- nvinfo : EIATTR_KPARAM_INFO
	.align		4
.L_2691:
        /*0028*/ 	.byte	0x04, 0x17
        /*002a*/ 	.short	(.L_2693 - .L_2692)
.L_2692:
        /*002c*/ 	.word	0x00000000
        /*0030*/ 	.short	0x0000
        /*0032*/ 	.short	0x0000
        /*0034*/ 	.byte	0x00, 0xf0, 0x21, 0x00


	//----- nvinfo : EIATTR_SPARSE_MMA_MASK
	.align		4
.L_2693:
        /*0038*/ 	.byte	0x03, 0x50
        /*003a*/ 	.short	0x0000


	//----- nvinfo : EIATTR_MAXREG_COUNT
	.align		4
        /*003c*/ 	.byte	0x03, 0x1b
        /*003e*/ 	.short	0x00ff


	//----- nvinfo : EIATTR_MERCURY_ISA_VERSION
	.align		4
        /*0040*/ 	.byte	0x03, 0x5f
        /*0042*/ 	.short	0x0101


	//----- nvinfo : EIATTR_VRC_CTA_INIT_COUNT
	.align		4
        /*0044*/ 	.byte	0x02, 0x4a
	.zero		1
	.zero		1


	//----- nvinfo : EIATTR_EXIT_INSTR_OFFSETS
	.align		4
        /*0048*/ 	.byte	0x04, 0x1c
        /*004a*/ 	.short	(.L_2695 - .L_2694)


	//   ....[0]....
.L_2694:
        /*004c*/ 	.word	0x00000080


	//   ....[1]....
        /*0050*/ 	.word	0x00000130


	//----- nvinfo : EIATTR_CBANK_PARAM_SIZE
	.align		4
.L_2695:
        /*0054*/ 	.byte	0x03, 0x19
        /*0056*/ 	.short	0x0018


	//----- nvinfo : EIATTR_PARAM_CBANK
	.align		4
        /*0058*/ 	.byte	0x04, 0x0a
        /*005a*/ 	.short	(.L_2697 - .L_2696)
	.align		4
.L_2696:
        /*005c*/ 	.word	index@(.nv.constant0.u8_to_usize)
        /*0060*/ 	.short	0x0380
        /*0062*/ 	.short	0x0018


	//----- nvinfo : EIATTR_SW_WAR
	.align		4
.L_2697:
        /*0064*/ 	.byte	0x04, 0x36
        /*0066*/ 	.short	(.L_2699 - .L_2698)
.L_2698:
        /*0068*/ 	.word	0x00000008
.L_2699:


//--------------------- .nv.info.u8_to_u64        --------------------------
	.section	.nv.info.u8_to_u64,"",@"SHT_CUDA_INFO"
	.sectionflags	@""
	.align	4


	//----- nvinfo : EIATTR_CUDA_API_VERSION
	.align		4
        /*0000*/ 	.byte	0x04, 0x37
        /*0002*/ 	.short	(.L_2701 - .L_2700)
.L_2700:
        /*0004*/ 	.word	0x00000082


	//----- nvinfo : EIATTR_KPARAM_INFO
	.align		4
.L_2701:
        /*0008*/ 	.byte	0x04, 0x17
        /*000a*/ 	.short	(.L_2703 - .L_2702)
.L_2702:
        /*000c*/ 	.word	0x00000000
        /*0010*/ 	.short	0x0002
        /*0012*/ 	.short	0x0010
        /*0014*/ 	.byte	0x00, 0xf5, 0x21, 0x00


	//----- nvinfo : EIATTR_KPARAM_INFO
	.align		4
.L_2703:
        /*0018*/ 	.byte	0x04, 0x17
        /*001a*/ 	.short	(.L_2705 - .L_2704)
.L_2704:
        /*001c*/ 	.word	0x00000000
        /*0020*/ 	.short	0x0001
        /*0022*/ 	.short	0x0008
        /*0024*/ 	.byte	0x00, 0xf5, 0x21, 0x00


	//----- nvinfo : EIATTR_KPARAM_INFO
	.align		4
.L_2705:
        /*0028*/ 	.byte	0x04, 0x17
        /*002a*/ 	.short	(.L_2707 - .L_2706)
.L_2706:
        /*002c*/ 	.word	0x00000000
        /*0030*/ 	.short	0x0000
        /*0032*/ 	.short	0x0000
        /*0034*/ 	.byte	0x00, 0xf0, 0x21, 0x00


	//----- nvinfo : EIATTR_SPARSE_MMA_MASK
	.align		4
.L_2707:
        /*0038*/ 	.byte	0x03, 0x50
        /*003a*/ 	.short	0x0000


	//----- nvinfo : EIATTR_MAXREG_COUNT
	.align		4
        /*003c*/ 	.byte	0x03, 0x1b
        /*003e*/ 	.short	0x00ff


	//----- nvinfo : EIATTR_MERCURY_ISA_VERSION
	.align		4
        /*0040*/ 	.byte	0x03, 0x5f
        /*0042*/ 	.short	0x0101


	//----- nvinfo : EIATTR_VRC_CTA_INIT_COUNT
	.align		4
        /*0044*/ 	.byte	0x02, 0x4a
	.zero		1
	.zero		1


	//----- nvinfo : EIATTR_EXIT_INSTR_OFFSETS
	.align		4
        /*0048*/ 	.byte	0x04, 0x1c
        /*004a*/ 	.short	(.L_2709 - .L_2708)


	//   ....[0]....
.L_2708:
        /*004c*/ 	.word	0x00000080


	//   ....[1]....
        /*0050*/ 	.word	0x00000130


	//----- nvinfo : EIATTR_CBANK_PARAM_SIZE
	.align		4
.L_2709:
        /*0054*/ 	.byte	0x03, 0x19
        /*0056*/ 	.short	0x0018


	//----- nvinfo : EIATTR_PARAM_CBANK
	.align		4
        /*0058*/ 	.byte	0x04, 0x0a
        /*005a*/ 	.short	(.L_2711 - .L_2710)
	.align		4
.L_2710:
        /*005c*/ 	.word	index@(.nv.constant0.u8_to_u64)
        /*0060*/ 	.short	0x0380
        /*0062*/ 	.short	0x0018


	//----- nvinfo : EIATTR_SW_WAR
	.align		4
.L_2711:
        /*0064*/ 	.byte	0x04, 0x36
        /*0066*/ 	.short	(.L_2713 - .L_2712)
.L_2712:
        /*0068*/ 	.word	0x00000008
.L_2713:


//--------------------- .nv.info.u8_to_u32        --------------------------
	.section	.nv.info.u8_to_u32,"",@"SHT_CUDA_INFO"
	.sectionflags	@""
	.align	4


	//----- nvinfo : EIATTR_CUDA_API_VERSION
	.align		4
        /*0000*/ 	.byte	0x04, 0x37
        /*0002*/ 	.short	(.L_2715 - .L_2714)
.L_2714:
        /*0004*/ 	.word	0x00000082


	//----- nvinfo : EIATTR_KPARAM_INFO
	.align		4
.L_2715:
        /*0008*/ 	.byte	0x04, 0x17
        /*000a*/ 	.short	(.L_2717 - .L_2716)
.L_2716:
        /*000c*/ 	.word	0x00000000
        /*0010*/ 	.short	0x0002
        /*0012*/ 	.short	0x0010
        /*0014*/ 	.byte	0x00, 0xf5, 0x21, 0x00


	//----- nvinfo : EIATTR_KPARAM_INFO
	.align		4
.L_2717:
        /*0018*/ 	.byte	0x04, 0x17
        /*001a*/ 	.short	(.L_2719 - .L_2718)
.L_2718:
        /*001c*/ 	.word	0x00000000
        /*0020*/ 	.short	0x0001
        /*0022*/ 	.short	0x0008
        /*0024*/ 	.byte	0x00, 0xf5, 0x21, 0x00


	//----- nvinfo : EIATTR_KPARAM_INFO
	.align		4
.L_2719:
        /*0028*/ 	.byte	0x04, 0x17
        /*002a*/ 	.short	(.L_2721 - .L_2720)
.L_2720:
        /*002c*/ 	.word	0x00000000
        /*0030*/ 	.short	0x0000
        /*0032*/ 	.short	0x0000
        /*0034*/ 	.byte	0x00, 0xf0, 0x21, 0x00


	//----- nvinfo : EIATTR_SPARSE_MMA_MASK
	.align		4
.L_2721:
        /*0038*/ 	.byte	0x03, 0x50
        /*003a*/ 	.short	0x0000


	//----- nvinfo : EIATTR_MAXREG_COUNT
	.align		4
        /*003c*/ 	.byte	0x03, 0x1b
        /*003e*/ 	.short	0x00ff


	//----- nvinfo : EIATTR_MERCURY_ISA_VERSION
	.align		4
        /*0040*/ 	.byte	0x03, 0x5f
        /*0042*/ 	.short	0x0101


	//----- nvinfo : EIATTR_VRC_CTA_INIT_COUNT
	.align		4
        /*0044*/ 	.byte	0x02, 0x4a
	.zero		1
	.zero		1


	//----- nvinfo : EIATTR_EXIT_INSTR_OFFSETS
	.align		4
        /*0048*/ 	.byte	0x04, 0x1c
        /*004a*/ 	.short	(.L_2723 - .L_2722)


	//   ....[0]....
.L_2722:
        /*004c*/ 	.word	0x00000080


	//   ....[1]....
        /*0050*/ 	.word	0x00000120


	//----- nvinfo : EIATTR_CBANK_PARAM_SIZE
	.align		4
.L_2723:
        /*0054*/ 	.byte	0x03, 0x19
        /*0056*/ 	.short	0x0018


	//----- nvinfo : EIATTR_PARAM_CBANK
	.align		4
        /*0058*/ 	.byte	0x04, 0x0a
        /*005a*/ 	.short	(.L_2725 - .L_2724)
	.align		4
.L_2724:
        /*005c*/ 	.word	index@(.nv.constant0.u8_to_u32)
        /*0060*/ 	.short	0x0380
        /*0062*/ 	.short	0x0018


	//----- nvinfo : EIATTR_SW_WAR
	.align		4
.L_2725:
        /*0064*/ 	.byte	0x04, 0x36
        /*0066*/ 	.short	(.L_2727 - .L_2726)
.L_2726:
        /*0068*/ 	.word	0x00000008
.L_2727:


//--------------------- .nv.info.u8_to_u16        --------------------------
	.section	.nv.info.u8_to_u16,"",@"SHT_CUDA_INFO"
	.sectionflags	@""
	.align	4


	//----- nvinfo : EIATTR_CUDA_API_VERSION
	.align		4
        /*0000*/ 	.byte	0x04, 0x37
        /*0002*/ 	.short	(.L_2729 - .L_2728)
.L_2728:
        /*0004*/ 	.word	0x00000082


	//----- nvinfo : EIATTR_KPARAM_INFO
	.align		4
.L_2729:
        /*0008*/ 	.byte	0x04, 0x17
        /*000a*/ 	.short	(.L_2731 - .L_2730)
.L_2730:
        /*000c*/ 	.word	0x00000000
        /*0010*/ 	.short	0x0002
        /*0012*/ 	.short	0x0010
        /*0014*/ 	.byte	0x00, 0xf5, 0x21, 0x00


	//----- nvinfo : EIATTR_KPARAM_INFO
	.align		4
.L_2731:
        /*0018*/ 	.byte	0x04, 0x17
        /*001a*/ 	.short	(.L_2733 - .L_2732)
.L_2732:
        /*001c*/ 	.word	0x00000000
        /*0020*/ 	.short	0x0001
        /*0022*/ 	.short	0x0008
        /*0024*/ 	.byte	0x00, 0xf5, 0x21, 0x00


	//----- nvinfo : EIATTR_KPARAM_INFO
	.align		4
.L_2733:
        /*0028*/ 	.byte	0x04, 0x17
        /*002a*/ 	.short	(.L_2735 - .L_2734)
.L_2734:
        /*002c*/ 	.word	0x00000000
        /*0030*/ 	.short	0x0000
        /*0032*/ 	.short	0x0000
        /*0034*/ 	.byte	0x00, 0xf0, 0x21, 0x00


	//----- nvinfo : EIATTR_SPARSE_MMA_MASK
	.align		4
.L_2735:
        /*0038*/ 	.byte	0x03, 0x50
        /*003a*/ 	.short	0x0000


	//----- nvinfo : EIATTR_MAXREG_COUNT
	.align		4
        /*003c*/ 	.byte	0x03, 0x1b
        /*003e*/ 	.short	0x00ff


	//----- nvinfo : EIATTR_MERCURY_ISA_VERSION
	.align		4
        /*0040*/ 	.byte	0x03, 0x5f
        /*0042*/ 	.short	0x0101


	//----- nvinfo : EIATTR_VRC_CTA_INIT_COUNT
	.align		4
        /*0044*/ 	.byte	0x02, 0x4a
	.zero		1
	.zero		1


	//----- nvinfo : EIATTR_EXIT_INSTR_OFFSETS
	.align		4
        /*0048*/ 	.byte	0x04, 0x1c
        /*004a*/ 	.short	(.L_2737 - .L_2736)


	//   ....[0]....
.L_2736:
        /*004c*/ 	.word	0x00000080


	//   ....[1]....
        /*0050*/ 	.word	0x00000120


	//----- nvinfo : EIATTR_CBANK_PARAM_SIZE
	.align		4
.L_2737:
        /*0054*/ 	.byte	0x03, 0x19
        /*0056*/ 	.short	0x0018


	//----- nvinfo : EIATTR_PARAM_CBANK
	.align		4
        /*0058*/ 	.byte	0x04, 0x0a
        /*005a*/ 	.short	(.L_2739 - .L_2738)
	.align		4
.L_2738:
        /*005c*/ 	.word	index@(.nv.constant0.u8_to_u16)
        /*0060*/ 	.short	0x0380
        /*0062*/ 	.short	0x0018


	//----- nvinfo : EIATTR_SW_WAR
	.align		4
.L_2739:
        /*0064*/ 	.byte	0x04, 0x36
        /*0066*/ 	.short	(.L_2741 - .L_2740)
.L_2740:
        /*0068*/ 	.word	0x00000008
.L_2741:


//--------------------- .nv.info.u8_to_u8         --------------------------
	.section	.nv.info.u8_to_u8,"",@"SHT_CUDA_INFO"
	.sectionflags	@""
	.align	4


	//----- nvinfo : EIATTR_CUDA_API_VERSION
	.align		4
        /*0000*/ 	.byte	0x04, 0x37
        /*0002*/ 	.short	(.L_2743 - .L_2742)
.L_2742:
        /*0004*/ 	.word	0x00000082


	//----- nvinfo : EIATTR_KPARAM_INFO
	.align		4
.L_2743:
        /*0008*/ 	.byte	0x04, 0x17
        /*000a*/ 	.short	(.L_2745 - .L_2744)
.L_2744:
        /*000c*/ 	.word	0x00000000
        /*0010*/ 	.short	0x0002
        /*0012*/ 	.short	0x0010
        /*0014*/ 	.byte	0x00, 0xf5, 0x21, 0x00


	//----- nvinfo : EIATTR_KPARAM_INFO
	.align		4
.L_2745:
        /*0018*/ 	.byte	0x04, 0x17
        /*001a*/ 	.short	(.L_2747 - .L_2746)
.L_2746:
        /*001c*/ 	.word	0x00000000
        /*0020*/ 	.short	0x0001
        /*0022*/ 	.short	0x0008
        /*0024*/ 	.byte	0x00, 0xf5, 0x21, 0x00


	//----- nvinfo : EIATTR_KPARAM_INFO
	.align		4
.L_2747:
        /*0028*/ 	.byte	0x04, 0x17
        /*002a*/ 	.short	(.L_2749 - .L_2748)
.L_2748:
        /*002c*/ 	.word	0x00000000
        /*0030*/ 	.short	0x0000
        /*0032*/ 	.short	0x0000
        /*0034*/ 	.byte	0x00, 0xf0, 0x21, 0x00


	//----- nvinfo : EIATTR_SPARSE_MMA_MASK
	.align		4
.L_2749:
        /*0038*/ 	.byte	0x03, 0x50
        /*003a*/ 	.short	0x0000


	//----- nvinfo : EIATTR_MAXREG_COUNT
	.align		4
        /*003c*/ 	.byte	0x03, 0x1b
        /*003e*/ 	.short	0x00ff


	//----- nvinfo : EIATTR_MERCURY_ISA_VERSION
	.align		4
        /*0040*/ 	.byte	0x03, 0x5f
        /*0042*/ 	.short	0x0101


	//----- nvinfo : EIATTR_VRC_CTA_INIT_COUNT
	.align		4
        /*0044*/ 	.byte	0x02, 0x4a
	.zero		1
	.zero		1


	//----- nvinfo : EIATTR_EXIT_INSTR_OFFSETS
	.align		4
        /*0048*/ 	.byte	0x04, 0x1c
        /*004a*/ 	.short	(.L_2751 - .L_2750)


	//   ....[0]....
.L_2750:
        /*004c*/ 	.word	0x00000080


	//   ....[1]....
        /*0050*/ 	.word	0x00000120


	//----- nvinfo : EIATTR_CBANK_PARAM_SIZE
	.align		4
.L_2751:
        /*0054*/ 	.byte	0x03, 0x19
        /*0056*/ 	.short	0x0018


	//----- nvinfo : EIATTR_PARAM_CBANK
	.align		4
        /*0058*/ 	.byte	0x04, 0x0a
        /*005a*/ 	.short	(.L_2753 - .L_2752)
	.align		4
.L_2752:
        /*005c*/ 	.word	index@(.nv.constant0.u8_to_u8)
        /*0060*/ 	.short	0x0380
        /*0062*/ 	.short	0x0018


	//----- nvinfo : EIATTR_SW_WAR
	.align		4
.L_2753:
        /*0064*/ 	.byte	0x04, 0x36
        /*0066*/ 	.short	(.L_2755 - .L_2754)
.L_2754:
        /*0068*/ 	.word	0x00000008
.L_2755:


//--------------------- .nv.info.u8_to_f64        --------------------------
	.section	.nv.info.u8_to_f64,"",@"SHT_CUDA_INFO"
	.sectionflags	@""
	.align	4


	//----- nvinfo : EIATTR_CUDA_API_VERSION
	.align		4
        /*0000*/ 	.byte	0x04, 0x37
        /*0002*/ 	.short	(.L_2757 - .L_2756)
.L_2756:
        /*0004*/ 	.word	0x00000082


	//----- nvinfo : EIATTR_KPARAM_INFO
	.align		4
.L_2757:
        /*0008*/ 	.byte	0x04, 0x17
        /*000a*/ 	.short	(.L_2759 - .L_2758)
.L_2758:
        /*000c*/ 	.word	0x00000000
        /*0010*/ 	.short	0x0002
        /*0012*/ 	.short	0x0010
        /*0014*/ 	.byte	0x00, 0xf5, 0x21, 0x00


	//----- nvinfo : EIATTR_KPARAM_INFO
	.align		4
.L_2759:
        /*0018*/ 	.byte	0x04, 0x17
        /*001a*/ 	.short	(.L_2761 - .L_2760)
.L_2760:
        /*001c*/ 	.word	0x00000000
        /*0020*/ 	.short	0x0001
        /*0022*/ 	.short	0x0008
        /*0024*/ 	.byte	0x00, 0xf5, 0x21, 0x00


	//----- nvinfo : EIATTR_KPARAM_INFO
	.align		4
.L_2761:
        /*0028*/ 	.byte	0x04, 0x17
        /*002a*/ 	.short	(.L_2763 - .L_2762)
.L_2762:
        /*002c*/ 	.word	0x00000000
        /*0030*/ 	.short	0x0000
        /*0032*/ 	.short	0x0000
        /*0034*/ 	.byte	0x00, 0xf0, 0x21, 0x00


	//----- nvinfo : EIATTR_SPARSE_MMA_MASK
	.align		4
.L_2763:
        /*0038*/ 	.byte	0x03, 0x50
        /*003a*/ 	.short	0x0000


	//----- nvinfo : EIATTR_MAXREG_COUNT
	.align		4
        /*003c*/ 	.byte	0x03, 0x1b
        /*003e*/ 	.short	0x00ff


	//----- nvinfo : EIATTR_MERCURY_ISA_VERSION
	.align		4
        /*0040*/ 	.byte	0x03, 0x5f
        /*0042*/ 	.short	0x0101


	//----- nvinfo : EIATTR_VRC_CTA_INIT_COUNT
	.align		4
        /*0044*/ 	.byte	0x02, 0x4a
	.zero		1
	.zero		1


	//----- nvinfo : EIATTR_EXIT_INSTR_OFFSETS
	.align		4
        /*0048*/ 	.byte	0x04, 0x1c
        /*004a*/ 	.short	(.L_2765 - .L_2764)


	//   ....[0]....
.L_2764:
        /*004c*/ 	.word	0x00000080


	//   ....[1]....
        /*0050*/ 	.word	0x00000130


	//----- nvinfo : EIATTR_CBANK_PARAM_SIZE
	.align		4
.L_2765:
        /*0054*/ 	.byte	0x03, 0x19
        /*0056*/ 	.short	0x0018


	//----- nvinfo : EIATTR_PARAM_CBANK
	.align		4
        /*0058*/ 	.byte	0x04, 0x0a
        /*005a*/ 	.short	(.L_2767 - .L_2766)
	.align		4
.L_2766:
        /*005c*/ 	.word	index@(.nv.constant0.u8_to_f64)
        /*0060*/ 	.short	0x0380
        /*0062*/ 	.short	0x0018


	//----- nvinfo : EIATTR_SW_WAR
	.align		4
.L_2767:
        /*0064*/ 	.byte	0x04, 0x36
        /*0066*/ 	.short	(.L_2769 - .L_2768)
.L_2768:
        /*0068*/ 	.word	0x00000008
.L_2769:


//--------------------- .nv.info.u8_to_f32        --------------------------
	.section	.nv.info.u8_to_f32,"",@"SHT_CUDA_INFO"
	.sectionflags	@""
	.align	4


	//----- nvinfo : EIATTR_CUDA_API_VERSION
	.align		4
        /*0000*/ 	.byte	0x04, 0x37
        /*0002*/ 	.short	(.L_2771 - .L_2770)
.L_2770:
        /*0004*/ 	.word	0x00000082


	//----- nvinfo : EIATTR_KPARAM_INFO
	.align		4
.L_2771:
        /*0008*/ 	.byte	0x04, 0x17
        /*000a*/ 	.short	(.L_2773 - .L_2772)
.L_2772:
        /*000c*/ 	.word	0x00000000
        /*0010*/ 	.short	0x0002
        /*0012*/ 	.short	0x0010
        /*0014*/ 	.byte	0x00, 0xf5, 0x21, 0x00


	//----- nvinfo : EIATTR_KPARAM_INFO
	.align		4
.L_2773:
        /*0018*/ 	.byte	0x04, 0x17
        /*001a*/ 	.short	(.L_2775 - .L_2774)
.L_2774:
        /*001c*/ 	.word	0x00000000
        /*0020*/ 	.short	0x0001
        /*0022*/ 	.short	0x0008
        /*0024*/ 	.byte	0x00, 0xf5, 0x21, 0x00


	//----- nvinfo : EIATTR_KPARAM_INFO
	.align		4
.L_2775:
        /*0028*/ 	.byte	0x04, 0x17
        /*002a*/ 	.short	(.L_2777 - .L_2776)
.L_2776:
        /*002c*/ 	.word	0x00000000
        /*0030*/ 	.short	0x0000
        /*0032*/ 	.short	0x0000
        /*0034*/ 	.byte	0x00, 0xf0, 0x21, 0x00


	//----- nvinfo : EIATTR_SPARSE_MMA_MASK
	.align		4
.L_2777:
        /*0038*/ 	.byte	0x03, 0x50
        /*003a*/ 	.short	0x0000


	//----- nvinfo : EIATTR_MAXREG_COUNT
	.align		4
        /*003c*/ 	.byte	0x03, 0x1b
        /*003e*/ 	.short	0x00ff


	//----- nvinfo : EIATTR_MERCURY_ISA_VERSION
	.align		4
        /*0040*/ 	.byte	0x03, 0x5f
        /*0042*/ 	.short	0x0101


	//----- nvinfo : EIATTR_VRC_CTA_INIT_COUNT
	.align		4
        /*0044*/ 	.byte	0x02, 0x4a
	.zero		1
	.zero		1


	//----- nvinfo : EIATTR_EXIT_INSTR_OFFSETS
	.align		4
        /*0048*/ 	.byte	0x04, 0x1c
        /*004a*/ 	.short	(.L_2779 - .L_2778)


	//   ....[0]....
.L_2778:
        /*004c*/ 	.word	0x00000080


	//   ....[1]....
        /*0050*/ 	.word	0x00000130


	//----- nvinfo : EIATTR_CBANK_PARAM_SIZE
	.align		4
.L_2779:
        /*0054*/ 	.byte	0x03, 0x19
        /*0056*/ 	.short	0x0018


	//----- nvinfo : EIATTR_PARAM_CBANK
	.align		4
        /*0058*/ 	.byte	0x04, 0x0a
        /*005a*/ 	.short	(.L_2781 - .L_2780)
	.align		4
.L_2780:
        /*005c*/ 	.word	index@(.nv.constant0.u8_to_f32)
        /*0060*/ 	.short	0x0380
        /*0062*/ 	.short	0x0018


	//----- nvinfo : EIATTR_SW_WAR
	.align		4
.L_2781:
        /*0064*/ 	.byte	0x04, 0x36
        /*0066*/ 	.short	(.L_2783 - .L_2782)
.L_2782:
        /*0068*/ 	.word	0x00000008
.L_2783:


//--------------------- .nv.info.f64_to_isize     --------------------------
	.section	.nv.info.f64_to_isize,"",@"SHT_CUDA_INFO"
	.sectionflags	@""
	.align	4


	//----- nvinfo : EIATTR_CUDA_API_VERSION
	.align		4
        /*0000*/ 	.byte	0x04, 0x37
        /*0002*/ 	.short	(.L_2785 - .L_2784)
.L_2784:
        /*0004*/ 	.word	0x00000082


	//----- nvinfo : EIATTR_KPARAM_INFO
	.align		4
.L_2785:
        /*0008*/ 	.byte	0x04, 0x17
        /*000a*/ 	.short	(.L_2787 - .L_2786)
.L_2786:
        /*000c*/ 	.word	0x00000000
        /*0010*/ 	.short	0x0002
        /*0012*/ 	.short	0x0010
        /*0014*/ 	.byte	0x00, 0xf5, 0x21, 0x00


	//----- nvinfo : EIATTR_KPARAM_INFO
	.align		4
.L_2787:
        /*0018*/ 	.byte	0x04, 0x17
        /*001a*/ 	.short	(.L_2789 - .L_2788)
.L_2788:
        /*001c*/ 	.word	0x00000000
        /*0020*/ 	.short	0x0001
        /*0022*/ 	.short	0x0008
        /*0024*/ 	.byte	0x00, 0xf5, 0x21, 0x00


	//----- nvinfo : EIATTR_KPARAM_INFO
	.align		4
.L_2789:
        /*0028*/ 	.byte	0x04, 0x17
        /*002a*/ 	.short	(.L_2791 - .L_2790)
.L_2790:
        /*002c*/ 	.word	0x00000000
        /*0030*/ 	.short	0x0000
        /*0032*/ 	.short	0x0000
        /*0034*/ 	.byte	0x00, 0xf0, 0x21, 0x00


	//----- nvinfo : EIATTR_SPARSE_MMA_MASK
	.align		4
.L_2791:
        /*0038*/ 	.byte	0x03, 0x50
        /*003a*/ 	.short	0x0000


	//----- nvinfo : EIATTR_MAXREG_COUNT
	.align		4
        /*003c*/ 	.byte	0x03, 0x1b
        /*003e*/ 	.short	0x00ff


	//----- nvinfo : EIATTR_MERCURY_ISA_VERSION
	.align		4
        /*0040*/ 	.byte	0x03, 0x5f
        /*0042*/ 	.short	0x0101


	//----- nvinfo : EIATTR_VRC_CTA_INIT_COUNT
	.align		4
        /*0044*/ 	.byte	0x02, 0x4a
	.zero		1
	.zero		1


	//----- nvinfo : EIATTR_EXIT_INSTR_OFFSETS
	.align		4
        /*0048*/ 	.byte	0x04, 0x1c
        /*004a*/ 	.short	(.L_2793 - .L_2792)


	//   ....[0]....
.L_2792:
        /*004c*/ 	.word	0x00000080


	//   ....[1]....
        /*0050*/ 	.word	0x00000150


	//----- nvinfo : EIATTR_CBANK_PARAM_SIZE
	.align		4
.L_2793:
        /*0054*/ 	.byte	0x03, 0x19
        /*0056*/ 	.short	0x0018


	//----- nvinfo : EIATTR_PARAM_CBANK
	.align		4
        /*0058*/ 	.byte	0x04, 0x0a
        /*005a*/ 	.short	(.L_2795 - .L_2794)
	.align		4
.L_2794:
        /*005c*/ 	.word	index@(.nv.constant0.f64_to_isize)
        /*0060*/ 	.short	0x0380
        /*0062*/ 	.short	0x0018


	//----- nvinfo : EIATTR_SW_WAR
	.align		4
.L_2795:
        /*0064*/ 	.byte	0x04, 0x36
        /*0066*/ 	.short	(.L_2797 - .L_2796)
.L_2796:
        /*0068*/ 	.word	0x00000008
.L_2797:


//--------------------- .nv.info.f64_to_i64       --------------------------
	.section	.nv.info.f64_to_i64,"",@"SHT_CUDA_INFO"
	.sectionflags	@""
	.align	4


	//----- nvinfo : EIATTR_CUDA_API_VERSION
	.align		4
        /*0000*/ 	.byte	0x04, 0x37
        /*0002*/ 	.short	(.L_2799 - .L_2798)
.L_2798:
        /*0004*/ 	.word	0x00000082


	//----- nvinfo : EIATTR_KPARAM_INFO
	.align		4
.L_2799:
        /*0008*/ 	.byte	0x04, 0x17
        /*000a*/ 	.short	(.L_2801 - .L_2800)
.L_2800:
        /*000c*/ 	.word	0x00000000
        /*0010*/ 	.short	0x0002
        /*0012*/ 	.short	0x0010
        /*0014*/ 	.byte	0x00, 0xf5, 0x21, 0x00


	//----- nvinfo : EIATTR_KPARAM_INFO
	.align		4
.L_2801:
        /*0018*/ 	.byte	0x04, 0x17
        /*001a*/ 	.short	(.L_2803 - .L_2802)
.L_2802:
        /*001c*/ 	.word	0x00000000
        /*0020*/ 	.short	0x0001
        /*0022*/ 	.short	0x0008
        /*0024*/ 	.byte	0x00, 0xf5, 0x21, 0x00


	//----- nvinfo : EIATTR_KPARAM_INFO
	.align		4
.L_2803:
        /*0028*/ 	.byte	0x04, 0x17
        /*002a*/ 	.short	(.L_2805 - .L_2804)
.L_2804:
        /*002c*/ 	.word	0x00000000
        /*0030*/ 	.short	0x0000
        /*0032*/ 	.short	0x0000
        /*0034*/ 	.byte	0x00, 0xf0, 0x21, 0x00


	//----- nvinfo : EIATTR_SPARSE_MMA_MASK
	.align		4
.L_2805:
        /*0038*/ 	.byte	0x03, 0x50
        /*003a*/ 	.short	0x0000


	//----- nvinfo : EIATTR_MAXREG_COUNT
	.align		4
        /*003c*/ 	.byte	0x03, 0x1b
        /*003e*/ 	.short	0x00ff


	//----- nvinfo : EIATTR_MERCURY_ISA_VERSION
	.align		4
        /*0040*/ 	.byte	0x03, 0x5f
        /*0042*/ 	.short	0x0101


	//----- nvinfo : EIATTR_VRC_CTA_INIT_COUNT
	.align		4
        /*0044*/ 	.byte	0x02, 0x4a
	.zero		1
	.zero		1


	//----- nvinfo : EIATTR_EXIT_INSTR_OFFSETS
	.align		4
        /*0048*/ 	.byte	0x04, 0x1c
        /*004a*/ 	.short	(.L_2807 - .L_2806)


	//   ....[0]....
.L_2806:
        /*004c*/ 	.word	0x00000080


	//   ....[1]....
        /*0050*/ 	.word	0x00000150


	//----- nvinfo : EIATTR_CBANK_PARAM_SIZE
	.align		4
.L_2807:
        /*0054*/ 	.byte	0x03, 0x19
        /*0056*/ 	.short	0x0018


	//----- nvinfo : EIATTR_PARAM_CBANK
	.align		4
        /*0058*/ 	.byte	0x04, 0x0a
        /*005a*/ 	.short	(.L_2809 - .L_2808)
	.align		4
.L_2808:
        /*005c*/ 	.word	index@(.nv.constant0.f64_to_i64)
        /*0060*/ 	.short	0x0380
        /*0062*/ 	.short	0x0018


	//----- nvinfo : EIATTR_SW_WAR
	.align		4
.L_2809:
        /*0064*/ 	.byte	0x04, 0x36
        /*0066*/ 	.short	(.L_2811 - .L_2810)
.L_2810:
        /*0068*/ 	.word	0x00000008
.L_2811:


//--------------------- .nv.info.f64_to_i32       --------------------------
	.section	.nv.info.f64_to_i32,"",@"SHT_CUDA_INFO"
	.sectionflags	@""
	.align	4


	//----- nvinfo : EIATTR_CUDA_API_VERSION
	.align		4
        /*0000*/ 	.byte	0x04, 0x37
        /*0002*/ 	.short	(.L_2813 - .L_2812)
.L_2812:
        /*0004*/ 	.word	0x00000082


	//----- nvinfo : EIATTR_KPARAM_INFO
	.align		4
.L_2813:
        /*0008*/ 	.byte	0x04, 0x17
        /*000a*/ 	.short	(.L_2815 - .L_2814)
.L_2814:
        /*000c*/ 	.word	0x00000000
        /*0010*/ 	.short	0x0002
        /*0012*/ 	.short	0x0010
        /*0014*/ 	.byte	0x00, 0xf5, 0x21, 0x00


	//----- nvinfo : EIATTR_KPARAM_INFO
	.align		4
.L_2815:
        /*0018*/ 	.byte	0x04, 0x17
        /*001a*/ 	.short	(.L_2817 - .L_2816)
.L_2816:
        /*001c*/ 	.word	0x00000000
        /*0020*/ 	.short	0x0001
        /*0022*/ 	.short	0x0008
        /*0024*/ 	.byte	0x00, 0xf5, 0x21, 0x00


	//----- nvinfo : EIATTR_KPARAM_INFO
	.align		4
.L_2817:
        /*0028*/ 	.byte	0x04, 0x17
        /*002a*/ 	.short	(.L_2819 - .L_2818)
.L_2818:
        /*002c*/ 	.word	0x00000000
        /*0030*/ 	.short	0x0000
        /*0032*/ 	.short	0x0000
        /*0034*/ 	.byte	0x00, 0xf0, 0x21, 0x00


	//----- nvinfo : EIATTR_SPARSE_MMA_MASK
	.align		4
.L_2819:
        /*0038*/ 	.byte	0x03, 0x50
        /*003a*/ 	.short	0x0000


	//----- nvinfo : EIATTR_MAXREG_COUNT
	.align		4
        /*003c*/ 	.byte	0x03, 0x1b
        /*003e*/ 	.short	0x00ff


	//----- nvinfo : EIATTR_MERCURY_ISA_VERSION
	.align		4
        /*0040*/ 	.byte	0x03, 0x5f
        /*0042*/ 	.short	0x0101


	//----- nvinfo : EIATTR_VRC_CTA_INIT_COUNT
	.align		4
        /*0044*/ 	.byte	0x02, 0x4a
	.zero		1
	.zero		1


	//----- nvinfo : EIATTR_EXIT_INSTR_OFFSETS
	.align		4
        /*0048*/ 	.byte	0x04, 0x1c
        /*004a*/ 	.short	(.L_2821 - .L_2820)


	//   ....[0]....
.L_2820:
        /*004c*/ 	.word	0x00000080


	//   ....[1]....
        /*0050*/ 	.word	0x00000130


	//----- nvinfo : EIATTR_CBANK_PARAM_SIZE
	.align		4
.L_2821:
        /*0054*/ 	.byte	0x03, 0x19
        /*0056*/ 	.short	0x0018


	//----- nvinfo : EIATTR_PARAM_CBANK
	.align		4
        /*0058*/ 	.byte	0x04, 0x0a
        /*005a*/ 	.short	(.L_2823 - .L_2822)
	.align		4
.L_2822:
        /*005c*/ 	.word	index@(.nv.constant0.f64_to_i32)
        /*0060*/ 	.short	0x0380
        /*0062*/ 	.short	0x0018


	//----- nvinfo : EIATTR_SW_WAR
	.align		4
.L_2823:
        /*0064*/ 	.byte	0x04, 0x36
        /*0066*/ 	.short	(.L_2825 - .L_2824)
.L_2824:
        /*0068*/ 	.word	0x00000008
.L_2825:


//--------------------- .nv.info.f64_to_i16       --------------------------
	.section	.nv.info.f64_to_i16,"",@"SHT_CUDA_INFO"
	.sectionflags	@""
	.align	4


	//----- nvinfo : EIATTR_CUDA_API_VERSION
	.align		4
        /*0000*/ 	.byte	0x04, 0x37
        /*0002*/ 	.short	(.L_2827 - .L_2826)
.L_2826:
        /*0004*/ 	.word	0x00000082


	//----- nvinfo : EIATTR_KPARAM_INFO
	.align		4
.L_2827:
        /*0008*/ 	.byte	0x04, 0x17
        /*000a*/ 	.short	(.L_2829 - .L_2828)
.L_2828:
        /*000c*/ 	.word	0x00000000
        /*0010*/ 	.short	0x0002
        /*0012*/ 	.short	0x0010
        /*0014*/ 	.byte	0x00, 0xf5, 0x21, 0x00


	//----- nvinfo : EIATTR_KPARAM_INFO
	.align		4
.L_2829:
        /*0018*/ 	.byte	0x04, 0x17
        /*001a*/ 	.short	(.L_2831 - .L_2830)
.L_2830:
        /*001c*/ 	.word	0x00000000
        /*0020*/ 	.short	0x0001
        /*0022*/ 	.short	0x0008
        /*0024*/ 	.byte	0x00, 0xf5, 0x21, 0x00


	//----- nvinfo : EIATTR_KPARAM_INFO
	.align		4
.L_2831:
        /*0028*/ 	.byte	0x04, 0x17
        /*002a*/ 	.short	(.L_2833 - .L_2832)
.L_2832:
        /*002c*/ 	.word	0x00000000
        /*0030*/ 	.short	0x0000
        /*0032*/ 	.short	0x0000
        /*0034*/ 	.byte	0x00, 0xf0, 0x21, 0x00


	//----- nvinfo : EIATTR_SPARSE_MMA_MASK
	.align		4
.L_2833:
        /*0038*/ 	.byte	0x03, 0x50
        /*003a*/ 	.short	0x0000


	//----- nvinfo : EIATTR_MAXREG_COUNT
	.align		4
        /*003c*/ 	.byte	0x03, 0x1b
        /*003e*/ 	.short	0x00ff


	//----- nvinfo : EIATTR_MERCURY_ISA_VERSION
	.align		4
        /*0040*/ 	.byte	0x03, 0x5f
        /*0042*/ 	.short	0x0101


	//----- nvinfo : EIATTR_VRC_CTA_INIT_COUNT
	.align		4
        /*0044*/ 	.byte	0x02, 0x4a
	.zero		1
	.zero		1


	//----- nvinfo : EIATTR_EXIT_INSTR_OFFSETS
	.align		4
        /*0048*/ 	.byte	0x04, 0x1c
        /*004a*/ 	.short	(.L_2835 - .L_2834)


	//   ....[0]....
.L_2834:
        /*004c*/ 	.word	0x00000080


	//   ....[1]....
        /*0050*/ 	.word	0x00000130


	//----- nvinfo : EIATTR_CBANK_PARAM_SIZE
	.align		4
.L_2835:
        /*0054*/ 	.byte	0x03, 0x19
        /*0056*/ 	.short	0x0018


	//----- nvinfo : EIATTR_PARAM_CBANK
	.align		4
        /*0058*/ 	.byte	0x04, 0x0a
        /*005a*/ 	.short	(.L_2837 - .L_2836)
	.align		4
.L_2836:
        /*005c*/ 	.word	index@(.nv.constant0.f64_to_i16)
        /*0060*/ 	.short	0x0380
        /*0062*/ 	.short	0x0018


	//----- nvinfo : EIATTR_SW_WAR
	.align		4
.L_2837:
        /*0064*/ 	.byte	0x04, 0x36
        /*0066*/ 	.short	(.L_2839 - .L_2838)
.L_2838:
        /*0068*/ 	.word	0x00000008
.L_2839:


//--------------------- .nv.info.f64_to_i8        --------------------------
	.section	.nv.info.f64_to_i8,"",@"SHT_CUDA_INFO"
	.sectionflags	@""
	.align	4


	//----- nvinfo : EIATTR_CUDA_API_VERSION
	.align		4
        /*0000*/ 	.byte	0x04, 0x37
        /*0002*/ 	.short	(.L_2841 - .L_2840)
.L_2840:
        /*0004*/ 	.word	0x00000082


	//----- nvinfo : EIATTR_KPARAM_INFO
	.align		4
.L_2841:
        /*0008*/ 	.byte	0x04, 0x17
        /*000a*/ 	.short	(.L_2843 - .L_2842)
.L_2842:
        /*000c*/ 	.word	0x00000000
        /*0010*/ 	.short	0x0002
        /*0012*/ 	.short	0x0010
        /*0014*/ 	.byte	0x00, 0xf5, 0x21, 0x00


	//----- nvinfo : EIATTR_KPARAM_INFO
	.align		4
.L_2843:
        /*0018*/ 	.byte	0x04, 0x17
        /*001a*/ 	.short	(.L_2845 - .L_2844)
.L_2844:
        /*001c*/ 	.word	0x00000000
        /*0020*/ 	.short	0x0001
        /*0022*/ 	.short	0x0008
        /*0024*/ 	.byte	0x00, 0xf5, 0x21, 0x00


	//----- nvinfo : EIATTR_KPARAM_INFO
	.align		4
.L_2845:
        /*0028*/ 	.byte	0x04, 0x17
        /*002a*/ 	.short	(.L_2847 - .L_2846)
.L_2846:
        /*002c*/ 	.word	0x00000000
        /*0030*/ 	.short	0x0000
        /*0032*/ 	.short	0x0000
        /*0034*/ 	.byte	0x00, 0xf0, 0x21, 0x00


	//----- nvinfo : EIATTR_SPARSE_MMA_MASK
	.align		4
.L_2847:
        /*0038*/ 	.byte	0x03, 0x50
        /*003a*/ 	.short	0x0000


	//----- nvinfo : EIATTR_MAXREG_COUNT
	.align		4
        /*003c*/ 	.byte	0x03, 0x1b
        /*003e*/ 	.short	0x00ff


	//----- nvinfo : EIATTR_MERCURY_ISA_VERSION
	.align		4
        /*0040*/ 	.byte	0x03, 0x5f
        /*0042*/ 	.short	0x0101


	//----- nvinfo : EIATTR_VRC_CTA_INIT_COUNT
	.align		4
        /*0044*/ 	.byte	0x02, 0x4a
	.zero		1
	.zero		1


	//----- nvinfo : EIATTR_EXIT_INSTR_OFFSETS
	.align		4
        /*0048*/ 	.byte	0x04, 0x1c
        /*004a*/ 	.short	(.L_2849 - .L_2848)


	//   ....[0]....
.L_2848:
        /*004c*/ 	.word	0x00000080


	//   ....[1]....
        /*0050*/ 	.word	0x00000130


	//----- nvinfo : EIATTR_CBANK_PARAM_SIZE
	.align		4
.L_2849:
        /*0054*/ 	.byte	0x03, 0x19
        /*0056*/ 	.short	0x0018


	//----- nvinfo : EIATTR_PARAM_CBANK
	.align		4
        /*0058*/ 	.byte	0x04, 0x0a
        /*005a*/ 	.short	(.L_2851 - .L_2850)
	.align		4
.L_2850:
        /*005c*/ 	.word	index@(.nv.constant0.f64_to_i8)
        /*0060*/ 	.short	0x0380
        /*0062*/ 	.short	0x0018


	//----- nvinfo : EIATTR_SW_WAR
	.align		4
.L_2851:
        /*0064*/ 	.byte	0x04, 0x36
        /*0066*/ 	.short	(.L_2853 - .L_2852)
.L_2852:
        /*0068*/ 	.word	0x00000008
.L_2853:


//--------------------- .nv.info.f64_to_usize     --------------------------
	.section	.nv.info.f64_to_usize,"",@"SHT_CUDA_INFO"
	.sectionflags	@""
	.align	4


	//----- nvinfo : EIATTR_CUDA_API_VERSION
	.align		4
        /*0000*/ 	.byte	0x04, 0x37
        /*0002*/ 	.short	(.L_2855 - .L_2854)
.L_2854:
        /*0004*/ 	.word	0x00000082


	//----- nvinfo : EIATTR_KPARAM_INFO
	.align		4
.L_2855:
        /*0008*/ 	.byte	0x04, 0x17
        /*000a*/ 	.short	(.L_2857 - .L_2856)
.L_2856:
        /*000c*/ 	.word	0x00000000
        /*0010*/ 	.short	0x0002
        /*0012*/ 	.short	0x0010
        /*0014*/ 	.byte	0x00, 0xf5, 0x21, 0x00


	//----- nvinfo : EIATTR_KPARAM_INFO
	.align		4
.L_2857:
        /*0018*/ 	.byte	0x04, 0x17
        /*001a*/ 	.short	(.L_2859 - .L_2858)
.L_2858:
        /*001c*/ 	.word	0x00000000
        /*0020*/ 	.short	0x0001
        /*0022*/ 	.short	0x0008
        /*0024*/ 	.byte	0x00, 0xf5, 0x21, 0x00


	//----- nvinfo : EIATTR_KPARAM_INFO
	.align		4
.L_2859:
        /*0028*/ 	.byte	0x04, 0x17
        /*002a*/ 	.short	(.L_2861 - .L_2860)
.L_2860:
        /*002c*/ 	.word	0x00000000
        /*0030*/ 	.short	0x0000
        /*0032*/ 	.short	0x0000
        /*0034*/ 	.byte	0x00, 0xf0, 0x21, 0x00


	//----- nvinfo : EIATTR_SPARSE_MMA_MASK
	.align		4
.L_2861:
        /*0038*/ 	.byte	0x03, 0x50
        /*003a*/ 	.short	0x0000


	//----- nvinfo : EIATTR_MAXREG_COUNT
	.align		4
        /*003c*/ 	.byte	0x03, 0x1b
        /*003e*/ 	.short	0x00ff


	//----- nvinfo : EIATTR_MERCURY_ISA_VERSION
	.align		4
        /*0040*/ 	.byte	0x03, 0x5f
        /*0042*/ 	.short	0x0101


	//----- nvinfo : EIATTR_VRC_CTA_INIT_COUNT
	.align		4
        /*0044*/ 	.byte	0x02, 0x4a
	.zero		1
	.zero		1


	//----- nvinfo : EIATTR_EXIT_INSTR_OFFSETS
	.align		4
        /*0048*/ 	.byte	0x04, 0x1c
        /*004a*/ 	.short	(.L_2863 - .L_2862)


	//   ....[0]....
.L_2862:
        /*004c*/ 	.word	0x00000080


	//   ....[1]....
        /*0050*/ 	.word	0x00000150


	//----- nvinfo : EIATTR_CBANK_PARAM_SIZE
	.align		4
.L_2863:
        /*0054*/ 	.byte	0x03, 0x19
        /*0056*/ 	.short	0x0018


	//----- nvinfo : EIATTR_PARAM_CBANK
	.align		4
        /*0058*/ 	.byte	0x04, 0x0a
        /*005a*/ 	.short	(.L_2865 - .L_2864)
	.align		4
.L_2864:
        /*005c*/ 	.word	index@(.nv.constant0.f64_to_usize)
        /*0060*/ 	.short	0x0380
        /*0062*/ 	.short	0x0018


	//----- nvinfo : EIATTR_SW_WAR
	.align		4
.L_2865:
        /*0064*/ 	.byte	0x04, 0x36
        /*0066*/ 	.short	(.L_2867 - .L_2866)
.L_2866:
        /*0068*/ 	.word	0x00000008
.L_2867:


//--------------------- .nv.info.f64_to_u64       --------------------------
	.section	.nv.info.f64_to_u64,"",@"SHT_CUDA_INFO"
	.sectionflags	@""
	.align	4


	//----- nvinfo : EIATTR_CUDA_API_VERSION
	.align		4
        /*0000*/ 	.byte	0x04, 0x37
        /*0002*/ 	.short	(.L_2869 - .L_2868)
.L_2868:
        /*0004*/ 	.word	0x00000082


	//----- nvinfo : EIATTR_KPARAM_INFO
	.align		4
.L_2869:
        /*0008*/ 	.byte	0x04, 0x17
        /*000a*/ 	.short	(.L_2871 - .L_2870)
.L_2870:
        /*000c*/ 	.word	0x00000000
        /*0010*/ 	.short	0x0002
        /*0012*/ 	.short	0x0010
        /*0014*/ 	.byte	0x00, 0xf5, 0x21, 0x00


	//----- nvinfo : EIATTR_KPARAM_INFO
	.align		4
.L_2871:
        /*0018*/ 	.byte	0x04, 0x17
        /*001a*/ 	.short	(.L_2873 - .L_2872)
.L_2872:
        /*001c*/ 	.word	0x00000000
        /*0020*/ 	.short	0x0001
        /*0022*/ 	.short	0x0008
        /*0024*/ 	.byte	0x00, 0xf5, 0x21, 0x00


	//----- nvinfo : EIATTR_KPARAM_INFO
	.align		4
.L_2873:
        /*0028*/ 	.byte	0x04, 0x17
        /*002a*/ 	.short	(.L_2875 - .L_2874)
.L_2874:
        /*002c*/ 	.word	0x00000000
        /*0030*/ 	.short	0x0000
        /*0032*/ 	.short	0x0000
        /*0034*/ 	.byte	0x00, 0xf0, 0x21, 0x00


	//----- nvinfo : EIATTR_SPARSE_MMA_MASK
	.align		4
.L_2875:
        /*0038*/ 	.byte	0x03, 0x50
        /*003a*/ 	.short	0x0000


	//----- nvinfo : EIATTR_MAXREG_COUNT
	.align		4
        /*003c*/ 	.byte	0x03, 0x1b
        /*003e*/ 	.short	0x00ff


	//----- nvinfo : EIATTR_MERCURY_ISA_VERSION
	.align		4
        /*0040*/ 	.byte	0x03, 0x5f
        /*0042*/ 	.short	0x0101


	//----- nvinfo : EIATTR_VRC_CTA_INIT_COUNT
	.align		4
        /*0044*/ 	.byte	0x02, 0x4a
	.zero		1
	.zero		1


	//----- nvinfo : EIATTR_EXIT_INSTR_OFFSETS
	.align		4
        /*0048*/ 	.byte	0x04, 0x1c
        /*004a*/ 	.short	(.L_2877 - .L_2876)


	//   ....[0]....
.L_2876:
        /*004c*/ 	.word	0x00000080


	//   ....[1]....
        /*0050*/ 	.word	0x00000150


	//----- nvinfo : EIATTR_CBANK_PARAM_SIZE
	.align		4
.L_2877:
        /*0054*/ 	.byte	0x03, 0x19
        /*0056*/ 	.short	0x0018


	//----- nvinfo : EIATTR_PARAM_CBANK
	.align		4
        /*0058*/ 	.byte	0x04, 0x0a
        /*005a*/ 	.short	(.L_2879 - .L_2878)
	.align		4
.L_2878:
        /*005c*/ 	.word	index@(.nv.constant0.f64_to_u64)
        /*0060*/ 	.short	0x0380
        /*0062*/ 	.short	0x0018


	//----- nvinfo : EIATTR_SW_WAR
	.align		4
.L_2879:
        /*0064*/ 	.byte	0x04, 0x36
        /*0066*/ 	.short	(.L_2881 - .L_2880)
.L_2880:
        /*0068*/ 	.word	0x00000008
.L_2881:


//--------------------- .nv.info.f64_to_u32       --------------------------
	.section	.nv.info.f64_to_u32,"",@"SHT_CUDA_INFO"
	.sectionflags	@""
	.align	4


	//----- nvinfo : EIATTR_CUDA_API_VERSION
	.align		4
        /*0000*/ 	.byte	0x04, 0x37
        /*0002*/ 	.short	(.L_2883 - .L_2882)
.L_2882:
        /*0004*/ 	.word	0x00000082


	//----- nvinfo : EIATTR_KPARAM_INFO
	.align		4
.L_2883:
        /*0008*/ 	.byte	0x04, 0x17
        /*000a*/ 	.short	(.L_2885 - .L_2884)
.L_2884:
        /*000c*/ 	.word	0x00000000
        /*0010*/ 	.short	0x0002
        /*0012*/ 	.short	0x0010
        /*0014*/ 	.byte	0x00, 0xf5, 0x21, 0x00


	//----- nvinfo : EIATTR_KPARAM_INFO
	.align		4
.L_2885:
        /*0018*/ 	.byte	0x04, 0x17
        /*001a*/ 	.short	(.L_2887 - .L_2886)
.L_2886:
        /*001c*/ 	.word	0x00000000
        /*0020*/ 	.short	0x0001
        /*0022*/ 	.short	0x0008
        /*0024*/ 	.byte	0x00, 0xf5, 0x21, 0x00


	//----- nvinfo : EIATTR_KPARAM_INFO
	.align		4
.L_2887:
        /*0028*/ 	.byte	0x04, 0x17
        /*002a*/ 	.short	(.L_2889 - .L_2888)
.L_2888:
        /*002c*/ 	.word	0x00000000
        /*0030*/ 	.short	0x0000
        /*0032*/ 	.short	0x0000
        /*0034*/ 	.byte	0x00, 0xf0, 0x21, 0x00


	//----- nvinfo : EIATTR_SPARSE_MMA_MASK
	.align		4
.L_2889:
        /*0038*/ 	.byte	0x03, 0x50
        /*003a*/ 	.short	0x0000


	//----- nvinfo : EIATTR_MAXREG_COUNT
	.align		4
        /*003c*/ 	.byte	0x03, 0x1b
        /*003e*/ 	.short	0x00ff


	//----- nvinfo : EIATTR_MERCURY_ISA_VERSION
	.align		4
        /*0040*/ 	.byte	0x03, 0x5f
        /*0042*/ 	.short	0x0101


	//----- nvinfo : EIATTR_VRC_CTA_INIT_COUNT
	.align		4
        /*0044*/ 	.byte	0x02, 0x4a
	.zero		1
	.zero		1


	//----- nvinfo : EIATTR_EXIT_INSTR_OFFSETS
	.align		4
        /*0048*/ 	.byte	0x04, 0x1c
        /*004a*/ 	.short	(.L_2891 - .L_2890)


	//   ....[0]....
.L_2890:
        /*004c*/ 	.word	0x00000080


	//   ....[1]....
        /*0050*/ 	.word	0x00000130


	//----- nvinfo : EIATTR_CBANK_PARAM_SIZE
	.align		4
.L_2891:
        /*0054*/ 	.byte	0x03, 0x19
        /*0056*/ 	.short	0x0018


	//----- nvinfo : EIATTR_PARAM_CBANK
	.align		4
        /*0058*/ 	.byte	0x04, 0x0a
        /*005a*/ 	.short	(.L_2893 - .L_2892)
	.align		4
.L_2892:
        /*005c*/ 	.word	index@(.nv.constant0.f64_to_u32)
        /*0060*/ 	.short	0x0380
        /*0062*/ 	.short	0x0018


	//----- nvinfo : EIATTR_SW_WAR
	.align		4
.L_2893:
        /*0064*/ 	.byte	0x04, 0x36
        /*0066*/ 	.short	(.L_2895 - .L_2894)
.L_2894:
        /*0068*/ 	.word	0x00000008
.L_2895:


//--------------------- .nv.info.f64_to_u16       --------------------------
	.section	.nv.info.f64_to_u16,"",@"SHT_CUDA_INFO"
	.sectionflags	@""
	.align	4


	//----- nvinfo : EIATTR_CUDA_API_VERSION
	.align		4
        /*0000*/ 	.byte	0x04, 0x37
        /*0002*/ 	.short	(.L_2897 - .L_2896)
.L_2896:
        /*0004*/ 	.word	0x00000082


	//----- nvinfo : EIATTR_KPARAM_INFO
	.align		4
.L_2897:
        /*0008*/ 	.byte	0x04, 0x17
        /*000a*/ 	.short	(.L_2899 - .L_2898)
.L_2898:
        /*000c*/ 	.word	0x00000000
        /*0010*/ 	.short	0x0002
        /*0012*/ 	.short	0x0010
        /*0014*/ 	.byte	0x00, 0xf5, 0x21, 0x00


	//----- nvinfo : EIATTR_KPARAM_INFO
	.align		4
.L_2899:
        /*0018*/ 	.byte	0x04, 0x17
        /*001a*/ 	.short	(.L_2901 - .L_2900)
.L_2900:
        /*001c*/ 	.word	0x00000000
        /*0020*/ 	.short	0x0001
        /*0022*/ 	.short	0x0008
        /*0024*/ 	.byte	0x00, 0xf5, 0x21, 0x00


	//----- nvinfo : EIATTR_KPARAM_INFO
	.align		4
.L_2901:
        /*0028*/ 	.byte	0x04, 0x17
        /*002a*/ 	.short	(.L_2903 - .L_2902)
.L_2902:
        /*002c*/ 	.word	0x00000000
        /*0030*/ 	.short	0x0000
        /*0032*/ 	.short	0x0000
        /*0034*/ 	.byte	0x00, 0xf0, 0x21, 0x00


	//----- nvinfo : EIATTR_SPARSE_MMA_MASK
	.align		4
.L_2903:
        /*0038*/ 	.byte	0x03, 0x50
        /*003a*/ 	.short	0x0000


	//----- nvinfo : EIATTR_MAXREG_COUNT
	.align		4
        /*003c*/ 	.byte	0x03, 0x1b
        /*003e*/ 	.short	0x00ff


	//----- nvinfo : EIATTR_MERCURY_ISA_VERSION
	.align		4
        /*0040*/ 	.byte	0x03, 0x5f
        /*0042*/ 	.short	0x0101


	//----- nvinfo : EIATTR_VRC_CTA_INIT_COUNT
	.align		4
        /*0044*/ 	.byte	0x02, 0x4a
	.zero		1
	.zero		1


	//----- nvinfo : EIATTR_EXIT_INSTR_OFFSETS
	.align		4
        /*0048*/ 	.byte	0x04, 0x1c
        /*004a*/ 	.short	(.L_2905 - .L_2904)


	//   ....[0]....
.L_2904:
        /*004c*/ 	.word	0x00000080


	//   ....[1]....
        /*0050*/ 	.word	0x00000130


	//----- nvinfo : EIATTR_CBANK_PARAM_SIZE
	.align		4
.L_2905:
        /*0054*/ 	.byte	0x03, 0x19
        /*0056*/ 	.short	0x0018


	//----- nvinfo : EIATTR_PARAM_CBANK
	.align		4
        /*0058*/ 	.byte	0x04, 0x0a
        /*005a*/ 	.short	(.L_2907 - .L_2906)
	.align		4
.L_2906:
        /*005c*/ 	.word	index@(.nv.constant0.f64_to_u16)
        /*0060*/ 	.short	0x0380
        /*0062*/ 	.short	0x0018


	//----- nvinfo : EIATTR_SW_WAR
	.align		4
.L_2907:
        /*0064*/ 	.byte	0x04, 0x36
        /*0066*/ 	.short	(.L_2909 - .L_2908)
.L_2908:
        /*0068*/ 	.word	0x00000008
.L_2909:


//--------------------- .nv.info.f64_to_u8        --------------------------
	.section	.nv.info.f64_to_u8,"",@"SHT_CUDA_INFO"
	.sectionflags	@""
	.align	4


	//----- nvinfo : EIATTR_CUDA_API_VERSION
	.align		4
        /*0000*/ 	.byte	0x04, 0x37
        /*0002*/ 	.short	(.L_2911 - .L_2910)
.L_2910:
        /*0004*/ 	.word	0x00000082


	//----- nvinfo : EIATTR_KPARAM_INFO
	.align		4
.L_2911:
        /*0008*/ 	.byte	0x04, 0x17
        /*000a*/ 	.short	(.L_2913 - .L_2912)
.L_2912:
        /*000c*/ 	.word	0x00000000
        /*0010*/ 	.short	0x0002
        /*0012*/ 	.short	0x0010
        /*0014*/ 	.byte	0x00, 0xf5, 0x21, 0x00


	//----- nvinfo : EIATTR_KPARAM_INFO
	.align		4
.L_2913:
        /*0018*/ 	.byte	0x04, 0x17
        /*001a*/ 	.short	(.L_2915 - .L_2914)
.L_2914:
        /*001c*/ 	.word	0x00000000
        /*0020*/ 	.short	0x0001
        /*0022*/ 	.short	0x0008
        /*0024*/ 	.byte	0x00, 0xf5, 0x21, 0x00


	//----- nvinfo : EIATTR_KPARAM_INFO
	.align		4
.L_2915:
        /*0028*/ 	.byte	0x04, 0x17
        /*002a*/ 	.short	(.L_2917 - .L_2916)
.L_2916:
        /*002c*/ 	.word	0x00000000
        /*0030*/ 	.short	0x0000
        /*0032*/ 	.short	0x0000
        /*0034*/ 	.byte	0x00, 0xf0, 0x21, 0x00


	//----- nvinfo : EIATTR_SPARSE_MMA_MASK
	.align		4
.L_2917:
        /*0038*/ 	.byte	0x03, 0x50
        /*003a*/ 	.short	0x0000


	//----- nvinfo : EIATTR_MAXREG_COUNT
	.align		4
        /*003c*/ 	.byte	0x03, 0x1b
        /*003e*/ 	.short	0x00ff


	//----- nvinfo : EIATTR_MERCURY_ISA_VERSION
	.align		4
        /*0040*/ 	.byte	0x03, 0x5f
        /*0042*/ 	.short	0x0101


	//----- nvinfo : EIATTR_VRC_CTA_INIT_COUNT
	.align		4
        /*0044*/ 	.byte	0x02, 0x4a
	.zero		1
	.zero		1


	//----- nvinfo : EIATTR_EXIT_INSTR_OFFSETS
	.align		4
        /*0048*/ 	.byte	0x04, 0x1c
        /*004a*/ 	.short	(.L_2919 - .L_2918)


	//   ....[0]....
.L_2918:
        /*004c*/ 	.word	0x00000080


	//   ....[1]....
        /*0050*/ 	.word	0x00000130


	//----- nvinfo : EIATTR_CBANK_PARAM_SIZE
	.align		4
.L_2919:
        /*0054*/ 	.byte	0x03, 0x19
        /*0056*/ 	.short	0x0018


	//----- nvinfo : EIATTR_PARAM_CBANK
	.align		4
        /*0058*/ 	.byte	0x04, 0x0a
        /*005a*/ 	.short	(.L_2921 - .L_2920)
	.align		4
.L_2920:
        /*005c*/ 	.word	index@(.nv.constant0.f64_to_u8)
        /*0060*/ 	.short	0x0380
        /*0062*/ 	.short	0x0018


	//----- nvinfo : EIATTR_SW_WAR
	.align		4
.L_2921:
        /*0064*/ 	.byte	0x04, 0x36
        /*0066*/ 	.short	(.L_2923 - .L_2922)
.L_2922:
        /*0068*/ 	.word	0x00000008
.L_2923:


//--------------------- .nv.info.f64_to_f64       --------------------------
	.section	.nv.info.f64_to_f64,"",@"SHT_CUDA_INFO"
	.sectionflags	@""
	.align	4


	//----- nvinfo : EIATTR_CUDA_API_VERSION
	.align		4
        /*0000*/ 	.byte	0x04, 0x37
        /*0002*/ 	.short	(.L_2925 - .L_2924)
.L_2924:
        /*0004*/ 	.word	0x00000082


	//----- nvinfo : EIATTR_KPARAM_INFO
	.align		4
.L_2925:
        /*0008*/ 	.byte	0x04, 0x17
        /*000a*/ 	.short	(.L_2927 - .L_2926)
.L_2926:
        /*000c*/ 	.word	0x00000000
        /*0010*/ 	.short	0x0002
        /*0012*/ 	.short	0x0010
        /*0014*/ 	.byte	0x00, 0xf5, 0x21, 0x00


	//----- nvinfo : EIATTR_KPARAM_INFO
	.align		4
.L_2927:
        /*0018*/ 	.byte	0x04, 0x17
        /*001a*/ 	.short	(.L_2929 - .L_2928)
.L_2928:
        /*001c*/ 	.word	0x00000000
        /*0020*/ 	.short	0x0001
        /*0022*/ 	.short	0x0008
        /*0024*/ 	.byte	0x00, 0xf5, 0x21, 0x00


	//----- nvinfo : EIATTR_KPARAM_INFO
	.align		4
.L_2929:
        /*0028*/ 	.byte	0x04, 0x17
        /*002a*/ 	.short	(.L_2931 - .L_2930)
.L_2930:
        /*002c*/ 	.word	0x00000000
        /*0030*/ 	.short	0x0000
        /*0032*/ 	.short	0x0000
        /*0034*/ 	.byte	0x00, 0xf0, 0x21, 0x00


	//----- nvinfo : EIATTR_SPARSE_MMA_MASK
	.align		4
.L_2931:
        /*0038*/ 	.byte	0x03, 0x50
        /*003a*/ 	.short	0x0000


	//----- nvinfo : EIATTR_MAXREG_COUNT
	.align		4
        /*003c*/ 	.byte	0x03, 0x1b
        /*003e*/ 	.short	0x00ff


	//----- nvinfo : EIATTR_MERCURY_ISA_VERSION
	.align		4
        /*0040*/ 	.byte	0x03, 0x5f
        /*0042*/ 	.short	0x0101


	//----- nvinfo : EIATTR_VRC_CTA_INIT_COUNT
	.align		4
        /*0044*/ 	.byte	0x02, 0x4a
	.zero		1
	.zero		1


	//----- nvinfo : EIATTR_EXIT_INSTR_OFFSETS
	.align		4
        /*0048*/ 	.byte	0x04, 0x1c
        /*004a*/ 	.short	(.L_2933 - .L_2932)


	//   ....[0]....
.L_2932:
        /*004c*/ 	.word	0x00000080


	//   ....[1]....
        /*0050*/ 	.word	0x00000140


	//----- nvinfo : EIATTR_CBANK_PARAM_SIZE
	.align		4
.L_2933:
        /*0054*/ 	.byte	0x03, 0x19
        /*0056*/ 	.short	0x0018


	//----- nvinfo : EIATTR_PARAM_CBANK
	.align		4
        /*0058*/ 	.byte	0x04, 0x0a
        /*005a*/ 	.short	(.L_2935 - .L_2934)
	.align		4
.L_2934:
        /*005c*/ 	.word	index@(.nv.constant0.f64_to_f64)
        /*0060*/ 	.short	0x0380
        /*0062*/ 	.short	0x0018


	//----- nvinfo : EIATTR_SW_WAR
	.align		4
.L_2935:
        /*0064*/ 	.byte	0x04, 0x36
        /*0066*/ 	.short	(.L_2937 - .L_2936)
.L_2936:
        /*0068*/ 	.word	0x00000008
.L_2937:


//--------------------- .nv.info.f64_to_f32       --------------------------
	.section	.nv.info.f64_to_f32,"",@"SHT_CUDA_INFO"
	.sectionflags	@""
	.align	4


	//----- nvinfo : EIATTR_CUDA_API_VERSION
	.align		4
        /*0000*/ 	.byte	0x04, 0x37
        /*0002*/ 	.short	(.L_2939 - .L_2938)
.L_2938:
        /*0004*/ 	.word	0x00000082


	//----- nvinfo : EIATTR_KPARAM_INFO
	.align		4
.L_2939:
        /*0008*/ 	.byte	0x04, 0x17
        /*000a*/ 	.short	(.L_2941 - .L_2940)
.L_2940:
        /*000c*/ 	.word	0x00000000
        /*0010*/ 	.short	0x0002
        /*0012*/ 	.short	0x0010
        /*0014*/ 	.byte	0x00, 0xf5, 0x21, 0x00


	//----- nvinfo : EIATTR_KPARAM_INFO
	.align		4
.L_2941:
        /*0018*/ 	.byte	0x04, 0x17
        /*001a*/ 	.short	(.L_2943 - .L_2942)
.L_2942:
        /*001c*/ 	.word	0x00000000
        /*0020*/ 	.short	0x0001
        /*0022*/ 	.short	0x0008
        /*0024*/ 	.byte	0x00, 0xf5, 0x21, 0x00


	//----- nvinfo : EIATTR_KPARAM_INFO
	.align		4
.L_2943:
        /*0028*/ 	.byte	0x04, 0x17
        /*002a*/ 	.short	(.L_2945 - .L_2944)
.L_2944:
        /*002c*/ 	.word	0x00000000
        /*0030*/ 	.short	0x0000
        /*0032*/ 	.short	0x0000
        /*0034*/ 	.byte	0x00, 0xf0, 0x21, 0x00


	//----- nvinfo : EIATTR_SPARSE_MMA_MASK
	.align		4
.L_2945:
        /*0038*/ 	.byte	0x03, 0x50
        /*003a*/ 	.short	0x0000


	//----- nvinfo : EIATTR_MAXREG_COUNT
	.align		4
        /*003c*/ 	.byte	0x03, 0x1b
        /*003e*/ 	.short	0x00ff


	//----- nvinfo : EIATTR_MERCURY_ISA_VERSION
	.align		4
        /*0040*/ 	.byte	0x03, 0x5f
        /*0042*/ 	.short	0x0101


	//----- nvinfo : EIATTR_VRC_CTA_INIT_COUNT
	.align		4
        /*0044*/ 	.byte	0x02, 0x4a
	.zero		1
	.zero		1


	//----- nvinfo : EIATTR_EXIT_INSTR_OFFSETS
	.align		4
        /*0048*/ 	.byte	0x04, 0x1c
        /*004a*/ 	.short	(.L_2947 - .L_2946)


	//   ....[0]....
.L_2946:
        /*004c*/ 	.word	0x00000080


	//   ....[1]....
        /*0050*/ 	.word	0x00000130


	//----- nvinfo : EIATTR_CBANK_PARAM_SIZE
	.align		4
.L_2947:
        /*0054*/ 	.byte	0x03, 0x19
        /*0056*/ 	.short	0x0018


	//----- nvinfo : EIATTR_PARAM_CBANK
	.align		4
        /*0058*/ 	.byte	0x04, 0x0a
        /*005a*/ 	.short	(.L_2949 - .L_2948)
	.align		4
.L_2948:
        /*005c*/ 	.word	index@(.nv.constant0.f64_to_f32)
        /*0060*/ 	.short	0x0380
        /*0062*/ 	.short	0x0018


	//----- nvinfo : EIATTR_SW_WAR
	.align		4
.L_2949:
        /*0064*/ 	.byte	0x04, 0x36
        /*0066*/ 	.short	(.L_2951 - .L_2950)
.L_2950:
        /*0068*/ 	.word	0x00000008
.L_2951:


//--------------------- .nv.info.f32_to_isize     --------------------------
	.section	.nv.info.f32_to_isize,"",@"SHT_CUDA_INFO"
	.sectionflags	@""
	.align	4


	//----- nvinfo : EIATTR_CUDA_API_VERSION
	.align		4
        /*0000*/ 	.byte	0x04, 0x37
        /*0002*/ 	.short	(.L_2953 - .L_2952)
.L_2952:
        /*0004*/ 	.word	0x00000082


	//----- nvinfo : EIATTR_KPARAM_INFO
	.align		4
.L_2953:
        /*0008*/ 	.byte	0x04, 0x17
        /*000a*/ 	.short	(.L_2955 - .L_2954)
.L_2954:
        /*000c*/ 	.word	0x00000000
        /*0010*/ 	.short	0x0002
        /*0012*/ 	.short	0x0010
        /*0014*/ 	.byte	0x00, 0xf5, 0x21, 0x00


	//----- nvinfo : EIATTR_KPARAM_INFO
	.align		4
.L_2955:
        /*0018*/ 	.byte	0x04, 0x17
        /*001a*/ 	.short	(.L_2957 - .L_2956)
.L_2956:
        /*001c*/ 	.word	0x00000000
        /*0020*/ 	.short	0x0001
        /*0022*/ 	.short	0x0008
        /*0024*/ 	.byte	0x00, 0xf5, 0x21, 0x00


	//----- nvinfo : EIATTR_KPARAM_INFO
	.align		4
.L_2957:
        /*0028*/ 	.byte	0x04, 0x17
        /*002a*/ 	.short	(.L_2959 - .L_2958)
.L_2958:
        /*002c*/ 	.word	0x00000000
        /*0030*/ 	.short	0x0000
        /*0032*/ 	.short	0x0000
        /*0034*/ 	.byte	0x00, 0xf0, 0x21, 0x00


	//----- nvinfo : EIATTR_SPARSE_MMA_MASK
	.align		4
.L_2959:
        /*0038*/ 	.byte	0x03, 0x50
        /*003a*/ 	.short	0x0000


	//----- nvinfo : EIATTR_MAXREG_COUNT
	.align		4
        /*003c*/ 	.byte	0x03, 0x1b
        /*003e*/ 	.short	0x00ff


	//----- nvinfo : EIATTR_MERCURY_ISA_VERSION
	.align		4
        /*0040*/ 	.byte	0x03, 0x5f
        /*0042*/ 	.short	0x0101


	//----- nvinfo : EIATTR_VRC_CTA_INIT_COUNT
	.align		4
        /*0044*/ 	.byte	0x02, 0x4a
	.zero		1
	.zero		1


	//----- nvinfo : EIATTR_EXIT_INSTR_OFFSETS
	.align		4
        /*0048*/ 	.byte	0x04, 0x1c
        /*004a*/ 	.short	(.L_2961 - .L_2960)


	//   ....[0]....
.L_2960:
        /*004c*/ 	.word	0x00000080


	//   ....[1]....
        /*0050*/ 	.word	0x00000130


	//----- nvinfo : EIATTR_CBANK_PARAM_SIZE
	.align		4
.L_2961:
        /*0054*/ 	.byte	0x03, 0x19
        /*0056*/ 	.short	0x0018


	//----- nvinfo : EIATTR_PARAM_CBANK
	.align		4
        /*0058*/ 	.byte	0x04, 0x0a
        /*005a*/ 	.short	(.L_2963 - .L_2962)
	.align		4
.L_2962:
        /*005c*/ 	.word	index@(.nv.constant0.f32_to_isize)
        /*0060*/ 	.short	0x0380
        /*0062*/ 	.short	0x0018


	//----- nvinfo : EIATTR_SW_WAR
	.align		4
.L_2963:
        /*0064*/ 	.byte	0x04, 0x36
        /*0066*/ 	.short	(.L_2965 - .L_2964)
.L_2964:
        /*0068*/ 	.word	0x00000008
.L_2965:


//--------------------- .nv.info.f32_to_i64       --------------------------
	.section	.nv.info.f32_to_i64,"",@"SHT_CUDA_INFO"
	.sectionflags	@""
	.align	4


	//----- nvinfo : EIATTR_CUDA_API_VERSION
	.align		4
        /*0000*/ 	.byte	0x04, 0x37
        /*0002*/ 	.short	(.L_2967 - .L_2966)
.L_2966:
        /*0004*/ 	.word	0x00000082


	//----- nvinfo : EIATTR_KPARAM_INFO
	.align		4
.L_2967:
        /*0008*/ 	.byte	0x04, 0x17
        /*000a*/ 	.short	(.L_2969 - .L_2968)
.L_2968:
        /*000c*/ 	.word	0x00000000
        /*0010*/ 	.short	0x0002
        /*0012*/ 	.short	0x0010
        /*0014*/ 	.byte	0x00, 0xf5, 0x21, 0x00


	//----- nvinfo : EIATTR_KPARAM_INFO
	.align		4
.L_2969:
        /*0018*/ 	.byte	0x04, 0x17
        /*001a*/ 	.short	(.L_2971 - .L_2970)
.L_2970:
        /*001c*/ 	.word	0x00000000
        /*0020*/ 	.short	0x0001
        /*0022*/ 	.short	0x0008
        /*0024*/ 	.byte	0x00, 0xf5, 0x21, 0x00


	//----- nvinfo : EIATTR_KPARAM_INFO
	.align		4
.L_2971:
        /*0028*/ 	.byte	0x04, 0x17
        /*002a*/ 	.short	(.L_2973 - .L_2972)
.L_2972:
        /*002c*/ 	.word	0x00000000
        /*0030*/ 	.short	0x0000
        /*0032*/ 	.short	0x0000
        /*0034*/ 	.byte	0x00, 0xf0, 0x21, 0x00


	//----- nvinfo : EIATTR_SPARSE_MMA_MASK
	.align		4
.L_2973:
        /*0038*/ 	.byte	0x03, 0x50
        /*003a*/ 	.short	0x0000


	//----- nvinfo : EIATTR_MAXREG_COUNT
	.align		4
        /*003c*/ 	.byte	0x03, 0x1b
        /*003e*/ 	.short	0x00ff


	//----- nvinfo : EIATTR_MERCURY_ISA_VERSION
	.align		4
        /*0040*/ 	.byte	0x03, 0x5f
        /*0042*/ 	.short	0x0101


	//----- nvinfo : EIATTR_VRC_CTA_INIT_COUNT
	.align		4
        /*0044*/ 	.byte	0x02, 0x4a
	.zero		1
	.zero		1


	//----- nvinfo : EIATTR_EXIT_INSTR_OFFSETS
	.align		4
        /*0048*/ 	.byte	0x04, 0x1c
        /*004a*/ 	.short	(.L_2975 - .L_2974)


	//   ....[0]....
.L_2974:
        /*004c*/ 	.word	0x00000080


	//   ....[1]....
        /*0050*/ 	.word	0x00000130


	//----- nvinfo : EIATTR_CBANK_PARAM_SIZE
	.align		4
.L_2975:
        /*0054*/ 	.byte	0x03, 0x19
        /*0056*/ 	.short	0x0018


	//----- nvinfo : EIATTR_PARAM_CBANK
	.align		4
        /*0058*/ 	.byte	0x04, 0x0a
        /*005a*/ 	.short	(.L_2977 - .L_2976)
	.align		4
.L_2976:
        /*005c*/ 	.word	index@(.nv.constant0.f32_to_i64)
        /*0060*/ 	.short	0x0380
        /*0062*/ 	.short	0x0018


	//----- nvinfo : EIATTR_SW_WAR
	.align		4
.L_2977:
        /*0064*/ 	.byte	0x04, 0x36
        /*0066*/ 	.short	(.L_2979 - .L_2978)
.L_2978:
        /*0068*/ 	.word	0x00000008
.L_2979:


//--------------------- .nv.info.f32_to_i32       --------------------------
	.section	.nv.info.f32_to_i32,"",@"SHT_CUDA_INFO"
	.sectionflags	@""
	.align	4


	//----- nvinfo : EIATTR_CUDA_API_VERSION
	.align		4
        /*0000*/ 	.byte	0x04, 0x37
        /*0002*/ 	.short	(.L_2981 - .L_2980)
.L_2980:
        /*0004*/ 	.word	0x00000082


	//----- nvinfo : EIATTR_KPARAM_INFO
	.align		4
.L_2981:
        /*0008*/ 	.byte	0x04, 0x17
        /*000a*/ 	.short	(.L_2983 - .L_2982)
.L_2982:
        /*000c*/ 	.word	0x00000000
        /*0010*/ 	.short	0x0002
        /*0012*/ 	.short	0x0010
        /*0014*/ 	.byte	0x00, 0xf5, 0x21, 0x00


	//----- nvinfo : EIATTR_KPARAM_INFO
	.align		4
.L_2983:
        /*0018*/ 	.byte	0x04, 0x17
        /*001a*/ 	.short	(.L_2985 - .L_2984)
.L_2984:
        /*001c*/ 	.word	0x00000000
        /*0020*/ 	.short	0x0001
        /*0022*/ 	.short	0x0008
        /*0024*/ 	.byte	0x00, 0xf5, 0x21, 0x00


	//----- nvinfo : EIATTR_KPARAM_INFO
	.align		4
.L_2985:
        /*0028*/ 	.byte	0x04, 0x17
        /*002a*/ 	.short	(.L_2987 - .L_2986)
.L_2986:
        /*002c*/ 	.word	0x00000000
        /*0030*/ 	.short	0x0000
        /*0032*/ 	.short	0x0000
        /*0034*/ 	.byte	0x00, 0xf0, 0x21, 0x00


	//----- nvinfo : EIATTR_SPARSE_MMA_MASK
	.align		4
.L_2987:
        /*0038*/ 	.byte	0x03, 0x50
        /*003a*/ 	.short	0x0000


	//----- nvinfo : EIATTR_MAXREG_COUNT
	.align		4
        /*003c*/ 	.byte	0x03, 0x1b
        /*003e*/ 	.short	0x00ff


	//----- nvinfo : EIATTR_MERCURY_ISA_VERSION
	.align		4
        /*0040*/ 	.byte	0x03, 0x5f
        /*0042*/ 	.short	0x0101


	//----- nvinfo : EIATTR_VRC_CTA_INIT_COUNT
	.align		4
        /*0044*/ 	.byte	0x02, 0x4a
	.zero		1
	.zero		1


	//----- nvinfo : EIATTR_EXIT_INSTR_OFFSETS
	.align		4
        /*0048*/ 	.byte	0x04, 0x1c
        /*004a*/ 	.short	(.L_2989 - .L_2988)


	//   ....[0]....
.L_2988:
        /*004c*/ 	.word	0x00000080


	//   ....[1]....
        /*0050*/ 	.word	0x00000150


	//----- nvinfo : EIATTR_CBANK_PARAM_SIZE
	.align		4
.L_2989:
        /*0054*/ 	.byte	0x03, 0x19
        /*0056*/ 	.short	0x0018


	//----- nvinfo : EIATTR_PARAM_CBANK
	.align		4
        /*0058*/ 	.byte	0x04, 0x0a
        /*005a*/ 	.short	(.L_2991 - .L_2990)
	.align		4
.L_2990:
        /*005c*/ 	.word	index@(.nv.constant0.f32_to_i32)
        /*0060*/ 	.short	0x0380
        /*0062*/ 	.short	0x0018


	//----- nvinfo : EIATTR_SW_WAR
	.align		4
.L_2991:
        /*0064*/ 	.byte	0x04, 0x36
        /*0066*/ 	.short	(.L_2993 - .L_2992)
.L_2992:
        /*0068*/ 	.word	0x00000008
.L_2993:


//--------------------- .nv.info.f32_to_i16       --------------------------
	.section	.nv.info.f32_to_i16,"",@"SHT_CUDA_INFO"
	.sectionflags	@""
	.align	4


	//----- nvinfo : EIATTR_CUDA_API_VERSION
	.align		4
        /*0000*/ 	.byte	0x04, 0x37
        /*0002*/ 	.short	(.L_2995 - .L_2994)
.L_2994:
        /*0004*/ 	.word	0x00000082


	//----- nvinfo : EIATTR_KPARAM_INFO
	.align		4
.L_2995:
        /*0008*/ 	.byte	0x04, 0x17
        /*000a*/ 	.short	(.L_2997 - .L_2996)
.L_2996:
        /*000c*/ 	.word	0x00000000
        /*0010*/ 	.short	0x0002
        /*0012*/ 	.short	0x0010
        /*0014*/ 	.byte	0x00, 0xf5, 0x21, 0x00


	//----- nvinfo : EIATTR_KPARAM_INFO
	.align		4
.L_2997:
        /*0018*/ 	.byte	0x04, 0x17
        /*001a*/ 	.short	(.L_2999 - .L_2998)
.L_2998:
        /*001c*/ 	.word	0x00000000
        /*0020*/ 	.short	0x0001
        /*0022*/ 	.short	0x0008
        /*0024*/ 	.byte	0x00, 0xf5, 0x21, 0x00


	//----- nvinfo : EIATTR_KPARAM_INFO
	.align		4
.L_2999:
        /*0028*/ 	.byte	0x04, 0x17
        /*002a*/ 	.short	(.L_3001 - .L_3000)
.L_3000:
        /*002c*/ 	.word	0x00000000
        /*0030*/ 	.short	0x0000
        /*0032*/ 	.short	0x0000
        /*0034*/ 	.byte	0x00, 0xf0, 0x21, 0x00


	//----- nvinfo : EIATTR_SPARSE_MMA_MASK
	.align		4
.L_3001:
        /*0038*/ 	.byte	0x03, 0x50
        /*003a*/ 	.short	0x0000


	//----- nvinfo : EIATTR_MAXREG_COUNT
	.align		4
        /*003c*/ 	.byte	0x03, 0x1b
        /*003e*/ 	.short	0x00ff


	//----- nvinfo : EIATTR_MERCURY_ISA_VERSION
	.align		4
        /*0040*/ 	.byte	0x03, 0x5f
        /*0042*/ 	.short	0x0101


	//----- nvinfo : EIATTR_VRC_CTA_INIT_COUNT
	.align		4
        /*0044*/ 	.byte	0x02, 0x4a
	.zero		1
	.zero		1


	//----- nvinfo : EIATTR_EXIT_INSTR_OFFSETS
	.align		4
        /*0048*/ 	.byte	0x04, 0x1c
        /*004a*/ 	.short	(.L_3003 - .L_3002)


	//   ....[0]....
.L_3002:
        /*004c*/ 	.word	0x00000080


	//   ....[1]....
        /*0050*/ 	.word	0x00000130


	//----- nvinfo : EIATTR_CBANK_PARAM_SIZE
	.align		4
.L_3003:
        /*0054*/ 	.byte	0x03, 0x19
        /*0056*/ 	.short	0x0018


	//----- nvinfo : EIATTR_PARAM_CBANK
	.align		4
        /*0058*/ 	.byte	0x04, 0x0a
        /*005a*/ 	.short	(.L_3005 - .L_3004)
	.align		4
.L_3004:
        /*005c*/ 	.word	index@(.nv.constant0.f32_to_i16)
        /*0060*/ 	.short	0x0380
        /*0062*/ 	.short	0x0018


	//----- nvinfo : EIATTR_SW_WAR
	.align		4
.L_3005:
        /*0064*/ 	.byte	0x04, 0x36
        /*0066*/ 	.short	(.L_3007 - .L_3006)
.L_3006:
        /*0068*/ 	.word	0x00000008
.L_3007:


//--------------------- .nv.info.f32_to_i8        --------------------------
	.section	.nv.info.f32_to_i8,"",@"SHT_CUDA_INFO"
	.sectionflags	@""
	.align	4


	//----- nvinfo : EIATTR_CUDA_API_VERSION
	.align		4
        /*0000*/ 	.byte	0x04, 0x37
        /*0002*/ 	.short	(.L_3009 - .L_3008)
.L_3008:
        /*0004*/ 	.word	0x00000082


	//----- nvinfo : EIATTR_KPARAM_INFO
	.align		4
.L_3009:
        /*0008*/ 	.byte	0x04, 0x17
        /*000a*/ 	.short	(.L_3011 - .L_3010)
.L_3010:
        /*000c*/ 	.word	0x00000000
        /*0010*/ 	.short	0x0002
        /*0012*/ 	.short	0x0010
        /*0014*/ 	.byte	0x00, 0xf5, 0x21, 0x00


	//----- nvinfo : EIATTR_KPARAM_INFO
	.align		4
.L_3011:
        /*0018*/ 	.byte	0x04, 0x17
        /*001a*/ 	.short	(.L_3013 - .L_3012)
.L_3012:
        /*001c*/ 	.word	0x00000000
        /*0020*/ 	.short	0x0001
        /*0022*/ 	.short	0x0008
        /*0024*/ 	.byte	0x00, 0xf5, 0x21, 0x00


	//----- nvinfo : EIATTR_KPARAM_INFO
	.align		4
.L_3013:
        /*0028*/ 	.byte	0x04, 0x17
        /*002a*/ 	.short	(.L_3015 - .L_3014)
.L_3014:
        /*002c*/ 	.word	0x00000000
        /*0030*/ 	.short	0x0000
        /*0032*/ 	.short	0x0000
        /*0034*/ 	.byte	0x00, 0xf0, 0x21, 0x00


	//----- nvinfo : EIATTR_SPARSE_MMA_MASK
	.align		4
.L_3015:
        /*0038*/ 	.byte	0x03, 0x50
        /*003a*/ 	.short	0x0000


	//----- nvinfo : EIATTR_MAXREG_COUNT
	.align		4
        /*003c*/ 	.byte	0x03, 0x1b
        /*003e*/ 	.short	0x00ff


	//----- nvinfo : EIATTR_MERCURY_ISA_VERSION
	.align		4
        /*0040*/ 	.byte	0x03, 0x5f
        /*0042*/ 	.short	0x0101


	//----- nvinfo : EIATTR_VRC_CTA_INIT_COUNT
	.align		4
        /*0044*/ 	.byte	0x02, 0x4a
	.zero		1
	.zero		1


	//----- nvinfo : EIATTR_EXIT_INSTR_OFFSETS
	.align		4
        /*0048*/ 	.byte	0x04, 0x1c
        /*004a*/ 	.short	(.L_3017 - .L_3016)


	//   ....[0]....
.L_3016:
        /*004c*/ 	.word	0x00000080


	//   ....[1]....
        /*0050*/ 	.word	0x00000130


	//----- nvinfo : EIATTR_CBANK_PARAM_SIZE
	.align		4
.L_3017:
        /*0054*/ 	.byte	0x03, 0x19
        /*0056*/ 	.short	0x0018


	//----- nvinfo : EIATTR_PARAM_CBANK
	.align		4
        /*0058*/ 	.byte	0x04, 0x0a
        /*005a*/ 	.short	(.L_3019 - .L_3018)
	.align		4
.L_3018:
        /*005c*/ 	.word	index@(.nv.constant0.f32_to_i8)
        /*0060*/ 	.short	0x0380
        /*0062*/ 	.short	0x0018


	//----- nvinfo : EIATTR_SW_WAR
	.align		4
.L_3019:
        /*0064*/ 	.byte	0x04, 0x36
        /*0066*/ 	.short	(.L_3021 - .L_3020)
.L_3020:
        /*0068*/ 	.word	0x00000008
.L_3021:


//--------------------- .nv.info.f32_to_usize     --------------------------
	.section	.nv.info.f32_to_usize,"",@"SHT_CUDA_INFO"
	.sectionflags	@""
	.align	4


	//----- nvinfo : EIATTR_CUDA_API_VERSION
	.align		4
        /*0000*/ 	.byte	0x04, 0x37
        /*0002*/ 	.short	(.L_3023 - .L_3022)
.L_3022:
        /*0004*/ 	.word	0x00000082


	//----- nvinfo : EIATTR_KPARAM_INFO
	.align		4
.L_3023:
        /*0008*/ 	.byte	0x04, 0x17
        /*000a*/ 	.short	(.L_3025 - .L_3024)
.L_3024:
        /*000c*/ 	.word	0x00000000
        /*0010*/ 	.short	0x0002
        /*0012*/ 	.short	0x0010
        /*0014*/ 	.byte	0x00, 0xf5, 0x21, 0x00


	//----- nvinfo : EIATTR_KPARAM_INFO
	.align		4
.L_3025:
        /*0018*/ 	.byte	0x04, 0x17
        /*001a*/ 	.short	(.L_3027 - .L_3026)
.L_3026:
        /*001c*/ 	.word	0x00000000
        /*0020*/ 	.short	0x0001
        /*0022*/ 	.short	0x0008
        /*0024*/ 	.byte	0x00, 0xf5, 0x21, 0x00


	//----- nvinfo : EIATTR_KPARAM_INFO
	.align		4
.L_3027:
        /*0028*/ 	.byte	0x04, 0x17
        /*002a*/ 	.short	(.L_3029 - .L_3028)
.L_3028:
        /*002c*/ 	.word	0x00000000
        /*0030*/ 	.short	0x0000
        /*0032*/ 	.short	0x0000
        /*0034*/ 	.byte	0x00, 0xf0, 0x21, 0x00


	//----- nvinfo : EIATTR_SPARSE_MMA_MASK
	.align		4
.L_3029:
        /*0038*/ 	.byte	0x03, 0x50
        /*003a*/ 	.short	0x0000


	//----- nvinfo : EIATTR_MAXREG_COUNT
	.align		4
        /*003c*/ 	.byte	0x03, 0x1b
        /*003e*/ 	.short	0x00ff


	//----- nvinfo : EIATTR_MERCURY_ISA_VERSION
	.align		4
        /*0040*/ 	.byte	0x03, 0x5f
        /*0042*/ 	.short	0x0101


	//----- nvinfo : EIATTR_VRC_CTA_INIT_COUNT
	.align		4
        /*0044*/ 	.byte	0x02, 0x4a
	.zero		1
	.zero		1


	//----- nvinfo : EIATTR_EXIT_INSTR_OFFSETS
	.align		4
        /*0048*/ 	.byte	0x04, 0x1c
        /*004a*/ 	.short	(.L_3031 - .L_3030)


	//   ....[0]....
.L_3030:
        /*004c*/ 	.word	0x00000080


	//   ....[1]....
        /*0050*/ 	.word	0x00000130


	//----- nvinfo : EIATTR_CBANK_PARAM_SIZE
	.align		4
.L_3031:
        /*0054*/ 	.byte	0x03, 0x19
        /*0056*/ 	.short	0x0018


	//----- nvinfo : EIATTR_PARAM_CBANK
	.align		4
        /*0058*/ 	.byte	0x04, 0x0a
        /*005a*/ 	.short	(.L_3033 - .L_3032)
	.align		4
.L_3032:
        /*005c*/ 	.word	index@(.nv.constant0.f32_to_usize)
        /*0060*/ 	.short	0x0380
        /*0062*/ 	.short	0x0018


	//----- nvinfo : EIATTR_SW_WAR
	.align		4
.L_3033:
        /*0064*/ 	.byte	0x04, 0x36
        /*0066*/ 	.short	(.L_3035 - .L_3034)
.L_3034:
        /*0068*/ 	.word	0x00000008
.L_3035:


//--------------------- .nv.info.f32_to_u64       --------------------------
	.section	.nv.info.f32_to_u64,"",@"SHT_CUDA_INFO"
	.sectionflags	@""
	.align	4


	//----- nvinfo : EIATTR_CUDA_API_VERSION
	.align		4
        /*0000*/ 	.byte	0x04, 0x37
        /*0002*/ 	.short	(.L_3037 - .L_3036)
.L_3036:
        /*0004*/ 	.word	0x00000082


	//----- nvinfo : EIATTR_KPARAM_INFO
	.align		4
.L_3037:
        /*0008*/ 	.byte	0x04, 0x17
        /*000a*/ 	.short	(.L_3039 - .L_3038)
.L_3038:
        /*000c*/ 	.word	0x00000000
        /*0010*/ 	.short	0x0002
        /*0012*/ 	.short	0x0010
        /*0014*/ 	.byte	0x00, 0xf5, 0x21, 0x00


	//----- nvinfo : EIATTR_KPARAM_INFO
	.align		4
.L_3039:
        /*0018*/ 	.byte	0x04, 0x17
        /*001a*/ 	.short	(.L_3041 - .L_3040)
.L_3040:
        /*001c*/ 	.word	0x00000000
        /*0020*/ 	.short	0x0001
        /*0022*/ 	.short	0x0008
        /*0024*/ 	.byte	0x00, 0xf5, 0x21, 0x00


	//----- nvinfo : EIATTR_KPARAM_INFO
	.align		4
.L_3041:
        /*0028*/ 	.byte	0x04, 0x17
        /*002a*/ 	.short	(.L_3043 - .L_3042)
.L_3042:
        /*002c*/ 	.word	0x00000000
        /*0030*/ 	.short	0x0000
        /*0032*/ 	.short	0x0000
        /*0034*/ 	.byte	0x00, 0xf0, 0x21, 0x00


	//----- nvinfo : EIATTR_SPARSE_MMA_MASK
	.align		4
.L_3043:
        /*0038*/ 	.byte	0x03, 0x50
        /*003a*/ 	.short	0x0000


	//----- nvinfo : EIATTR_MAXREG_COUNT
	.align		4
        /*003c*/ 	.byte	0x03, 0x1b
        /*003e*/ 	.short	0x00ff


	//----- nvinfo : EIATTR_MERCURY_ISA_VERSION
	.align		4
        /*0040*/ 	.byte	0x03, 0x5f
        /*0042*/ 	.short	0x0101


	//----- nvinfo : EIATTR_VRC_CTA_INIT_COUNT
	.align		4
        /*0044*/ 	.byte	0x02, 0x4a
	.zero		1
	.zero		1


	//----- nvinfo : EIATTR_EXIT_INSTR_OFFSETS
	.align		4
        /*0048*/ 	.byte	0x04, 0x1c
        /*004a*/ 	.short	(.L_3045 - .L_3044)


	//   ....[0]....
.L_3044:
        /*004c*/ 	.word	0x00000080


	//   ....[1]....
        /*0050*/ 	.word	0x00000130


	//----- nvinfo : EIATTR_CBANK_PARAM_SIZE
	.align		4
.L_3045:
        /*0054*/ 	.byte	0x03, 0x19
        /*0056*/ 	.short	0x0018


	//----- nvinfo : EIATTR_PARAM_CBANK
	.align		4
        /*0058*/ 	.byte	0x04, 0x0a
        /*005a*/ 	.short	(.L_3047 - .L_3046)
	.align		4
.L_3046:
        /*005c*/ 	.word	index@(.nv.constant0.f32_to_u64)
        /*0060*/ 	.short	0x0380
        /*0062*/ 	.short	0x0018


	//----- nvinfo : EIATTR_SW_WAR
	.align		4
.L_3047:
        /*0064*/ 	.byte	0x04, 0x36
        /*0066*/ 	.short	(.L_3049 - .L_3048)
.L_3048:
        /*0068*/ 	.word	0x00000008
.L_3049:


//--------------------- .nv.info.f32_to_u32       --------------------------
	.section	.nv.info.f32_to_u32,"",@"SHT_CUDA_INFO"
	.sectionflags	@""
	.align	4


	//----- nvinfo : EIATTR_CUDA_API_VERSION
	.align		4
        /*0000*/ 	.byte	0x04, 0x37
        /*0002*/ 	.short	(.L_3051 - .L_3050)
.L_3050:
        /*0004*/ 	.word	0x00000082


	//----- nvinfo : EIATTR_KPARAM_INFO
	.align		4
.L_3051:
        /*0008*/ 	.byte	0x04, 0x17
        /*000a*/ 	.short	(.L_3053 - .L_3052)
.L_3052:
        /*000c*/ 	.word	0x00000000
        /*0010*/ 	.short	0x0002
        /*0012*/ 	.short	0x0010
        /*0014*/ 	.byte	0x00, 0xf5, 0x21, 0x00


	//----- nvinfo : EIATTR_KPARAM_INFO
	.align		4
.L_3053:
        /*0018*/ 	.byte	0x04, 0x17
        /*001a*/ 	.short	(.L_3055 - .L_3054)
.L_3054:
        /*001c*/ 	.word	0x00000000
        /*0020*/ 	.short	0x0001
        /*0022*/ 	.short	0x0008
        /*0024*/ 	.byte	0x00, 0xf5, 0x21, 0x00


	//----- nvinfo : EIATTR_KPARAM_INFO
	.align		4
.L_3055:
        /*0028*/ 	.byte	0x04, 0x17
        /*002a*/ 	.short	(.L_3057 - .L_3056)
.L_3056:
        /*002c*/ 	.word	0x00000000
        /*0030*/ 	.short	0x0000
        /*0032*/ 	.short	0x0000
        /*0034*/ 	.byte	0x00, 0xf0, 0x21, 0x00


	//----- nvinfo : EIATTR_SPARSE_MMA_MASK
	.align		4
.L_3057:
        /*0038*/ 	.byte	0x03, 0x50
        /*003a*/ 	.short	0x0000


	//----- nvinfo : EIATTR_MAXREG_COUNT
	.align		4
        /*003c*/ 	.byte	0x03, 0x1b
        /*003e*/ 	.short	0x00ff


	//----- nvinfo : EIATTR_MERCURY_ISA_VERSION
	.align		4
        /*0040*/ 	.byte	0x03, 0x5f
        /*0042*/ 	.short	0x0101


	//----- nvinfo : EIATTR_VRC_CTA_INIT_COUNT
	.align		4
        /*0044*/ 	.byte	0x02, 0x4a
	.zero		1
	.zero		1


	//----- nvinfo : EIATTR_EXIT_INSTR_OFFSETS
	.align		4
        /*0048*/ 	.byte	0x04, 0x1c
        /*004a*/ 	.short	(.L_3059 - .L_3058)


	//   ....[0]....
.L_3058:
        /*004c*/ 	.word	0x00000080


	//   ....[1]....
        /*0050*/ 	.word	0x00000150


	//----- nvinfo : EIATTR_CBANK_PARAM_SIZE
	.align		4
.L_3059:
        /*0054*/ 	.byte	0x03, 0x19
        /*0056*/ 	.short	0x0018


	//----- nvinfo : EIATTR_PARAM_CBANK
	.align		4
        /*0058*/ 	.byte	0x04, 0x0a
        /*005a*/ 	.short	(.L_3061 - .L_3060)
	.align		4
.L_3060:
        /*005c*/ 	.word	index@(.nv.constant0.f32_to_u32)
        /*0060*/ 	.short	0x0380
        /*0062*/ 	.short	0x0018


	//----- nvinfo : EIATTR_SW_WAR
	.align		4
.L_3061:
        /*0064*/ 	.byte	0x04, 0x36
        /*0066*/ 	.short	(.L_3063 - .L_3062)
.L_3062:
        /*0068*/ 	.word	0x00000008
.L_3063:


//--------------------- .nv.info.f32_to_u16       --------------------------
	.section	.nv.info.f32_to_u16,"",@"SHT_CUDA_INFO"
	.sectionflags	@""
	.align	4


	//----- nvinfo : EIATTR_CUDA_API_VERSION
	.align		4
        /*0000*/ 	.byte	0x04, 0x37
        /*0002*/ 	.short	(.L_3065 - .L_3064)
.L_3064:
        /*0004*/ 	.word	0x00000082


	//----- nvinfo : EIATTR_KPARAM_INFO
	.align		4
.L_3065:
        /*0008*/ 	.byte	0x04, 0x17
        /*000a*/ 	.short	(.L_3067 - .L_3066)
.L_3066:
        /*000c*/ 	.word	0x00000000
        /*0010*/ 	.short	0x0002
        /*0012*/ 	.short	0x0010
        /*0014*/ 	.byte	0x00, 0xf5, 0x21, 0x00


	//----- nvinfo : EIATTR_KPARAM_INFO
	.align		4
.L_3067:
        /*0018*/ 	.byte	0x04, 0x17
        /*001a*/ 	.short	(.L_3069 - .L_3068)
.L_3068:
        /*001c*/ 	.word	0x00000000
        /*0020*/ 	.short	0x0001
        /*0022*/ 	.short	0x0008
        /*0024*/ 	.byte	0x00, 0xf5, 0x21, 0x00


	//----- nvinfo : EIATTR_KPARAM_INFO
	.align		4
.L_3069:
        /*0028*/ 	.byte	0x04, 0x17
        /*002a*/ 	.short	(.L_3071 - .L_3070)
.L_3070:
        /*002c*/ 	.word	0x00000000
        /*0030*/ 	.short	0x0000
        /*0032*/ 	.short	0x0000
        /*0034*/ 	.byte	0x00, 0xf0, 0x21, 0x00


	//----- nvinfo : EIATTR_SPARSE_MMA_MASK
	.align		4
.L_3071:
        /*0038*/ 	.byte	0x03, 0x50
        /*003a*/ 	.short	0x0000


	//----- nvinfo : EIATTR_MAXREG_COUNT
	.align		4
        /*003c*/ 	.byte	0x03, 0x1b
        /*003e*/ 	.short	0x00ff


	//----- nvinfo : EIATTR_MERCURY_ISA_VERSION
	.align		4
        /*0040*/ 	.byte	0x03, 0x5f
        /*0042*/ 	.short	0x0101


	//----- nvinfo : EIATTR_VRC_CTA_INIT_COUNT
	.align		4
        /*0044*/ 	.byte	0x02, 0x4a
	.zero		1
	.zero		1


	//----- nvinfo : EIATTR_EXIT_INSTR_OFFSETS
	.align		4
        /*0048*/ 	.byte	0x04, 0x1c
        /*004a*/ 	.short	(.L_3073 - .L_3072)


	//   ....[0]....
.L_3072:
        /*004c*/ 	.word	0x00000080


	//   ....[1]....
        /*0050*/ 	.word	0x00000130


	//----- nvinfo : EIATTR_CBANK_PARAM_SIZE
	.align		4
.L_3073:
        /*0054*/ 	.byte	0x03, 0x19
        /*0056*/ 	.short	0x0018


	//----- nvinfo : EIATTR_PARAM_CBANK
	.align		4
        /*0058*/ 	.byte	0x04, 0x0a
        /*005a*/ 	.short	(.L_3075 - .L_3074)
	.align		4
.L_3074:
        /*005c*/ 	.word	index@(.nv.constant0.f32_to_u16)
        /*0060*/ 	.short	0x0380
        /*0062*/ 	.short	0x0018


	//----- nvinfo : EIATTR_SW_WAR
	.align		4
.L_3075:
        /*0064*/ 	.byte	0x04, 0x36
        /*0066*/ 	.short	(.L_3077 - .L_3076)
.L_3076:
        /*0068*/ 	.word	0x00000008
.L_3077:


//--------------------- .nv.info.f32_to_u8        --------------------------
	.section	.nv.info.f32_to_u8,"",@"SHT_CUDA_INFO"
	.sectionflags	@""
	.align	4


	//----- nvinfo : EIATTR_CUDA_API_VERSION
	.align		4
        /*0000*/ 	.byte	0x04, 0x37
        /*0002*/ 	.short	(.L_3079 - .L_3078)
.L_3078:
        /*0004*/ 	.word	0x00000082


	//----- nvinfo : EIATTR_KPARAM_INFO
	.align		4
.L_3079:
        /*0008*/ 	.byte	0x04, 0x17
        /*000a*/ 	.short	(.L_3081 - .L_3080)
.L_3080:
        /*000c*/ 	.word	0x00000000
        /*0010*/ 	.short	0x0002
        /*0012*/ 	.short	0x0010
        /*0014*/ 	.byte	0x00, 0xf5, 0x21, 0x00


	//----- nvinfo : EIATTR_KPARAM_INFO
	.align		4
.L_3081:
        /*0018*/ 	.byte	0x04, 0x17
        /*001a*/ 	.short	(.L_3083 - .L_3082)
.L_3082:
        /*001c*/ 	.word	0x00000000
        /*0020*/ 	.short	0x0001
        /*0022*/ 	.short	0x0008
        /*0024*/ 	.byte	0x00, 0xf5, 0x21, 0x00


	//----- nvinfo : EIATTR_KPARAM_INFO
	.align		4
.L_3083:
        /*0028*/ 	.byte	0x04, 0x17
        /*002a*/ 	.short	(.L_3085 - .L_3084)
.L_3084:
        /*002c*/ 	.word	0x00000000
        /*0030*/ 	.short	0x0000
        /*0032*/ 	.short	0x0000
        /*0034*/ 	.byte	0x00, 0xf0, 0x21, 0x00


	//----- nvinfo : EIATTR_SPARSE_MMA_MASK
	.align		4
.L_3085:
        /*0038*/ 	.byte	0x03, 0x50
        /*003a*/ 	.short	0x0000


	//----- nvinfo : EIATTR_MAXREG_COUNT
	.align		4
        /*003c*/ 	.byte	0x03, 0x1b
        /*003e*/ 	.short	0x00ff


	//----- nvinfo : EIATTR_MERCURY_ISA_VERSION
	.align		4
        /*0040*/ 	.byte	0x03, 0x5f
        /*0042*/ 	.short	0x0101


	//----- nvinfo : EIATTR_VRC_CTA_INIT_COUNT
	.align		4
        /*0044*/ 	.byte	0x02, 0x4a
	.zero		1
	.zero		1


	//----- nvinfo : EIATTR_EXIT_INSTR_OFFSETS
	.align		4
        /*0048*/ 	.byte	0x04, 0x1c
        /*004a*/ 	.short	(.L_3087 - .L_3086)


	//   ....[0]....
.L_3086:
        /*004c*/ 	.word	0x00000080


	//   ....[1]....
        /*0050*/ 	.word	0x00000130


	//----- nvinfo : EIATTR_CBANK_PARAM_SIZE
	.align		4
.L_3087:
        /*0054*/ 	.byte	0x03, 0x19
        /*0056*/ 	.short	0x0018


	//----- nvinfo : EIATTR_PARAM_CBANK
	.align		4
        /*0058*/ 	.byte	0x04, 0x0a
        /*005a*/ 	.short	(.L_3089 - .L_3088)
	.align		4
.L_3088:
        /*005c*/ 	.word	index@(.nv.constant0.f32_to_u8)
        /*0060*/ 	.short	0x0380
        /*0062*/ 	.short	0x0018


	//----- nvinfo : EIATTR_SW_WAR
	.align		4
.L_3089:
        /*0064*/ 	.byte	0x04, 0x36
        /*0066*/ 	.short	(.L_3091 - .L_3090)
.L_3090:
        /*0068*/ 	.word	0x00000008
.L_3091:


//--------------------- .nv.info.f32_to_f64       --------------------------
	.section	.nv.info.f32_to_f64,"",@"SHT_CUDA_INFO"
	.sectionflags	@""
	.align	4


	//----- nvinfo : EIATTR_CUDA_API_VERSION
	.align		4
        /*0000*/ 	.byte	0x04, 0x37
        /*0002*/ 	.short	(.L_3093 - .L_3092)
.L_3092:
        /*0004*/ 	.word	0x00000082


	//----- nvinfo : EIATTR_KPARAM_INFO
	.align		4
.L_3093:
        /*0008*/ 	.byte	0x04, 0x17
        /*000a*/ 	.short	(.L_3095 - .L_3094)
.L_3094:
        /*000c*/ 	.word	0x00000000
        /*0010*/ 	.short	0x0002
        /*0012*/ 	.short	0x0010
        /*0014*/ 	.byte	0x00, 0xf5, 0x21, 0x00


	//----- nvinfo : EIATTR_KPARAM_INFO
	.align		4
.L_3095:
        /*0018*/ 	.byte	0x04, 0x17
        /*001a*/ 	.short	(.L_3097 - .L_3096)
.L_3096:
        /*001c*/ 	.word	0x00000000
        /*0020*/ 	.short	0x0001
        /*0022*/ 	.short	0x0008
        /*0024*/ 	.byte	0x00, 0xf5, 0x21, 0x00


	//----- nvinfo : EIATTR_KPARAM_INFO
	.align		4
.L_3097:
        /*0028*/ 	.byte	0x04, 0x17
        /*002a*/ 	.short	(.L_3099 - .L_3098)
.L_3098:
        /*002c*/ 	.word	0x00000000
        /*0030*/ 	.short	0x0000
        /*0032*/ 	.short	0x0000
        /*0034*/ 	.byte	0x00, 0xf0, 0x21, 0x00


	//----- nvinfo : EIATTR_SPARSE_MMA_MASK
	.align		4
.L_3099:
        /*0038*/ 	.byte	0x03, 0x50
        /*003a*/ 	.short	0x0000


	//----- nvinfo : EIATTR_MAXREG_COUNT
	.align		4
        /*003c*/ 	.byte	0x03, 0x1b
        /*003e*/ 	.short	0x00ff


	//----- nvinfo : EIATTR_MERCURY_ISA_VERSION
	.align		4
        /*0040*/ 	.byte	0x03, 0x5f
        /*0042*/ 	.short	0x0101


	//----- nvinfo : EIATTR_VRC_CTA_INIT_COUNT
	.align		4
        /*0044*/ 	.byte	0x02, 0x4a
	.zero		1
	.zero		1


	//----- nvinfo : EIATTR_EXIT_INSTR_OFFSETS
	.align		4
        /*0048*/ 	.byte	0x04, 0x1c
        /*004a*/ 	.short	(.L_3101 - .L_3100)


	//   ....[0]....
.L_3100:
        /*004c*/ 	.word	0x00000080


	//   ....[1]....
        /*0050*/ 	.word	0x00000130


	//----- nvinfo : EIATTR_CBANK_PARAM_SIZE
	.align		4
.L_3101:
        /*0054*/ 	.byte	0x03, 0x19
        /*0056*/ 	.short	0x0018


	//----- nvinfo : EIATTR_PARAM_CBANK
	.align		4
        /*0058*/ 	.byte	0x04, 0x0a
        /*005a*/ 	.short	(.L_3103 - .L_3102)
	.align		4
.L_3102:
        /*005c*/ 	.word	index@(.nv.constant0.f32_to_f64)
        /*0060*/ 	.short	0x0380
        /*0062*/ 	.short	0x0018


	//----- nvinfo : EIATTR_SW_WAR
	.align		4
.L_3103:
        /*0064*/ 	.byte	0x04, 0x36
        /*0066*/ 	.short	(.L_3105 - .L_3104)
.L_3104:
        /*0068*/ 	.word	0x00000008
.L_3105:


//--------------------- .nv.info.f32_to_f32       --------------------------
	.section	.nv.info.f32_to_f32,"",@"SHT_CUDA_INFO"
	.sectionflags	@""
	.align	4


	//----- nvinfo : EIATTR_CUDA_API_VERSION
	.align		4
        /*0000*/ 	.byte	0x04, 0x37
        /*0002*/ 	.short	(.L_3107 - .L_3106)
.L_3106:
        /*0004*/ 	.word	0x00000082


	//----- nvinfo : EIATTR_KPARAM_INFO
	.align		4
.L_3107:
        /*0008*/ 	.byte	0x04, 0x17
        /*000a*/ 	.short	(.L_3109 - .L_3108)
.L_3108:
        /*000c*/ 	.word	0x00000000
        /*0010*/ 	.short	0x0002
        /*0012*/ 	.short	0x0010
        /*0014*/ 	.byte	0x00, 0xf5, 0x21, 0x00


	//----- nvinfo : EIATTR_KPARAM_INFO
	.align		4
.L_3109:
        /*0018*/ 	.byte	0x04, 0x17
        /*001a*/ 	.short	(.L_3111 - .L_3110)
.L_3110:
        /*001c*/ 	.word	0x00000000
        /*0020*/ 	.short	0x0001
        /*0022*/ 	.short	0x0008
        /*0024*/ 	.byte	0x00, 0xf5, 0x21, 0x00


	//----- nvinfo : EIATTR_KPARAM_INFO
	.align		4
.L_3111:
        /*0028*/ 	.byte	0x04, 0x17
        /*002a*/ 	.short	(.L_3113 - .L_3112)
.L_3112:
        /*002c*/ 	.word	0x00000000
        /*0030*/ 	.short	0x0000
        /*0032*/ 	.short	0x0000
        /*0034*/ 	.byte	0x00, 0xf0, 0x21, 0x00


	//----- nvinfo : EIATTR_SPARSE_MMA_MASK
	.align		4
.L_3113:
        /*0038*/ 	.byte	0x03, 0x50
        /*003a*/ 	.short	0x0000


	//----- nvinfo : EIATTR_MAXREG_COUNT
	.align		4
        /*003c*/ 	.byte	0x03, 0x1b
        /*003e*/ 	.short	0x00ff


	//----- nvinfo : EIATTR_MERCURY_ISA_VERSION
	.align		4
        /*0040*/ 	.byte	0x03, 0x5f
        /*0042*/ 	.short	0x0101


	//----- nvinfo : EIATTR_VRC_CTA_INIT_COUNT
	.align		4
        /*0044*/ 	.byte	0x02, 0x4a
	.zero		1
	.zero		1


	//----- nvinfo : EIATTR_EXIT_INSTR_OFFSETS
	.align		4
        /*0048*/ 	.byte	0x04, 0x1c
        /*004a*/ 	.short	(.L_3115 - .L_3114)


	//   ....[0]....
.L_3114:
        /*004c*/ 	.word	0x00000080


	//   ....[1]....
        /*0050*/ 	.word	0x00000140


	//----- nvinfo : EIATTR_CBANK_PARAM_SIZE
	.align		4
.L_3115:
        /*0054*/ 	.byte	0x03, 0x19
        /*0056*/ 	.short	0x0018


	//----- nvinfo : EIATTR_PARAM_CBANK
	.align		4
        /*0058*/ 	.byte	0x04, 0x0a
        /*005a*/ 	.short	(.L_3117 - .L_3116)
	.align		4
.L_3116:
        /*005c*/ 	.word	index@(.nv.constant0.f32_to_f32)
        /*0060*/ 	.short	0x0380
        /*0062*/ 	.short	0x0018


	//----- nvinfo : EIATTR_SW_WAR
	.align		4
.L_3117:
        /*0064*/ 	.byte	0x04, 0x36
        /*0066*/ 	.short	(.L_3119 - .L_3118)
.L_3118:
        /*0068*/ 	.word	0x00000008
.L_3119:


//--------------------- .nv.callgraph             --------------------------
	.section	.nv.callgraph,"",@"SHT_CUDA_CALLGRAPH"
	.align	4
	.sectionentsize	8
	.align		4
        /*0000*/ 	.word	0x00000000
	.align		4
        /*0004*/ 	.word	0xffffffff
	.align		4
        /*0008*/ 	.word	0x00000000
	.align		4
        /*000c*/ 	.word	0xfffffffe
	.align		4
        /*0010*/ 	.word	0x00000000
	.align		4
        /*0014*/ 	.word	0xfffffffd
	.align		4
        /*0018*/ 	.word	0x00000000
	.align		4
        /*001c*/ 	.word	0xfffffffc


//--------------------- .text.bool_to_isize       --------------------------
	.section	.text.bool_to_isize,"ax",@progbits
	.align	128
        .global         bool_to_isize
        .type           bool_to_isize,@function
        .size           bool_to_isize,(.L_x_156 - bool_to_isize)
        .other          bool_to_isize,@"STO_CUDA_ENTRY STV_DEFAULT"
bool_to_isize:
.text.bool_to_isize:
[----:B------:R-:W-:Y:S01]  /*0000*/  LDC R1, c[0x0][0x37c] ;  /* 0x0000df00ff017b82 */ /* 0x000fe20000000800 */
[----:B------:R-:W0:Y:S07]  /*0010*/  S2R R3, SR_TID.X ;  /* 0x0000000000037919 */ /* 0x000e2e0000002100 */
[----:B------:R-:W0:Y:S01]  /*0020*/  S2UR UR4, SR_CTAID.X ;  /* 0x00000000000479c3 */ /* 0x000e220000002500 */
[----:B------:R-:W1:Y:S07]  /*0030*/  LDCU.64 UR6, c[0x0][0x380] ;  /* 0x00007000ff0677ac */ /* 0x000e6e0008000a00 */
[----:B------:R-:W0:Y:S02]  /*0040*/  LDC R0, c[0x0][0x360] ;  /* 0x0000d800ff007b82 */ /* 0x000e240000000800 */
[----:B0-----:R-:W-:-:S05]  /*0050*/  IMAD R0, R0, UR4, R3 ;  /* 0x0000000400007c24 */ /* 0x001fca000f8e0203 */
[----:B-1----:R-:W-:-:S04]  /*0060*/  ISETP.GE.U32.AND P0, PT, R0, UR6, PT ;  /* 0x0000000600007c0c */ /* 0x002fc8000bf06070 */
[----:B------:R-:W-:-:S13]  /*0070*/  ISETP.GE.U32.AND.EX P0, PT, RZ, UR7, PT, P0 ;  /* 0x00000007ff007c0c */ /* 0x000fda000bf06100 */
[----:B------:R-:W-:Y:S05]  /*0080*/  @P0 EXIT ;  /* 0x000000000000094d */ /* 0x000fea0003800000 */
[----:B------:R-:W0:Y:S01]  /*0090*/  LDCU.64 UR6, c[0x0][0x388] ;  /* 0x00007100ff0677ac */ /* 0x000e220008000a00 */
[----:B------:R-:W1:Y:S01]  /*00a0*/  LDCU.64 UR4, c[0x0][0x358] ;  /* 0x00006b00ff0477ac */ /* 0x000e620008000a00 */
[----:B0-----:R-:W-:-:S05]  /*00b0*/  IADD3 R4, P0, PT, R0, UR6, RZ ;  /* 0x0000000600047c10 */ /* 0x001fca000ff1e0ff */
[----:B------:R-:W-:Y:S01]  /*00c0*/  IMAD.X R5, RZ, RZ, UR7, P0 ;  /* 0x00000007ff057e24 */ /* 0x000fe200080e06ff */
[----:B------:R-:W0:Y:S04]  /*00d0*/  LDCU.64 UR6, c[0x0][0x390] ;  /* 0x00007200ff0677ac */ /* 0x000e280008000a00 */
[----:B-1----:R-:W2:Y:S01]  /*00e0*/  LDG.E.S8 R2, desc[UR4][R4.64] ;  /* 0x0000000404027981 */ /* 0x002ea2000c1e1300 */
[----:B0-----:R-:W-:-:S04]  /*00f0*/  LEA R6, P0, R0, UR6, 0x3 ;  /* 0x0000000600067c11 */ /* 0x001fc8000f8018ff */
[----:B------:R-:W-:Y:S02]  /*0100*/  LEA.HI.X R7, R0, UR7, RZ, 0x3, P0 ;  /* 0x0000000700077c11 */ /* 0x000fe400080f1cff */
[----:B--2---:R-:W-:-:S05]  /*0110*/  SHF.R.S32.HI R3, RZ, 0x1f, R2 ;  /* 0x0000001fff037819 */ /* 0x004fca0000011402 */
[----:B------:R-:W-:Y:S01]  /*0120*/  STG.E.64 desc[UR4][R6.64], R2 ;  /* 0x0000000206007986 */ /* 0x000fe2000c101b04 */
[----:B------:R-:W-:Y:S05]  /*0130*/  EXIT ;  /* 0x000000000000794d */ /* 0x000fea0003800000 */
.L_x_0:
[----:B------:R-:W-:-:S00]  /*0140*/  BRA `(.L_x_0) ;  /* 0xfffffffc00fc7947 */ /* 0x000fc0000383ffff */
[----:B------:R-:W-:-:S00]  /*0150*/  NOP ;  /* 0x0000000000007918 */ /* 0x000fc00000000000 */
        /* <DEDUP_REMOVED lines=10> */
.L_x_156:


//--------------------- .text.bool_to_i64         --------------------------
	.section	.text.bool_to_i64,"ax",@progbits
	.align	128
        .global         bool_to_i64
        .type           bool_to_i64,@function
        .size           bool_to_i64,(.L_x_157 - bool_to_i64)
        .other          bool_to_i64,@"STO_CUDA_ENTRY STV_DEFAULT"
bool_to_i64:
.text.bool_to_i64:
        /* <DEDUP_REMOVED lines=20> */
.L_x_1:
        /* <DEDUP_REMOVED lines=12> */
.L_x_157:


//--------------------- .text.bool_to_i32         --------------------------
	.section	.text.bool_to_i32,"ax",@progbits
	.align	128
        .global         bool_to_i32
        .type           bool_to_i32,@function
        .size           bool_to_i32,(.L_x_158 - bool_to_i32)
        .other          bool_to_i32,@"STO_CUDA_ENTRY STV_DEFAULT"
bool_to_i32:
.text.bool_to_i32:
        /* <DEDUP_REMOVED lines=13> */
[----:B------:R-:W0:Y:S05]  /*00d0*/  LDCU.64 UR6, c[0x0][0x390] ;  /* 0x00007200ff0677ac */ /* 0x000e2a0008000a00 */
[----:B-1----:R-:W2:Y:S01]  /*00e0*/  LDG.E.S8 R3, desc[UR4][R2.64] ;  /* 0x0000000402037981 */ /* 0x002ea2000c1e1300 */
[----:B0-----:R-:W-:-:S04]  /*00f0*/  LEA R4, P0, R0, UR6, 0x2 ;  /* 0x0000000600047c11 */ /* 0x001fc8000f8010ff */
[----:B------:R-:W-:-:S05]  /*0100*/  LEA.HI.X R5, R0, UR7, RZ, 0x2, P0 ;  /* 0x0000000700057c11 */ /* 0x000fca00080f14ff */
[----:B--2---:R-:W-:Y:S01]  /*0110*/  STG.E desc[UR4][R4.64], R3 ;  /* 0x0000000304007986 */ /* 0x004fe2000c101904 */
[----:B------:R-:W-:Y:S05]  /*0120*/  EXIT ;  /* 0x000000000000794d */ /* 0x000fea0003800000 */
.L_x_2:
        /* <DEDUP_REMOVED lines=13> */
.L_x_158:


//--------------------- .text.bool_to_i16         --------------------------
	.section	.text.bool_to_i16,"ax",@progbits
	.align	128
        .global         bool_to_i16
        .type           bool_to_i16,@function
        .size           bool_to_i16,(.L_x_159 - bool_to_i16)
        .other          bool_to_i16,@"STO_CUDA_ENTRY STV_DEFAULT"
bool_to_i16:
.text.bool_to_i16:
        /* <DEDUP_REMOVED lines=17> */
[----:B--2---:R-:W-:Y:S01]  /*0110*/  STG.E.U16 desc[UR4][R4.64], R3 ;  /* 0x0000000304007986 */ /* 0x004fe2000c101504 */
[----:B------:R-:W-:Y:S05]  /*0120*/  EXIT ;  /* 0x000000000000794d */ /* 0x000fea0003800000 */
.L_x_3:
        /* <DEDUP_REMOVED lines=13> */
.L_x_159:


//--------------------- .text.bool_to_i8          --------------------------
	.section	.text.bool_to_i8,"ax",@progbits
	.align	128
        .global         bool_to_i8
        .type           bool_to_i8,@function
        .size           bool_to_i8,(.L_x_160 - bool_to_i8)
        .other          bool_to_i8,@"STO_CUDA_ENTRY STV_DEFAULT"
bool_to_i8:
.text.bool_to_i8:
        /* <DEDUP_REMOVED lines=14> */
[----:B-1----:R-:W2:Y:S01]  /*00e0*/  LDG.E.U8 R3, desc[UR4][R2.64] ;  /* 0x0000000402037981 */ /* 0x002ea2000c1e1100 */
[----:B0-----:R-:W-:-:S05]  /*00f0*/  IADD3 R4, P0, PT, R4, UR6, RZ ;  /* 0x0000000604047c10 */ /* 0x001fca000ff1e0ff */
[----:B------:R-:W-:-:S05]  /*0100*/  IMAD.X R5, RZ, RZ, UR7, P0 ;  /* 0x00000007ff057e24 */ /* 0x000fca00080e06ff */
[----:B--2---:R-:W-:Y:S01]  /*0110*/  STG.E.U8 desc[UR4][R4.64], R3 ;  /* 0x0000000304007986 */ /* 0x004fe2000c101104 */
[----:B------:R-:W-:Y:S05]  /*0120*/  EXIT ;  /* 0x000000000000794d */ /* 0x000fea0003800000 */
.L_x_4:
        /* <DEDUP_REMOVED lines=13> */
.L_x_160:


//--------------------- .text.bool_to_usize       --------------------------
	.section	.text.bool_to_usize,"ax",@progbits
	.align	128
        .global         bool_to_usize
        .type           bool_to_usize,@function
        .size           bool_to_usize,(.L_x_161 - bool_to_usize)
        .other          bool_to_usize,@"STO_CUDA_ENTRY STV_DEFAULT"
bool_to_usize:
.text.bool_to_usize:
        /* <DEDUP_REMOVED lines=20> */
.L_x_5:
        /* <DEDUP_REMOVED lines=12> */
.L_x_161:


//--------------------- .text.bool_to_u64         --------------------------
	.section	.text.bool_to_u64,"ax",@progbits
	.align	128
        .global         bool_to_u64
        .type           bool_to_u64,@function
        .size           bool_to_u64,(.L_x_162 - bool_to_u64)
        .other          bool_to_u64,@"STO_CUDA_ENTRY STV_DEFAULT"
bool_to_u64:
.text.bool_to_u64:
        /* <DEDUP_REMOVED lines=20> */
.L_x_6:
        /* <DEDUP_REMOVED lines=12> */
.L_x_162:


//--------------------- .text.bool_to_u32         --------------------------
	.section	.text.bool_to_u32,"ax",@progbits
	.align	128
        .global         bool_to_u32
        .type           bool_to_u32,@function
        .size           bool_to_u32,(.L_x_163 - bool_to_u32)
        .other          bool_to_u32,@"STO_CUDA_ENTRY STV_DEFAULT"
bool_to_u32:
.text.bool_to_u32:
        /* <DEDUP_REMOVED lines=19> */
.L_x_7:
        /* <DEDUP_REMOVED lines=13> */
.L_x_163:


//--------------------- .text.bool_to_u16         --------------------------
	.section	.text.bool_to_u16,"ax",@progbits
	.align	128
        .global         bool_to_u16
        .type           bool_to_u16,@function
        .size           bool_to_u16,(.L_x_164 - bool_to_u16)
        .other          bool_to_u16,@"STO_CUDA_ENTRY STV_DEFAULT"
bool_to_u16:
.text.bool_to_u16:
        /* <DEDUP_REMOVED lines=19> */
.L_x_8:
        /* <DEDUP_REMOVED lines=13> */
.L_x_164:


//--------------------- .text.bool_to_u8          --------------------------
	.section	.text.bool_to_u8,"ax",@progbits
	.align	128
        .global         bool_to_u8
        .type           bool_to_u8,@function
        .size           bool_to_u8,(.L_x_165 - bool_to_u8)
        .other          bool_to_u8,@"STO_CUDA_ENTRY STV_DEFAULT"
bool_to_u8:
.text.bool_to_u8:
        /* <DEDUP_REMOVED lines=19> */
.L_x_9:
        /* <DEDUP_REMOVED lines=13> */
.L_x_165:


//--------------------- .text.bool_to_f64         --------------------------
	.section	.text.bool_to_f64,"ax",@progbits
	.align	128
        .global         bool_to_f64
        .type           bool_to_f64,@function
        .size           bool_to_f64,(.L_x_166 - bool_to_f64)
        .other          bool_to_f64,@"STO_CUDA_ENTRY STV_DEFAULT"
bool_to_f64:
.text.bool_to_f64:
        /* <DEDUP_REMOVED lines=16> */
[----:B------:R-:W-:Y:S01]  /*0100*/  LEA.HI.X R7, R0, UR7, RZ, 0x3, P0 ;  /* 0x0000000700077c11 */ /* 0x000fe200080f1cff */
[----:B--2---:R-:W0:Y:S04]  /*0110*/  I2F.F64.S16 R2, R2 ;  /* 0x0000000200027312 */ /* 0x004e280000101c00 */
[----:B0-----:R-:W-:Y:S01]  /*0120*/  STG.E.64 desc[UR4][R6.64], R2 ;  /* 0x0000000206007986 */ /* 0x001fe2000c101b04 */
[----:B------:R-:W-:Y:S05]  /*0130*/  EXIT ;  /* 0x000000000000794d */ /* 0x000fea0003800000 */
.L_x_10:
        /* <DEDUP_REMOVED lines=12> */
.L_x_166:


//--------------------- .text.bool_to_f32         --------------------------
	.section	.text.bool_to_f32,"ax",@progbits
	.align	128
        .global         bool_to_f32
        .type           bool_to_f32,@function
        .size           bool_to_f32,(.L_x_167 - bool_to_f32)
        .other          bool_to_f32,@"STO_CUDA_ENTRY STV_DEFAULT"
bool_to_f32:
.text.bool_to_f32:
        /* <DEDUP_REMOVED lines=17> */
[----:B--2---:R-:W0:Y:S04]  /*0110*/  I2F.S16 R7, R2 ;  /* 0x0000000200077306 */ /* 0x004e280000101400 */
[----:B0-----:R-:W-:Y:S01]  /*0120*/  STG.E desc[UR4][R4.64], R7 ;  /* 0x0000000704007986 */ /* 0x001fe2000c101904 */
[----:B------:R-:W-:Y:S05]  /*0130*/  EXIT ;  /* 0x000000000000794d */ /* 0x000fea0003800000 */
.L_x_11:
        /* <DEDUP_REMOVED lines=12> */
.L_x_167:


//--------------------- .text.isize_to_isize      --------------------------
	.section	.text.isize_to_isize,"ax",@progbits
	.align	128
        .global         isize_to_isize
        .type           isize_to_isize,@function
        .size           isize_to_isize,(.L_x_168 - isize_to_isize)
        .other          isize_to_isize,@"STO_CUDA_ENTRY STV_DEFAULT"
isize_to_isize:
.text.isize_to_isize:
        /* <DEDUP_REMOVED lines=10> */
[----:B------:R-:W-:Y:S01]  /*00a0*/  IMAD.SHL.U32 R4, R0, 0x8, RZ ;  /* 0x0000000800047824 */ /* 0x000fe200078e00ff */
[----:B------:R-:W-:Y:S01]  /*00b0*/  SHF.R.U32.HI R0, RZ, 0x1d, R0 ;  /* 0x0000001dff007819 */ /* 0x000fe20000011600 */
[----:B------:R-:W1:Y:S03]  /*00c0*/  LDCU.64 UR4, c[0x0][0x358] ;  /* 0x00006b00ff0477ac */ /* 0x000e660008000a00 */
[----:B0-----:R-:W-:-:S04]  /*00d0*/  IADD3 R2, P0, PT, R4, UR6, RZ ;  /* 0x0000000604027c10 */ /* 0x001fc8000ff1e0ff */
[----:B------:R-:W-:Y:S01]  /*00e0*/  IADD3.X R3, PT, PT, R0, UR7, RZ, P0, !PT ;  /* 0x0000000700037c10 */ /* 0x000fe200087fe4ff */
[----:B------:R-:W0:Y:S05]  /*00f0*/  LDCU.64 UR6, c[0x0][0x390] ;  /* 0x00007200ff0677ac */ /* 0x000e2a0008000a00 */
[----:B-1----:R-:W2:Y:S01]  /*0100*/  LDG.E.64 R2, desc[UR4][R2.64] ;  /* 0x0000000402027981 */ /* 0x002ea2000c1e1b00 */
[----:B0-----:R-:W-:-:S04]  /*0110*/  IADD3 R4, P0, PT, R4, UR6, RZ ;  /* 0x0000000604047c10 */ /* 0x001fc8000ff1e0ff */
[----:B------:R-:W-:-:S05]  /*0120*/  IADD3.X R5, PT, PT, R0, UR7, RZ, P0, !PT ;  /* 0x0000000700057c10 */ /* 0x000fca00087fe4ff */
[----:B--2---:R-:W-:Y:S01]  /*0130*/  STG.E.64 desc[UR4][R4.64], R2 ;  /* 0x0000000204007986 */ /* 0x004fe2000c101b04 */
[----:B------:R-:W-:Y:S05]  /*0140*/  EXIT ;  /* 0x000000000000794d */ /* 0x000fea0003800000 */
.L_x_12:
        /* <DEDUP_REMOVED lines=11> */
.L_x_168:


//--------------------- .text.isize_to_i64        --------------------------
	.section	.text.isize_to_i64,"ax",@progbits
	.align	128
        .global         isize_to_i64
        .type           isize_to_i64,@function
        .size           isize_to_i64,(.L_x_169 - isize_to_i64)
        .other          isize_to_i64,@"STO_CUDA_ENTRY STV_DEFAULT"
isize_to_i64:
.text.isize_to_i64:
        /* <DEDUP_REMOVED lines=21> */
.L_x_13:
        /* <DEDUP_REMOVED lines=11> */
.L_x_169:


//--------------------- .text.isize_to_i32        --------------------------
	.section	.text.isize_to_i32,"ax",@progbits
	.align	128
        .global         isize_to_i32
        .type           isize_to_i32,@function
        .size           isize_to_i32,(.L_x_170 - isize_to_i32)
        .other          isize_to_i32,@"STO_CUDA_ENTRY STV_DEFAULT"
isize_to_i32:
.text.isize_to_i32:
        /* <DEDUP_REMOVED lines=11> */
[----:B0-----:R-:W-:-:S04]  /*00b0*/  LEA R2, P0, R0, UR6, 0x3 ;  /* 0x0000000600027c11 */ /* 0x001fc8000f8018ff */
[C---:B------:R-:W-:Y:S01]  /*00c0*/  LEA.HI.X R3, R0.reuse, UR7, RZ, 0x3, P0 ;  /* 0x0000000700037c11 */ /* 0x040fe200080f1cff */
[----:B------:R-:W0:Y:S05]  /*00d0*/  LDCU.64 UR6, c[0x0][0x390] ;  /* 0x00007200ff0677ac */ /* 0x000e2a0008000a00 */
[----:B-1----:R-:W2:Y:S01]  /*00e0*/  LDG.E R3, desc[UR4][R2.64] ;  /* 0x0000000402037981 */ /* 0x002ea2000c1e1900 */
[----:B0-----:R-:W-:-:S04]  /*00f0*/  LEA R4, P0, R0, UR6, 0x2 ;  /* 0x0000000600047c11 */ /* 0x001fc8000f8010ff */
[----:B------:R-:W-:-:S05]  /*0100*/  LEA.HI.X R5, R0, UR7, RZ, 0x2, P0 ;  /* 0x0000000700057c11 */ /* 0x000fca00080f14ff */
[----:B--2---:R-:W-:Y:S01]  /*0110*/  STG.E desc[UR4][R4.64], R3 ;  /* 0x0000000304007986 */ /* 0x004fe2000c101904 */
[----:B------:R-:W-:Y:S05]  /*0120*/  EXIT ;  /* 0x000000000000794d */ /* 0x000fea0003800000 */
.L_x_14:
        /* <DEDUP_REMOVED lines=13> */
.L_x_170:


//--------------------- .text.isize_to_i16        --------------------------
	.section	.text.isize_to_i16,"ax",@progbits
	.align	128
        .global         isize_to_i16
        .type           isize_to_i16,@function
        .size           isize_to_i16,(.L_x_171 - isize_to_i16)
        .other          isize_to_i16,@"STO_CUDA_ENTRY STV_DEFAULT"
isize_to_i16:
.text.isize_to_i16:
        /* <DEDUP_REMOVED lines=14> */
[----:B-1----:R-:W2:Y:S01]  /*00e0*/  LDG.E.U16 R3, desc[UR4][R2.64] ;  /* 0x0000000402037981 */ /* 0x002ea2000c1e1500 */
[----:B0-----:R-:W-:-:S04]  /*00f0*/  LEA R4, P0, R0, UR6, 0x1 ;  /* 0x0000000600047c11 */ /* 0x001fc8000f8008ff */
[----:B------:R-:W-:-:S05]  /*0100*/  LEA.HI.X R5, R0, UR7, RZ, 0x1, P0 ;  /* 0x0000000700057c11 */ /* 0x000fca00080f0cff */
[----:B--2---:R-:W-:Y:S01]  /*0110*/  STG.E.U16 desc[UR4][R4.64], R3 ;  /* 0x0000000304007986 */ /* 0x004fe2000c101504 */
[----:B------:R-:W-:Y:S05]  /*0120*/  EXIT ;  /* 0x000000000000794d */ /* 0x000fea0003800000 */
.L_x_15:
        /* <DEDUP_REMOVED lines=13> */
.L_x_171:


//--------------------- .text.isize_to_i8         --------------------------
	.section	.text.isize_to_i8,"ax",@progbits
	.align	128
        .global         isize_to_i8
        .type           isize_to_i8,@function
        .size           isize_to_i8,(.L_x_172 - isize_to_i8)
        .other          isize_to_i8,@"STO_CUDA_ENTRY STV_DEFAULT"
isize_to_i8:
.text.isize_to_i8:
        /* <DEDUP_REMOVED lines=15> */
[----:B0-----:R-:W-:-:S05]  /*00f0*/  IADD3 R4, P0, PT, R4, UR6, RZ ;  /* 0x0000000604047c10 */ /* 0x001fca000ff1e0ff */
[----:B------:R-:W-:-:S05]  /*0100*/  IMAD.X R5, RZ, RZ, UR7, P0 ;  /* 0x00000007ff057e24 */ /* 0x000fca00080e06ff */
[----:B--2---:R-:W-:Y:S01]  /*0110*/  STG.E.U8 desc[UR4][R4.64], R3 ;  /* 0x0000000304007986 */ /* 0x004fe2000c101104 */
[----:B------:R-:W-:Y:S05]  /*0120*/  EXIT ;  /* 0x000000000000794d */ /* 0x000fea0003800000 */
.L_x_16:
        /* <DEDUP_REMOVED lines=13> */
.L_x_172:


//--------------------- .text.isize_to_usize      --------------------------
	.section	.text.isize_to_usize,"ax",@progbits
	.align	128
        .global         isize_to_usize
        .type           isize_to_usize,@function
        .size           isize_to_usize,(.L_x_173 - isize_to_usize)
        .other          isize_to_usize,@"STO_CUDA_ENTRY STV_DEFAULT"
isize_to_usize:
.text.isize_to_usize:
        /* <DEDUP_REMOVED lines=21> */
.L_x_17:
        /* <DEDUP_REMOVED lines=11> */
.L_x_173:


//--------------------- .text.isize_to_u64        --------------------------
	.section	.text.isize_to_u64,"ax",@progbits
	.align	128
        .global         isize_to_u64
        .type           isize_to_u64,@function
        .size           isize_to_u64,(.L_x_174 - isize_to_u64)
        .other          isize_to_u64,@"STO_CUDA_ENTRY STV_DEFAULT"
isize_to_u64:
.text.isize_to_u64:
        /* <DEDUP_REMOVED lines=21> */
.L_x_18:
        /* <DEDUP_REMOVED lines=11> */
.L_x_174:


//--------------------- .text.isize_to_u32        --------------------------
	.section	.text.isize_to_u32,"ax",@progbits
	.align	128
        .global         isize_to_u32
        .type           isize_to_u32,@function
        .size           isize_to_u32,(.L_x_175 - isize_to_u32)
        .other          isize_to_u32,@"STO_CUDA_ENTRY STV_DEFAULT"
isize_to_u32:
.text.isize_to_u32:
        /* <DEDUP_REMOVED lines=19> */
.L_x_19:
        /* <DEDUP_REMOVED lines=13> */
.L_x_175:


//--------------------- .text.isize_to_u16        --------------------------
	.section	.text.isize_to_u16,"ax",@progbits
	.align	128
        .global         isize_to_u16
        .type           isize_to_u16,@function
        .size           isize_to_u16,(.L_x_176 - isize_to_u16)
        .other          isize_to_u16,@"STO_CUDA_ENTRY STV_DEFAULT"
isize_to_u16:
.text.isize_to_u16:
        /* <DEDUP_REMOVED lines=19> */
.L_x_20:
        /* <DEDUP_REMOVED lines=13> */
.L_x_176:


//--------------------- .text.isize_to_u8         --------------------------
	.section	.text.isize_to_u8,"ax",@progbits
	.align	128
        .global         isize_to_u8
        .type           isize_to_u8,@function
        .size           isize_to_u8,(.L_x_177 - isize_to_u8)
        .other          isize_to_u8,@"STO_CUDA_ENTRY STV_DEFAULT"
isize_to_u8:
.text.isize_to_u8:
        /* <DEDUP_REMOVED lines=19> */
.L_x_21:
        /* <DEDUP_REMOVED lines=13> */
.L_x_177:


//--------------------- .text.isize_to_f64        --------------------------
	.section	.text.isize_to_f64,"ax",@progbits
	.align	128
        .global         isize_to_f64
        .type           isize_to_f64,@function
        .size           isize_to_f64,(.L_x_178 - isize_to_f64)
        .other          isize_to_f64,@"STO_CUDA_ENTRY STV_DEFAULT"
isize_to_f64:
.text.isize_to_f64:
        /* <DEDUP_REMOVED lines=15> */
[----:B------:R-:W0:Y:S04]  /*00f0*/  LDCU.64 UR6, c[0x0][0x390] ;  /* 0x00007200ff0677ac */ /* 0x000e280008000a00 */
[----:B-1----:R-:W2:Y:S01]  /*0100*/  LDG.E.64 R2, desc[UR4][R4.64] ;  /* 0x0000000404027981 */ /* 0x002ea2000c1e1b00 */
[----:B0-----:R-:W-:-:S04]  /*0110*/  IADD3 R6, P0, PT, R6, UR6, RZ ;  /* 0x0000000606067c10 */ /* 0x001fc8000ff1e0ff */
[----:B------:R-:W-:Y:S01]  /*0120*/  IADD3.X R7, PT, PT, R0, UR7, RZ, P0, !PT ;  /* 0x0000000700077c10 */ /* 0x000fe200087fe4ff */
[----:B--2---:R-:W0:Y:S04]  /*0130*/  I2F.F64.S64 R2, R2 ;  /* 0x0000000200027312 */ /* 0x004e280000301c00 */
[----:B0-----:R-:W-:Y:S01]  /*0140*/  STG.E.64 desc[UR4][R6.64], R2 ;  /* 0x0000000206007986 */ /* 0x001fe2000c101b04 */
[----:B------:R-:W-:Y:S05]  /*0150*/  EXIT ;  /* 0x000000000000794d */ /* 0x000fea0003800000 */
.L_x_22:
        /* <DEDUP_REMOVED lines=10> */
.L_x_178:


//--------------------- .text.isize_to_f32        --------------------------
	.section	.text.isize_to_f32,"ax",@progbits
	.align	128
        .global         isize_to_f32
        .type           isize_to_f32,@function
        .size           isize_to_f32,(.L_x_179 - isize_to_f32)
        .other          isize_to_f32,@"STO_CUDA_ENTRY STV_DEFAULT"
isize_to_f32:
.text.isize_to_f32:
        /* <DEDUP_REMOVED lines=14> */
[----:B-1----:R-:W2:Y:S01]  /*00e0*/  LDG.E.64 R2, desc[UR4][R2.64] ;  /* 0x0000000402027981 */ /* 0x002ea2000c1e1b00 */
[----:B0-----:R-:W-:-:S04]  /*00f0*/  LEA R4, P0, R0, UR6, 0x2 ;  /* 0x0000000600047c11 */ /* 0x001fc8000f8010ff */
[----:B------:R-:W-:Y:S01]  /*0100*/  LEA.HI.X R5, R0, UR7, RZ, 0x2, P0 ;  /* 0x0000000700057c11 */ /* 0x000fe200080f14ff */
[----:B--2---:R-:W0:Y:S04]  /*0110*/  I2F.S64 R7, R2 ;  /* 0x0000000200077312 */ /* 0x004e280000301400 */
[----:B0-----:R-:W-:Y:S01]  /*0120*/  STG.E desc[UR4][R4.64], R7 ;  /* 0x0000000704007986 */ /* 0x001fe2000c101904 */
[----:B------:R-:W-:Y:S05]  /*0130*/  EXIT ;  /* 0x000000000000794d */ /* 0x000fea0003800000 */
.L_x_23:
        /* <DEDUP_REMOVED lines=12> */
.L_x_179:


//--------------------- .text.i64_to_isize        --------------------------
	.section	.text.i64_to_isize,"ax",@progbits
	.align	128
        .global         i64_to_isize
        .type           i64_to_isize,@function
        .size           i64_to_isize,(.L_x_180 - i64_to_isize)
        .other          i64_to_isize,@"STO_CUDA_ENTRY STV_DEFAULT"
i64_to_isize:
.text.i64_to_isize:
        /* <DEDUP_REMOVED lines=21> */
.L_x_24:
        /* <DEDUP_REMOVED lines=11> */
.L_x_180:


//--------------------- .text.i64_to_i64          --------------------------
	.section	.text.i64_to_i64,"ax",@progbits
	.align	128
        .global         i64_to_i64
        .type           i64_to_i64,@function
        .size           i64_to_i64,(.L_x_181 - i64_to_i64)
        .other          i64_to_i64,@"STO_CUDA_ENTRY STV_DEFAULT"
i64_to_i64:
.text.i64_to_i64:
        /* <DEDUP_REMOVED lines=21> */
.L_x_25:
        /* <DEDUP_REMOVED lines=11> */
.L_x_181:


//--------------------- .text.i64_to_i32          --------------------------
	.section	.text.i64_to_i32,"ax",@progbits
	.align	128
        .global         i64_to_i32
        .type           i64_to_i32,@function
        .size           i64_to_i32,(.L_x_182 - i64_to_i32)
        .other          i64_to_i32,@"STO_CUDA_ENTRY STV_DEFAULT"
i64_to_i32:
.text.i64_to_i32:
        /* <DEDUP_REMOVED lines=19> */
.L_x_26:
        /* <DEDUP_REMOVED lines=13> */
.L_x_182:


//--------------------- .text.i64_to_i16          --------------------------
	.section	.text.i64_to_i16,"ax",@progbits
	.align	128
        .global         i64_to_i16
        .type           i64_to_i16,@function
        .size           i64_to_i16,(.L_x_183 - i64_to_i16)
        .other          i64_to_i16,@"STO_CUDA_ENTRY STV_DEFAULT"
i64_to_i16:
.text.i64_to_i16:
        /* <DEDUP_REMOVED lines=19> */
.L_x_27:
        /* <DEDUP_REMOVED lines=13> */
.L_x_183:


//--------------------- .text.i64_to_i8           --------------------------
	.section	.text.i64_to_i8,"ax",@progbits
	.align	128
        .global         i64_to_i8
        .type           i64_to_i8,@function
        .size           i64_to_i8,(.L_x_184 - i64_to_i8)
        .other          i64_to_i8,@"STO_CUDA_ENTRY STV_DEFAULT"
i64_to_i8:
.text.i64_to_i8:
        /* <DEDUP_REMOVED lines=19> */
.L_x_28:
        /* <DEDUP_REMOVED lines=13> */
.L_x_184:


//--------------------- .text.i64_to_usize        --------------------------
	.section	.text.i64_to_usize,"ax",@progbits
	.align	128
        .global         i64_to_usize
        .type           i64_to_usize,@function
        .size           i64_to_usize,(.L_x_185 - i64_to_usize)
        .other          i64_to_usize,@"STO_CUDA_ENTRY STV_DEFAULT"
i64_to_usize:
.text.i64_to_usize:
        /* <DEDUP_REMOVED lines=21> */
.L_x_29:
        /* <DEDUP_REMOVED lines=11> */
.L_x_185:


//--------------------- .text.i64_to_u64          --------------------------
	.section	.text.i64_to_u64,"ax",@progbits
	.align	128
        .global         i64_to_u64
        .type           i64_to_u64,@function
        .size           i64_to_u64,(.L_x_186 - i64_to_u64)
        .other          i64_to_u64,@"STO_CUDA_ENTRY STV_DEFAULT"
i64_to_u64:
.text.i64_to_u64:
        /* <DEDUP_REMOVED lines=21> */
.L_x_30:
        /* <DEDUP_REMOVED lines=11> */
.L_x_186:


//--------------------- .text.i64_to_u32          --------------------------
	.section	.text.i64_to_u32,"ax",@progbits
	.align	128
        .global         i64_to_u32
        .type           i64_to_u32,@function
        .size           i64_to_u32,(.L_x_187 - i64_to_u32)
        .other          i64_to_u32,@"STO_CUDA_ENTRY STV_DEFAULT"
i64_to_u32:
.text.i64_to_u32:
        /* <DEDUP_REMOVED lines=19> */
.L_x_31:
        /* <DEDUP_REMOVED lines=13> */
.L_x_187:


//--------------------- .text.i64_to_u16          --------------------------
	.section	.text.i64_to_u16,"ax",@progbits
	.align	128
        .global         i64_to_u16
        .type           i64_to_u16,@function
        .size           i64_to_u16,(.L_x_188 - i64_to_u16)
        .other          i64_to_u16,@"STO_CUDA_ENTRY STV_DEFAULT"
i64_to_u16:
.text.i64_to_u16:
        /* <DEDUP_REMOVED lines=19> */
.L_x_32:
        /* <DEDUP_REMOVED lines=13> */
.L_x_188:


//--------------------- .text.i64_to_u8           --------------------------
	.section	.text.i64_to_u8,"ax",@progbits
	.align	128
        .global         i64_to_u8
        .type           i64_to_u8,@function
        .size           i64_to_u8,(.L_x_189 - i64_to_u8)
        .other          i64_to_u8,@"STO_CUDA_ENTRY STV_DEFAULT"
i64_to_u8:
.text.i64_to_u8:
        /* <DEDUP_REMOVED lines=19> */
.L_x_33:
        /* <DEDUP_REMOVED lines=13> */
.L_x_189:


//--------------------- .text.i64_to_f64          --------------------------
	.section	.text.i64_to_f64,"ax",@progbits
	.align	128
        .global         i64_to_f64
        .type           i64_to_f64,@function
        .size           i64_to_f64,(.L_x_190 - i64_to_f64)
        .other          i64_to_f64,@"STO_CUDA_ENTRY STV_DEFAULT"
i64_to_f64:
.text.i64_to_f64:
        /* <DEDUP_REMOVED lines=22> */
.L_x_34:
        /* <DEDUP_REMOVED lines=10> */
.L_x_190:


//--------------------- .text.i64_to_f32          --------------------------
	.section	.text.i64_to_f32,"ax",@progbits
	.align	128
        .global         i64_to_f32
        .type           i64_to_f32,@function
        .size           i64_to_f32,(.L_x_191 - i64_to_f32)
        .other          i64_to_f32,@"STO_CUDA_ENTRY STV_DEFAULT"
i64_to_f32:
.text.i64_to_f32:
        /* <DEDUP_REMOVED lines=20> */
.L_x_35:
        /* <DEDUP_REMOVED lines=12> */
.L_x_191:


//--------------------- .text.i32_to_isize        --------------------------
	.section	.text.i32_to_isize,"ax",@progbits
	.align	128
        .global         i32_to_isize
        .type           i32_to_isize,@function
        .size           i32_to_isize,(.L_x_192 - i32_to_isize)
        .other          i32_to_isize,@"STO_CUDA_ENTRY STV_DEFAULT"
i32_to_isize:
.text.i32_to_isize:
        /* <DEDUP_REMOVED lines=13> */
[----:B------:R-:W0:Y:S04]  /*00d0*/  LDCU.64 UR6, c[0x0][0x390] ;  /* 0x00007200ff0677ac */ /* 0x000e280008000a00 */
[----:B-1----:R-:W2:Y:S01]  /*00e0*/  LDG.E R2, desc[UR4][R4.64] ;  /* 0x0000000404027981 */ /* 0x002ea2000c1e1900 */
[----:B0-----:R-:W-:-:S04]  /*00f0*/  LEA R6, P0, R0, UR6, 0x3 ;  /* 0x0000000600067c11 */ /* 0x001fc8000f8018ff */
[----:B------:R-:W-:Y:S02]  /*0100*/  LEA.HI.X R7, R0, UR7, RZ, 0x3, P0 ;  /* 0x0000000700077c11 */ /* 0x000fe400080f1cff */
[----:B--2---:R-:W-:-:S05]  /*0110*/  SHF.R.S32.HI R3, RZ, 0x1f, R2 ;  /* 0x0000001fff037819 */ /* 0x004fca0000011402 */
[----:B------:R-:W-:Y:S01]  /*0120*/  STG.E.64 desc[UR4][R6.64], R2 ;  /* 0x0000000206007986 */ /* 0x000fe2000c101b04 */
[----:B------:R-:W-:Y:S05]  /*0130*/  EXIT ;  /* 0x000000000000794d */ /* 0x000fea0003800000 */
.L_x_36:
        /* <DEDUP_REMOVED lines=12> */
.L_x_192:


//--------------------- .text.i32_to_i64          --------------------------
	.section	.text.i32_to_i64,"ax",@progbits
	.align	128
        .global         i32_to_i64
        .type           i32_to_i64,@function
        .size           i32_to_i64,(.L_x_193 - i32_to_i64)
        .other          i32_to_i64,@"STO_CUDA_ENTRY STV_DEFAULT"
i32_to_i64:
.text.i32_to_i64:
        /* <DEDUP_REMOVED lines=20> */
.L_x_37:
        /* <DEDUP_REMOVED lines=12> */
.L_x_193:


//--------------------- .text.i32_to_i32          --------------------------
	.section	.text.i32_to_i32,"ax",@progbits
	.align	128
        .global         i32_to_i32
        .type           i32_to_i32,@function
        .size           i32_to_i32,(.L_x_194 - i32_to_i32)
        .other          i32_to_i32,@"STO_CUDA_ENTRY STV_DEFAULT"
i32_to_i32:
.text.i32_to_i32:
        /* <DEDUP_REMOVED lines=16> */
[----:B-1----:R-:W2:Y:S01]  /*0100*/  LDG.E R3, desc[UR4][R2.64] ;  /* 0x0000000402037981 */ /* 0x002ea2000c1e1900 */
[----:B0-----:R-:W-:-:S04]  /*0110*/  IADD3 R4, P0, PT, R4, UR6, RZ ;  /* 0x0000000604047c10 */ /* 0x001fc8000ff1e0ff */
[----:B------:R-:W-:-:S05]  /*0120*/  IADD3.X R5, PT, PT, R0, UR7, RZ, P0, !PT ;  /* 0x0000000700057c10 */ /* 0x000fca00087fe4ff */
[----:B--2---:R-:W-:Y:S01]  /*0130*/  STG.E desc[UR4][R4.64], R3 ;  /* 0x0000000304007986 */ /* 0x004fe2000c101904 */
[----:B------:R-:W-:Y:S05]  /*0140*/  EXIT ;  /* 0x000000000000794d */ /* 0x000fea0003800000 */
.L_x_38:
        /* <DEDUP_REMOVED lines=11> */
.L_x_194:


//--------------------- .text.i32_to_i16          --------------------------
	.section	.text.i32_to_i16,"ax",@progbits
	.align	128
        .global         i32_to_i16
        .type           i32_to_i16,@function
        .size           i32_to_i16,(.L_x_195 - i32_to_i16)
        .other          i32_to_i16,@"STO_CUDA_ENTRY STV_DEFAULT"
i32_to_i16:
.text.i32_to_i16:
        /* <DEDUP_REMOVED lines=17> */
[----:B--2---:R-:W-:Y:S01]  /*0110*/  STG.E.U16 desc[UR4][R4.64], R3 ;  /* 0x0000000304007986 */ /* 0x004fe2000c101504 */
[----:B------:R-:W-:Y:S05]  /*0120*/  EXIT ;  /* 0x000000000000794d */ /* 0x000fea0003800000 */
.L_x_39:
        /* <DEDUP_REMOVED lines=13> */
.L_x_195:


//--------------------- .text.i32_to_i8           --------------------------
	.section	.text.i32_to_i8,"ax",@progbits
	.align	128
        .global         i32_to_i8
        .type           i32_to_i8,@function
        .size           i32_to_i8,(.L_x_196 - i32_to_i8)
        .other          i32_to_i8,@"STO_CUDA_ENTRY STV_DEFAULT"
i32_to_i8:
.text.i32_to_i8:
        /* <DEDUP_REMOVED lines=15> */
[----:B0-----:R-:W-:-:S05]  /*00f0*/  IADD3 R4, P0, PT, R4, UR6, RZ ;  /* 0x0000000604047c10 */ /* 0x001fca000ff1e0ff */
[----:B------:R-:W-:-:S05]  /*0100*/  IMAD.X R5, RZ, RZ, UR7, P0 ;  /* 0x00000007ff057e24 */ /* 0x000fca00080e06ff */
[----:B--2---:R-:W-:Y:S01]  /*0110*/  STG.E.U8 desc[UR4][R4.64], R3 ;  /* 0x0000000304007986 */ /* 0x004fe2000c101104 */
[----:B------:R-:W-:Y:S05]  /*0120*/  EXIT ;  /* 0x000000000000794d */ /* 0x000fea0003800000 */
.L_x_40:
        /* <DEDUP_REMOVED lines=13> */
.L_x_196:


//--------------------- .text.i32_to_usize        --------------------------
	.section	.text.i32_to_usize,"ax",@progbits
	.align	128
        .global         i32_to_usize
        .type           i32_to_usize,@function
        .size           i32_to_usize,(.L_x_197 - i32_to_usize)
        .other          i32_to_usize,@"STO_CUDA_ENTRY STV_DEFAULT"
i32_to_usize:
.text.i32_to_usize:
        /* <DEDUP_REMOVED lines=20> */
.L_x_41:
        /* <DEDUP_REMOVED lines=12> */
.L_x_197:


//--------------------- .text.i32_to_u64          --------------------------
	.section	.text.i32_to_u64,"ax",@progbits
	.align	128
        .global         i32_to_u64
        .type           i32_to_u64,@function
        .size           i32_to_u64,(.L_x_198 - i32_to_u64)
        .other          i32_to_u64,@"STO_CUDA_ENTRY STV_DEFAULT"
i32_to_u64:
.text.i32_to_u64:
        /* <DEDUP_REMOVED lines=20> */
.L_x_42:
        /* <DEDUP_REMOVED lines=12> */
.L_x_198:


//--------------------- .text.i32_to_u32          --------------------------
	.section	.text.i32_to_u32,"ax",@progbits
	.align	128
        .global         i32_to_u32
        .type           i32_to_u32,@function
        .size           i32_to_u32,(.L_x_199 - i32_to_u32)
        .other          i32_to_u32,@"STO_CUDA_ENTRY STV_DEFAULT"
i32_to_u32:
.text.i32_to_u32:
        /* <DEDUP_REMOVED lines=21> */
.L_x_43:
        /* <DEDUP_REMOVED lines=11> */
.L_x_199:


//--------------------- .text.i32_to_u16          --------------------------
	.section	.text.i32_to_u16,"ax",@progbits
	.align	128
        .global         i32_to_u16
        .type           i32_to_u16,@function
        .size           i32_to_u16,(.L_x_200 - i32_to_u16)
        .other          i32_to_u16,@"STO_CUDA_ENTRY STV_DEFAULT"
i32_to_u16:
.text.i32_to_u16:
        /* <DEDUP_REMOVED lines=19> */
.L_x_44:
        /* <DEDUP_REMOVED lines=13> */
.L_x_200:


//--------------------- .text.i32_to_u8           --------------------------
	.section	.text.i32_to_u8,"ax",@progbits
	.align	128
        .global         i32_to_u8
        .type           i32_to_u8,@function
        .size           i32_to_u8,(.L_x_201 - i32_to_u8)
        .other          i32_to_u8,@"STO_CUDA_ENTRY STV_DEFAULT"
i32_to_u8:
.text.i32_to_u8:
        /* <DEDUP_REMOVED lines=19> */
.L_x_45:
        /* <DEDUP_REMOVED lines=13> */
.L_x_201:


//--------------------- .text.i32_to_f64          --------------------------
	.section	.text.i32_to_f64,"ax",@progbits
	.align	128
        .global         i32_to_f64
        .type           i32_to_f64,@function
        .size           i32_to_f64,(.L_x_202 - i32_to_f64)
        .other          i32_to_f64,@"STO_CUDA_ENTRY STV_DEFAULT"
i32_to_f64:
.text.i32_to_f64:
        /* <DEDUP_REMOVED lines=16> */
[----:B------:R-:W-:Y:S01]  /*0100*/  LEA.HI.X R7, R0, UR7, RZ, 0x3, P0 ;  /* 0x0000000700077c11 */ /* 0x000fe200080f1cff */
[----:B--2---:R-:W0:Y:S04]  /*0110*/  I2F.F64 R2, R2 ;  /* 0x0000000200027312 */ /* 0x004e280000201c00 */
[----:B0-----:R-:W-:Y:S01]  /*0120*/  STG.E.64 desc[UR4][R6.64], R2 ;  /* 0x0000000206007986 */ /* 0x001fe2000c101b04 */
[----:B------:R-:W-:Y:S05]  /*0130*/  EXIT ;  /* 0x000000000000794d */ /* 0x000fea0003800000 */
.L_x_46:
        /* <DEDUP_REMOVED lines=12> */
.L_x_202:


//--------------------- .text.i32_to_f32          --------------------------
	.section	.text.i32_to_f32,"ax",@progbits
	.align	128
        .global         i32_to_f32
        .type           i32_to_f32,@function
        .size           i32_to_f32,(.L_x_203 - i32_to_f32)
        .other          i32_to_f32,@"STO_CUDA_ENTRY STV_DEFAULT"
i32_to_f32:
.text.i32_to_f32:
        /* <DEDUP_REMOVED lines=16> */
[----:B-1----:R-:W2:Y:S01]  /*0100*/  LDG.E R2, desc[UR4][R2.64] ;  /* 0x0000000402027981 */ /* 0x002ea2000c1e1900 */
[----:B0-----:R-:W-:-:S04]  /*0110*/  IADD3 R4, P0, PT, R4, UR6, RZ ;  /* 0x0000000604047c10 */ /* 0x001fc8000ff1e0ff */
[----:B------:R-:W-:Y:S02]  /*0120*/  IADD3.X R5, PT, PT, R0, UR7, RZ, P0, !PT ;  /* 0x0000000700057c10 */ /* 0x000fe400087fe4ff */
[----:B--2---:R-:W-:-:S05]  /*0130*/  I2FP.F32.S32 R7, R2 ;  /* 0x0000000200077245 */ /* 0x004fca0000201400 */
[----:B------:R-:W-:Y:S01]  /*0140*/  STG.E desc[UR4][R4.64], R7 ;  /* 0x0000000704007986 */ /* 0x000fe2000c101904 */
[----:B------:R-:W-:Y:S05]  /*0150*/  EXIT ;  /* 0x000000000000794d */ /* 0x000fea0003800000 */
.L_x_47:
        /* <DEDUP_REMOVED lines=10> */
.L_x_203:


//--------------------- .text.i16_to_isize        --------------------------
	.section	.text.i16_to_isize,"ax",@progbits
	.align	128
        .global         i16_to_isize
        .type           i16_to_isize,@function
        .size           i16_to_isize,(.L_x_204 - i16_to_isize)
        .other          i16_to_isize,@"STO_CUDA_ENTRY STV_DEFAULT"
i16_to_isize:
.text.i16_to_isize:
        /* <DEDUP_REMOVED lines=14> */
[----:B-1----:R-:W2:Y:S01]  /*00e0*/  LDG.E.S16 R2, desc[UR4][R4.64] ;  /* 0x0000000404027981 */ /* 0x002ea2000c1e1700 */
[----:B0-----:R-:W-:-:S04]  /*00f0*/  LEA R6, P0, R0, UR6, 0x3 ;  /* 0x0000000600067c11 */ /* 0x001fc8000f8018ff */
[----:B------:R-:W-:Y:S02]  /*0100*/  LEA.HI.X R7, R0, UR7, RZ, 0x3, P0 ;  /* 0x0000000700077c11 */ /* 0x000fe400080f1cff */
[----:B--2---:R-:W-:-:S05]  /*0110*/  SHF.R.S32.HI R3, RZ, 0x1f, R2 ;  /* 0x0000001fff037819 */ /* 0x004fca0000011402 */
[----:B------:R-:W-:Y:S01]  /*0120*/  STG.E.64 desc[UR4][R6.64], R2 ;  /* 0x0000000206007986 */ /* 0x000fe2000c101b04 */
[----:B------:R-:W-:Y:S05]  /*0130*/  EXIT ;  /* 0x000000000000794d */ /* 0x000fea0003800000 */
.L_x_48:
        /* <DEDUP_REMOVED lines=12> */
.L_x_204:


//--------------------- .text.i16_to_i64          --------------------------
	.section	.text.i16_to_i64,"ax",@progbits
	.align	128
        .global         i16_to_i64
        .type           i16_to_i64,@function
        .size           i16_to_i64,(.L_x_205 - i16_to_i64)
        .other          i16_to_i64,@"STO_CUDA_ENTRY STV_DEFAULT"
i16_to_i64:
.text.i16_to_i64:
        /* <DEDUP_REMOVED lines=20> */
.L_x_49:
        /* <DEDUP_REMOVED lines=12> */
.L_x_205:


//--------------------- .text.i16_to_i32          --------------------------
	.section	.text.i16_to_i32,"ax",@progbits
	.align	128
        .global         i16_to_i32
        .type           i16_to_i32,@function
        .size           i16_to_i32,(.L_x_206 - i16_to_i32)
        .other          i16_to_i32,@"STO_CUDA_ENTRY STV_DEFAULT"
i16_to_i32:
.text.i16_to_i32:
        /* <DEDUP_REMOVED lines=14> */
[----:B-1----:R-:W2:Y:S01]  /*00e0*/  LDG.E.S16 R3, desc[UR4][R2.64] ;  /* 0x0000000402037981 */ /* 0x002ea2000c1e1700 */
[----:B0-----:R-:W-:-:S04]  /*00f0*/  LEA R4, P0, R0, UR6, 0x2 ;  /* 0x0000000600047c11 */ /* 0x001fc8000f8010ff */
[----:B------:R-:W-:-:S05]  /*0100*/  LEA.HI.X R5, R0, UR7, RZ, 0x2, P0 ;  /* 0x0000000700057c11 */ /* 0x000fca00080f14ff */
[----:B--2---:R-:W-:Y:S01]  /*0110*/  STG.E desc[UR4][R4.64], R3 ;  /* 0x0000000304007986 */ /* 0x004fe2000c101904 */
[----:B------:R-:W-:Y:S05]  /*0120*/  EXIT ;  /* 0x000000000000794d */ /* 0x000fea0003800000 */
.L_x_50:
        /* <DEDUP_REMOVED lines=13> */
.L_x_206:


//--------------------- .text.i16_to_i16          --------------------------
	.section	.text.i16_to_i16,"ax",@progbits
	.align	128
        .global         i16_to_i16
        .type           i16_to_i16,@function
        .size           i16_to_i16,(.L_x_207 - i16_to_i16)
        .other          i16_to_i16,@"STO_CUDA_ENTRY STV_DEFAULT"
i16_to_i16:
.text.i16_to_i16:
        /* <DEDUP_REMOVED lines=16> */
[----:B-1----:R-:W2:Y:S01]  /*0100*/  LDG.E.U16 R3, desc[UR4][R2.64] ;  /* 0x0000000402037981 */ /* 0x002ea2000c1e1500 */
[----:B0-----:R-:W-:-:S04]  /*0110*/  IADD3 R4, P0, PT, R4, UR6, RZ ;  /* 0x0000000604047c10 */ /* 0x001fc8000ff1e0ff */
[----:B------:R-:W-:-:S05]  /*0120*/  IADD3.X R5, PT, PT, R0, UR7, RZ, P0, !PT ;  /* 0x0000000700057c10 */ /* 0x000fca00087fe4ff */
[----:B--2---:R-:W-:Y:S01]  /*0130*/  STG.E.U16 desc[UR4][R4.64], R3 ;  /* 0x0000000304007986 */ /* 0x004fe2000c101504 */
[----:B------:R-:W-:Y:S05]  /*0140*/  EXIT ;  /* 0x000000000000794d */ /* 0x000fea0003800000 */
.L_x_51:
        /* <DEDUP_REMOVED lines=11> */
.L_x_207:


//--------------------- .text.i16_to_i8           --------------------------
	.section	.text.i16_to_i8,"ax",@progbits
	.align	128
        .global         i16_to_i8
        .type           i16_to_i8,@function
        .size           i16_to_i8,(.L_x_208 - i16_to_i8)
        .other          i16_to_i8,@"STO_CUDA_ENTRY STV_DEFAULT"
i16_to_i8:
.text.i16_to_i8:
        /* <DEDUP_REMOVED lines=19> */
.L_x_52:
        /* <DEDUP_REMOVED lines=13> */
.L_x_208:


//--------------------- .text.i16_to_usize        --------------------------
	.section	.text.i16_to_usize,"ax",@progbits
	.align	128
        .global         i16_to_usize
        .type           i16_to_usize,@function
        .size           i16_to_usize,(.L_x_209 - i16_to_usize)
        .other          i16_to_usize,@"STO_CUDA_ENTRY STV_DEFAULT"
i16_to_usize:
.text.i16_to_usize:
        /* <DEDUP_REMOVED lines=20> */
.L_x_53:
        /* <DEDUP_REMOVED lines=12> */
.L_x_209:


//--------------------- .text.i16_to_u64          --------------------------
	.section	.text.i16_to_u64,"ax",@progbits
	.align	128
        .global         i16_to_u64
        .type           i16_to_u64,@function
        .size           i16_to_u64,(.L_x_210 - i16_to_u64)
        .other          i16_to_u64,@"STO_CUDA_ENTRY STV_DEFAULT"
i16_to_u64:
.text.i16_to_u64:
        /* <DEDUP_REMOVED lines=20> */
.L_x_54:
        /* <DEDUP_REMOVED lines=12> */
.L_x_210:


//--------------------- .text.i16_to_u32          --------------------------
	.section	.text.i16_to_u32,"ax",@progbits
	.align	128
        .global         i16_to_u32
        .type           i16_to_u32,@function
        .size           i16_to_u32,(.L_x_211 - i16_to_u32)
        .other          i16_to_u32,@"STO_CUDA_ENTRY STV_DEFAULT"
i16_to_u32:
.text.i16_to_u32:
        /* <DEDUP_REMOVED lines=19> */
.L_x_55:
        /* <DEDUP_REMOVED lines=13> */
.L_x_211:


//--------------------- .text.i16_to_u16          --------------------------
	.section	.text.i16_to_u16,"ax",@progbits
	.align	128
        .global         i16_to_u16
        .type           i16_to_u16,@function
        .size           i16_to_u16,(.L_x_212 - i16_to_u16)
        .other          i16_to_u16,@"STO_CUDA_ENTRY STV_DEFAULT"
i16_to_u16:
.text.i16_to_u16:
        /* <DEDUP_REMOVED lines=21> */
.L_x_56:
        /* <DEDUP_REMOVED lines=11> */
.L_x_212:


//--------------------- .text.i16_to_u8           --------------------------
	.section	.text.i16_to_u8,"ax",@progbits
	.align	128
        .global         i16_to_u8
        .type           i16_to_u8,@function
        .size           i16_to_u8,(.L_x_213 - i16_to_u8)
        .other          i16_to_u8,@"STO_CUDA_ENTRY STV_DEFAULT"
i16_to_u8:
.text.i16_to_u8:
        /* <DEDUP_REMOVED lines=19> */
.L_x_57:
        /* <DEDUP_REMOVED lines=13> */
.L_x_213:


//--------------------- .text.i16_to_f64          --------------------------
	.section	.text.i16_to_f64,"ax",@progbits
	.align	128
        .global         i16_to_f64
        .type           i16_to_f64,@function
        .size           i16_to_f64,(.L_x_214 - i16_to_f64)
        .other          i16_to_f64,@"STO_CUDA_ENTRY STV_DEFAULT"
i16_to_f64:
.text.i16_to_f64:
        /* <DEDUP_REMOVED lines=14> */
[----:B-1----:R-:W2:Y:S01]  /*00e0*/  LDG.E.U16 R2, desc[UR4][R4.64] ;  /* 0x0000000404027981 */ /* 0x002ea2000c1e1500 */
[----:B0-----:R-:W-:-:S04]  /*00f0*/  LEA R6, P0, R0, UR6, 0x3 ;  /* 0x0000000600067c11 */ /* 0x001fc8000f8018ff */
[----:B------:R-:W-:Y:S01]  /*0100*/  LEA.HI.X R7, R0, UR7, RZ, 0x3, P0 ;  /* 0x0000000700077c11 */ /* 0x000fe200080f1cff */
[----:B--2---:R-:W0:Y:S04]  /*0110*/  I2F.F64.S16 R2, R2 ;  /* 0x0000000200027312 */ /* 0x004e280000101c00 */
[----:B0-----:R-:W-:Y:S01]  /*0120*/  STG.E.64 desc[UR4][R6.64], R2 ;  /* 0x0000000206007986 */ /* 0x001fe2000c101b04 */
[----:B------:R-:W-:Y:S05]  /*0130*/  EXIT ;  /* 0x000000000000794d */ /* 0x000fea0003800000 */
.L_x_58:
        /* <DEDUP_REMOVED lines=12> */
.L_x_214:


//--------------------- .text.i16_to_f32          --------------------------
	.section	.text.i16_to_f32,"ax",@progbits
	.align	128
        .global         i16_to_f32
        .type           i16_to_f32,@function
        .size           i16_to_f32,(.L_x_215 - i16_to_f32)
        .other          i16_to_f32,@"STO_CUDA_ENTRY STV_DEFAULT"
i16_to_f32:
.text.i16_to_f32:
        /* <DEDUP_REMOVED lines=17> */
[----:B--2---:R-:W0:Y:S04]  /*0110*/  I2F.S16 R7, R2 ;  /* 0x0000000200077306 */ /* 0x004e280000101400 */
[----:B0-----:R-:W-:Y:S01]  /*0120*/  STG.E desc[UR4][R4.64], R7 ;  /* 0x0000000704007986 */ /* 0x001fe2000c101904 */
[----:B------:R-:W-:Y:S05]  /*0130*/  EXIT ;  /* 0x000000000000794d */ /* 0x000fea0003800000 */
.L_x_59:
        /* <DEDUP_REMOVED lines=12> */
.L_x_215:


//--------------------- .text.i8_to_isize         --------------------------
	.section	.text.i8_to_isize,"ax",@progbits
	.align	128
        .global         i8_to_isize
        .type           i8_to_isize,@function
        .size           i8_to_isize,(.L_x_216 - i8_to_isize)
        .other          i8_to_isize,@"STO_CUDA_ENTRY STV_DEFAULT"
i8_to_isize:
.text.i8_to_isize:
        /* <DEDUP_REMOVED lines=20> */
.L_x_60:
        /* <DEDUP_REMOVED lines=12> */
.L_x_216:


//--------------------- .text.i8_to_i64           --------------------------
	.section	.text.i8_to_i64,"ax",@progbits
	.align	128
        .global         i8_to_i64
        .type           i8_to_i64,@function
        .size           i8_to_i64,(.L_x_217 - i8_to_i64)
        .other          i8_to_i64,@"STO_CUDA_ENTRY STV_DEFAULT"
i8_to_i64:
.text.i8_to_i64:
        /* <DEDUP_REMOVED lines=20> */
.L_x_61:
        /* <DEDUP_REMOVED lines=12> */
.L_x_217:


//--------------------- .text.i8_to_i32           --------------------------
	.section	.text.i8_to_i32,"ax",@progbits
	.align	128
        .global         i8_to_i32
        .type           i8_to_i32,@function
        .size           i8_to_i32,(.L_x_218 - i8_to_i32)
        .other          i8_to_i32,@"STO_CUDA_ENTRY STV_DEFAULT"
i8_to_i32:
.text.i8_to_i32:
        /* <DEDUP_REMOVED lines=19> */
.L_x_62:
        /* <DEDUP_REMOVED lines=13> */
.L_x_218:


//--------------------- .text.i8_to_i16           --------------------------
	.section	.text.i8_to_i16,"ax",@progbits
	.align	128
        .global         i8_to_i16
        .type           i8_to_i16,@function
        .size           i8_to_i16,(.L_x_219 - i8_to_i16)
        .other          i8_to_i16,@"STO_CUDA_ENTRY STV_DEFAULT"
i8_to_i16:
.text.i8_to_i16:
        /* <DEDUP_REMOVED lines=19> */
.L_x_63:
        /* <DEDUP_REMOVED lines=13> */
.L_x_219:


//--------------------- .text.i8_to_i8            --------------------------
	.section	.text.i8_to_i8,"ax",@progbits
	.align	128
        .global         i8_to_i8
        .type           i8_to_i8,@function
        .size           i8_to_i8,(.L_x_220 - i8_to_i8)
        .other          i8_to_i8,@"STO_CUDA_ENTRY STV_DEFAULT"
i8_to_i8:
.text.i8_to_i8:
        /* <DEDUP_REMOVED lines=19> */
.L_x_64:
        /* <DEDUP_REMOVED lines=13> */
.L_x_220:


//--------------------- .text.i8_to_usize         --------------------------
	.section	.text.i8_to_usize,"ax",@progbits
	.align	128
        .global         i8_to_usize
        .type           i8_to_usize,@function
        .size           i8_to_usize,(.L_x_221 - i8_to_usize)
        .other          i8_to_usize,@"STO_CUDA_ENTRY STV_DEFAULT"
i8_to_usize:
.text.i8_to_usize:
        /* <DEDUP_REMOVED lines=20> */
.L_x_65:
        /* <DEDUP_REMOVED lines=12> */
.L_x_221:


//--------------------- .text.i8_to_u64           --------------------------
	.section	.text.i8_to_u64,"ax",@progbits
	.align	128
        .global         i8_to_u64
        .type           i8_to_u64,@function
        .size           i8_to_u64,(.L_x_222 - i8_to_u64)
        .other          i8_to_u64,@"STO_CUDA_ENTRY STV_DEFAULT"
i8_to_u64:
.text.i8_to_u64:
        /* <DEDUP_REMOVED lines=20> */
.L_x_66:
        /* <DEDUP_REMOVED lines=12> */
.L_x_222:


//--------------------- .text.i8_to_u32           --------------------------
	.section	.text.i8_to_u32,"ax",@progbits
	.align	128
        .global         i8_to_u32
        .type           i8_to_u32,@function
        .size           i8_to_u32,(.L_x_223 - i8_to_u32)
        .other          i8_to_u32,@"STO_CUDA_ENTRY STV_DEFAULT"
i8_to_u32:
.text.i8_to_u32:
        /* <DEDUP_REMOVED lines=19> */
.L_x_67:
        /* <DEDUP_REMOVED lines=13> */
.L_x_223:


//--------------------- .text.i8_to_u16           --------------------------
	.section	.text.i8_to_u16,"ax",@progbits
	.align	128
        .global         i8_to_u16
        .type           i8_to_u16,@function
        .size           i8_to_u16,(.L_x_224 - i8_to_u16)
        .other          i8_to_u16,@"STO_CUDA_ENTRY STV_DEFAULT"
i8_to_u16:
.text.i8_to_u16:
        /* <DEDUP_REMOVED lines=19> */
.L_x_68:
        /* <DEDUP_REMOVED lines=13> */
.L_x_224:


//--------------------- .text.i8_to_u8            --------------------------
	.section	.text.i8_to_u8,"ax",@progbits
	.align	128
        .global         i8_to_u8
        .type           i8_to_u8,@function
        .size           i8_to_u8,(.L_x_225 - i8_to_u8)
        .other          i8_to_u8,@"STO_CUDA_ENTRY STV_DEFAULT"
i8_to_u8:
.text.i8_to_u8:
        /* <DEDUP_REMOVED lines=19> */
.L_x_69:
        /* <DEDUP_REMOVED lines=13> */
.L_x_225:


//--------------------- .text.i8_to_f64           --------------------------
	.section	.text.i8_to_f64,"ax",@progbits
	.align	128
        .global         i8_to_f64
        .type           i8_to_f64,@function
        .size           i8_to_f64,(.L_x_226 - i8_to_f64)
        .other          i8_to_f64,@"STO_CUDA_ENTRY STV_DEFAULT"
i8_to_f64:
.text.i8_to_f64:
        /* <DEDUP_REMOVED lines=20> */
.L_x_70:
        /* <DEDUP_REMOVED lines=12> */
.L_x_226:


//--------------------- .text.i8_to_f32           --------------------------
	.section	.text.i8_to_f32,"ax",@progbits
	.align	128
        .global         i8_to_f32
        .type           i8_to_f32,@function
        .size           i8_to_f32,(.L_x_227 - i8_to_f32)
        .other          i8_to_f32,@"STO_CUDA_ENTRY STV_DEFAULT"
i8_to_f32:
.text.i8_to_f32:
        /* <DEDUP_REMOVED lines=20> */
.L_x_71:
        /* <DEDUP_REMOVED lines=12> */
.L_x_227:


//--------------------- .text.usize_to_isize      --------------------------
	.section	.text.usize_to_isize,"ax",@progbits
	.align	128
        .global         usize_to_isize
        .type           usize_to_isize,@function
        .size           usize_to_isize,(.L_x_228 - usize_to_isize)
        .other          usize_to_isize,@"STO_CUDA_ENTRY STV_DEFAULT"
usize_to_isize:
.text.usize_to_isize:
        /* <DEDUP_REMOVED lines=21> */
.L_x_72:
        /* <DEDUP_REMOVED lines=11> */
.L_x_228:


//--------------------- .text.usize_to_i64        --------------------------
	.section	.text.usize_to_i64,"ax",@progbits
	.align	128
        .global         usize_to_i64
        .type           usize_to_i64,@function
        .size           usize_to_i64,(.L_x_229 - usize_to_i64)
        .other          usize_to_i64,@"STO_CUDA_ENTRY STV_DEFAULT"
usize_to_i64:
.text.usize_to_i64:
        /* <DEDUP_REMOVED lines=21> */
.L_x_73:
        /* <DEDUP_REMOVED lines=11> */
.L_x_229:


//--------------------- .text.usize_to_i32        --------------------------
	.section	.text.usize_to_i32,"ax",@progbits
	.align	128
        .global         usize_to_i32
        .type           usize_to_i32,@function
        .size           usize_to_i32,(.L_x_230 - usize_to_i32)
        .other          usize_to_i32,@"STO_CUDA_ENTRY STV_DEFAULT"
usize_to_i32:
.text.usize_to_i32:
        /* <DEDUP_REMOVED lines=19> */
.L_x_74:
        /* <DEDUP_REMOVED lines=13> */
.L_x_230:


//--------------------- .text.usize_to_i16        --------------------------
	.section	.text.usize_to_i16,"ax",@progbits
	.align	128
        .global         usize_to_i16
        .type           usize_to_i16,@function
        .size           usize_to_i16,(.L_x_231 - usize_to_i16)
        .other          usize_to_i16,@"STO_CUDA_ENTRY STV_DEFAULT"
usize_to_i16:
.text.usize_to_i16:
        /* <DEDUP_REMOVED lines=19> */
.L_x_75:
        /* <DEDUP_REMOVED lines=13> */
.L_x_231:


//--------------------- .text.usize_to_i8         --------------------------
	.section	.text.usize_to_i8,"ax",@progbits
	.align	128
        .global         usize_to_i8
        .type           usize_to_i8,@function
        .size           usize_to_i8,(.L_x_232 - usize_to_i8)
        .other          usize_to_i8,@"STO_CUDA_ENTRY STV_DEFAULT"
usize_to_i8:
.text.usize_to_i8:
        /* <DEDUP_REMOVED lines=19> */
.L_x_76:
        /* <DEDUP_REMOVED lines=13> */
.L_x_232:


//--------------------- .text.usize_to_usize      --------------------------
	.section	.text.usize_to_usize,"ax",@progbits
	.align	128
        .global         usize_to_usize
        .type           usize_to_usize,@function
        .size           usize_to_usize,(.L_x_233 - usize_to_usize)
        .other          usize_to_usize,@"STO_CUDA_ENTRY STV_DEFAULT"
usize_to_usize:
.text.usize_to_usize:
        /* <DEDUP_REMOVED lines=21> */
.L_x_77:
        /* <DEDUP_REMOVED lines=11> */
.L_x_233:


//--------------------- .text.usize_to_u64        --------------------------
	.section	.text.usize_to_u64,"ax",@progbits
	.align	128
        .global         usize_to_u64
        .type           usize_to_u64,@function
        .size           usize_to_u64,(.L_x_234 - usize_to_u64)
        .other          usize_to_u64,@"STO_CUDA_ENTRY STV_DEFAULT"
usize_to_u64:
.text.usize_to_u64:
        /* <DEDUP_REMOVED lines=21> */
.L_x_78:
        /* <DEDUP_REMOVED lines=11> */
.L_x_234:


//--------------------- .text.usize_to_u32        --------------------------
	.section	.text.usize_to_u32,"ax",@progbits
	.align	128
        .global         usize_to_u32
        .type           usize_to_u32,@function
        .size           usize_to_u32,(.L_x_235 - usize_to_u32)
        .other          usize_to_u32,@"STO_CUDA_ENTRY STV_DEFAULT"
usize_to_u32:
.text.usize_to_u32:
        /* <DEDUP_REMOVED lines=19> */
.L_x_79:
        /* <DEDUP_REMOVED lines=13> */
.L_x_235:


//--------------------- .text.usize_to_u16        --------------------------
	.section	.text.usize_to_u16,"ax",@progbits
	.align	128
        .global         usize_to_u16
        .type           usize_to_u16,@function
        .size           usize_to_u16,(.L_x_236 - usize_to_u16)
        .other          usize_to_u16,@"STO_CUDA_ENTRY STV_DEFAULT"
usize_to_u16:
.text.usize_to_u16:
        /* <DEDUP_REMOVED lines=19> */
.L_x_80:
        /* <DEDUP_REMOVED lines=13> */
.L_x_236:


//--------------------- .text.usize_to_u8         --------------------------
	.section	.text.usize_to_u8,"ax",@progbits
	.align	128
        .global         usize_to_u8
        .type           usize_to_u8,@function
        .size           usize_to_u8,(.L_x_237 - usize_to_u8)
        .other          usize_to_u8,@"STO_CUDA_ENTRY STV_DEFAULT"
usize_to_u8:
.text.usize_to_u8:
        /* <DEDUP_REMOVED lines=19> */
.L_x_81:
        /* <DEDUP_REMOVED lines=13> */
.L_x_237:


//--------------------- .text.usize_to_f64        --------------------------
	.section	.text.usize_to_f64,"ax",@progbits
	.align	128
        .global         usize_to_f64
        .type           usize_to_f64,@function
        .size           usize_to_f64,(.L_x_238 - usize_to_f64)
        .other          usize_to_f64,@"STO_CUDA_ENTRY STV_DEFAULT"
usize_to_f64:
.text.usize_to_f64:
        /* <DEDUP_REMOVED lines=19> */
[----:B--2---:R-:W0:Y:S04]  /*0130*/  I2F.F64.U64 R2, R2 ;  /* 0x0000000200027312 */ /* 0x004e280000301800 */
[----:B0-----:R-:W-:Y:S01]  /*0140*/  STG.E.64 desc[UR4][R6.64], R2 ;  /* 0x0000000206007986 */ /* 0x001fe2000c101b04 */
[----:B------:R-:W-:Y:S05]  /*0150*/  EXIT ;  /* 0x000000000000794d */ /* 0x000fea0003800000 */
.L_x_82:
        /* <DEDUP_REMOVED lines=10> */
.L_x_238:


//--------------------- .text.usize_to_f32        --------------------------
	.section	.text.usize_to_f32,"ax",@progbits
	.align	128
        .global         usize_to_f32
        .type           usize_to_f32,@function
        .size           usize_to_f32,(.L_x_239 - usize_to_f32)
        .other          usize_to_f32,@"STO_CUDA_ENTRY STV_DEFAULT"
usize_to_f32:
.text.usize_to_f32:
        /* <DEDUP_REMOVED lines=17> */
[----:B--2---:R-:W0:Y:S04]  /*0110*/  I2F.U64 R7, R2 ;  /* 0x0000000200077312 */ /* 0x004e280000301000 */
[----:B0-----:R-:W-:Y:S01]  /*0120*/  STG.E desc[UR4][R4.64], R7 ;  /* 0x0000000704007986 */ /* 0x001fe2000c101904 */
[----:B------:R-:W-:Y:S05]  /*0130*/  EXIT ;  /* 0x000000000000794d */ /* 0x000fea0003800000 */
.L_x_83:
        /* <DEDUP_REMOVED lines=12> */
.L_x_239:


//--------------------- .text.u64_to_isize        --------------------------
	.section	.text.u64_to_isize,"ax",@progbits
	.align	128
        .global         u64_to_isize
        .type           u64_to_isize,@function
        .size           u64_to_isize,(.L_x_240 - u64_to_isize)
        .other          u64_to_isize,@"STO_CUDA_ENTRY STV_DEFAULT"
u64_to_isize:
.text.u64_to_isize:
        /* <DEDUP_REMOVED lines=21> */
.L_x_84:
        /* <DEDUP_REMOVED lines=11> */
.L_x_240:


//--------------------- .text.u64_to_i64          --------------------------
	.section	.text.u64_to_i64,"ax",@progbits
	.align	128
        .global         u64_to_i64
        .type           u64_to_i64,@function
        .size           u64_to_i64,(.L_x_241 - u64_to_i64)
        .other          u64_to_i64,@"STO_CUDA_ENTRY STV_DEFAULT"
u64_to_i64:
.text.u64_to_i64:
        /* <DEDUP_REMOVED lines=21> */
.L_x_85:
        /* <DEDUP_REMOVED lines=11> */
.L_x_241:


//--------------------- .text.u64_to_i32          --------------------------
	.section	.text.u64_to_i32,"ax",@progbits
	.align	128
        .global         u64_to_i32
        .type           u64_to_i32,@function
        .size           u64_to_i32,(.L_x_242 - u64_to_i32)
        .other          u64_to_i32,@"STO_CUDA_ENTRY STV_DEFAULT"
u64_to_i32:
.text.u64_to_i32:
        /* <DEDUP_REMOVED lines=19> */
.L_x_86:
        /* <DEDUP_REMOVED lines=13> */
.L_x_242:


//--------------------- .text.u64_to_i16          --------------------------
	.section	.text.u64_to_i16,"ax",@progbits
	.align	128
        .global         u64_to_i16
        .type           u64_to_i16,@function
        .size           u64_to_i16,(.L_x_243 - u64_to_i16)
        .other          u64_to_i16,@"STO_CUDA_ENTRY STV_DEFAULT"
u64_to_i16:
.text.u64_to_i16:
        /* <DEDUP_REMOVED lines=19> */
.L_x_87:
        /* <DEDUP_REMOVED lines=13> */
.L_x_243:


//--------------------- .text.u64_to_i8           --------------------------
	.section	.text.u64_to_i8,"ax",@progbits
	.align	128
        .global         u64_to_i8
        .type           u64_to_i8,@function
        .size           u64_to_i8,(.L_x_244 - u64_to_i8)
        .other          u64_to_i8,@"STO_CUDA_ENTRY STV_DEFAULT"
u64_to_i8:
.text.u64_to_i8:
        /* <DEDUP_REMOVED lines=19> */
.L_x_88:
        /* <DEDUP_REMOVED lines=13> */
.L_x_244:


//--------------------- .text.u64_to_usize        --------------------------
	.section	.text.u64_to_usize,"ax",@progbits
	.align	128
        .global         u64_to_usize
        .type           u64_to_usize,@function
        .size           u64_to_usize,(.L_x_245 - u64_to_usize)
        .other          u64_to_usize,@"STO_CUDA_ENTRY STV_DEFAULT"
u64_to_usize:
.text.u64_to_usize:
        /* <DEDUP_REMOVED lines=21> */
.L_x_89:
        /* <DEDUP_REMOVED lines=11> */
.L_x_245:


//--------------------- .text.u64_to_u64          --------------------------
	.section	.text.u64_to_u64,"ax",@progbits
	.align	128
        .global         u64_to_u64
        .type           u64_to_u64,@function
        .size           u64_to_u64,(.L_x_246 - u64_to_u64)
        .other          u64_to_u64,@"STO_CUDA_ENTRY STV_DEFAULT"
u64_to_u64:
.text.u64_to_u64:
        /* <DEDUP_REMOVED lines=21> */
.L_x_90:
        /* <DEDUP_REMOVED lines=11> */
.L_x_246:


//--------------------- .text.u64_to_u32          --------------------------
	.section	.text.u64_to_u32,"ax",@progbits
	.align	128
        .global         u64_to_u32
        .type           u64_to_u32,@function
        .size           u64_to_u32,(.L_x_247 - u64_to_u32)
        .other          u64_to_u32,@"STO_CUDA_ENTRY STV_DEFAULT"
u64_to_u32:
.text.u64_to_u32:
        /* <DEDUP_REMOVED lines=19> */
.L_x_91:
        /* <DEDUP_REMOVED lines=13> */
.L_x_247:


//--------------------- .text.u64_to_u16          --------------------------
	.section	.text.u64_to_u16,"ax",@progbits
	.align	128
        .global         u64_to_u16
        .type           u64_to_u16,@function
        .size           u64_to_u16,(.L_x_248 - u64_to_u16)
        .other          u64_to_u16,@"STO_CUDA_ENTRY STV_DEFAULT"
u64_to_u16:
.text.u64_to_u16:
        /* <DEDUP_REMOVED lines=19> */
.L_x_92:
        /* <DEDUP_REMOVED lines=13> */
.L_x_248:


//--------------------- .text.u64_to_u8           --------------------------
	.section	.text.u64_to_u8,"ax",@progbits
	.align	128
        .global         u64_to_u8
        .type           u64_to_u8,@function
        .size           u64_to_u8,(.L_x_249 - u64_to_u8)
        .other          u64_to_u8,@"STO_CUDA_ENTRY STV_DEFAULT"
u64_to_u8:
.text.u64_to_u8:
        /* <DEDUP_REMOVED lines=19> */
.L_x_93:
        /* <DEDUP_REMOVED lines=13> */
.L_x_249:


//--------------------- .text.u64_to_f64          --------------------------
	.section	.text.u64_to_f64,"ax",@progbits
	.align	128
        .global         u64_to_f64
        .type           u64_to_f64,@function
        .size           u64_to_f64,(.L_x_250 - u64_to_f64)
        .other          u64_to_f64,@"STO_CUDA_ENTRY STV_DEFAULT"
u64_to_f64:
.text.u64_to_f64:
        /* <DEDUP_REMOVED lines=22> */
.L_x_94:
        /* <DEDUP_REMOVED lines=10> */
.L_x_250:


//--------------------- .text.u64_to_f32          --------------------------
	.section	.text.u64_to_f32,"ax",@progbits
	.align	128
        .global         u64_to_f32
        .type           u64_to_f32,@function
        .size           u64_to_f32,(.L_x_251 - u64_to_f32)
        .other          u64_to_f32,@"STO_CUDA_ENTRY STV_DEFAULT"
u64_to_f32:
.text.u64_to_f32:
        /* <DEDUP_REMOVED lines=20> */
.L_x_95:
        /* <DEDUP_REMOVED lines=12> */
.L_x_251:


//--------------------- .text.u32_to_isize        --------------------------
	.section	.text.u32_to_isize,"ax",@progbits
	.align	128
        .global         u32_to_isize
        .type           u32_to_isize,@function
        .size           u32_to_isize,(.L_x_252 - u32_to_isize)
        .other          u32_to_isize,@"STO_CUDA_ENTRY STV_DEFAULT"
u32_to_isize:
.text.u32_to_isize:
        /* <DEDUP_REMOVED lines=14> */
[----:B-1----:R1:W2:Y:S02]  /*00e0*/  LDG.E R2, desc[UR4][R2.64] ;  /* 0x0000000402027981 */ /* 0x0022a4000c1e1900 */
[----:B-1----:R-:W-:Y:S01]  /*00f0*/  IMAD.MOV.U32 R3, RZ, RZ, RZ ;  /* 0x000000ffff037224 */ /* 0x002fe200078e00ff */
[----:B0-----:R-:W-:-:S04]  /*0100*/  LEA R4, P0, R0, UR6, 0x3 ;  /* 0x0000000600047c11 */ /* 0x001fc8000f8018ff */
[----:B------:R-:W-:-:S05]  /*0110*/  LEA.HI.X R5, R0, UR7, RZ, 0x3, P0 ;  /* 0x0000000700057c11 */ /* 0x000fca00080f1cff */
[----:B--2---:R-:W-:Y:S01]  /*0120*/  STG.E.64 desc[UR4][R4.64], R2 ;  /* 0x0000000204007986 */ /* 0x004fe2000c101b04 */
[----:B------:R-:W-:Y:S05]  /*0130*/  EXIT ;  /* 0x000000000000794d */ /* 0x000fea0003800000 */
.L_x_96:
        /* <DEDUP_REMOVED lines=12> */
.L_x_252:


//--------------------- .text.u32_to_i64          --------------------------
	.section	.text.u32_to_i64,"ax",@progbits
	.align	128
        .global         u32_to_i64
        .type           u32_to_i64,@function
        .size           u32_to_i64,(.L_x_253 - u32_to_i64)
        .other          u32_to_i64,@"STO_CUDA_ENTRY STV_DEFAULT"
u32_to_i64:
.text.u32_to_i64:
        /* <DEDUP_REMOVED lines=20> */
.L_x_97:
        /* <DEDUP_REMOVED lines=12> */
.L_x_253:


//--------------------- .text.u32_to_i32          --------------------------
	.section	.text.u32_to_i32,"ax",@progbits
	.align	128
        .global         u32_to_i32
        .type           u32_to_i32,@function
        .size           u32_to_i32,(.L_x_254 - u32_to_i32)
        .other          u32_to_i32,@"STO_CUDA_ENTRY STV_DEFAULT"
u32_to_i32:
.text.u32_to_i32:
        /* <DEDUP_REMOVED lines=21> */
.L_x_98:
        /* <DEDUP_REMOVED lines=11> */
.L_x_254:


//--------------------- .text.u32_to_i16          --------------------------
	.section	.text.u32_to_i16,"ax",@progbits
	.align	128
        .global         u32_to_i16
        .type           u32_to_i16,@function
        .size           u32_to_i16,(.L_x_255 - u32_to_i16)
        .other          u32_to_i16,@"STO_CUDA_ENTRY STV_DEFAULT"
u32_to_i16:
.text.u32_to_i16:
        /* <DEDUP_REMOVED lines=19> */
.L_x_99:
        /* <DEDUP_REMOVED lines=13> */
.L_x_255:


//--------------------- .text.u32_to_i8           --------------------------
	.section	.text.u32_to_i8,"ax",@progbits
	.align	128
        .global         u32_to_i8
        .type           u32_to_i8,@function
        .size           u32_to_i8,(.L_x_256 - u32_to_i8)
        .other          u32_to_i8,@"STO_CUDA_ENTRY STV_DEFAULT"
u32_to_i8:
.text.u32_to_i8:
        /* <DEDUP_REMOVED lines=19> */
.L_x_100:
        /* <DEDUP_REMOVED lines=13> */
.L_x_256:


//--------------------- .text.u32_to_usize        --------------------------
	.section	.text.u32_to_usize,"ax",@progbits
	.align	128
        .global         u32_to_usize
        .type           u32_to_usize,@function
        .size           u32_to_usize,(.L_x_257 - u32_to_usize)
        .other          u32_to_usize,@"STO_CUDA_ENTRY STV_DEFAULT"
u32_to_usize:
.text.u32_to_usize:
        /* <DEDUP_REMOVED lines=20> */
.L_x_101:
        /* <DEDUP_REMOVED lines=12> */
.L_x_257:


//--------------------- .text.u32_to_u64          --------------------------
	.section	.text.u32_to_u64,"ax",@progbits
	.align	128
        .global         u32_to_u64
        .type           u32_to_u64,@function
        .size           u32_to_u64,(.L_x_258 - u32_to_u64)
        .other          u32_to_u64,@"STO_CUDA_ENTRY STV_DEFAULT"
u32_to_u64:
.text.u32_to_u64:
        /* <DEDUP_REMOVED lines=20> */
.L_x_102:
        /* <DEDUP_REMOVED lines=12> */
.L_x_258:


//--------------------- .text.u32_to_u32          --------------------------
	.section	.text.u32_to_u32,"ax",@progbits
	.align	128
        .global         u32_to_u32
        .type           u32_to_u32,@function
        .size           u32_to_u32,(.L_x_259 - u32_to_u32)
        .other          u32_to_u32,@"STO_CUDA_ENTRY STV_DEFAULT"
u32_to_u32:
.text.u32_to_u32:
        /* <DEDUP_REMOVED lines=21> */
.L_x_103:
        /* <DEDUP_REMOVED lines=11> */
.L_x_259:


//--------------------- .text.u32_to_u16          --------------------------
	.section	.text.u32_to_u16,"ax",@progbits
	.align	128
        .global         u32_to_u16
        .type           u32_to_u16,@function
        .size           u32_to_u16,(.L_x_260 - u32_to_u16)
        .other          u32_to_u16,@"STO_CUDA_ENTRY STV_DEFAULT"
u32_to_u16:
.text.u32_to_u16:
        /* <DEDUP_REMOVED lines=19> */
.L_x_104:
        /* <DEDUP_REMOVED lines=13> */
.L_x_260:


//--------------------- .text.u32_to_u8           --------------------------
	.section	.text.u32_to_u8,"ax",@progbits
	.align	128
        .global         u32_to_u8
        .type           u32_to_u8,@function
        .size           u32_to_u8,(.L_x_261 - u32_to_u8)
        .other          u32_to_u8,@"STO_CUDA_ENTRY STV_DEFAULT"
u32_to_u8:
.text.u32_to_u8:
        /* <DEDUP_REMOVED lines=19> */
.L_x_105:
        /* <DEDUP_REMOVED lines=13> */
.L_x_261:


//--------------------- .text.u32_to_f64          --------------------------
	.section	.text.u32_to_f64,"ax",@progbits
	.align	128
        .global         u32_to_f64
        .type           u32_to_f64,@function
        .size           u32_to_f64,(.L_x_262 - u32_to_f64)
        .other          u32_to_f64,@"STO_CUDA_ENTRY STV_DEFAULT"
u32_to_f64:
.text.u32_to_f64:
        /* <DEDUP_REMOVED lines=17> */
[----:B--2---:R-:W0:Y:S04]  /*0110*/  I2F.F64.U32 R2, R2 ;  /* 0x0000000200027312 */ /* 0x004e280000201800 */
[----:B0-----:R-:W-:Y:S01]  /*0120*/  STG.E.64 desc[UR4][R6.64], R2 ;  /* 0x0000000206007986 */ /* 0x001fe2000c101b04 */
[----:B------:R-:W-:Y:S05]  /*0130*/  EXIT ;  /* 0x000000000000794d */ /* 0x000fea0003800000 */
.L_x_106:
        /* <DEDUP_REMOVED lines=12> */
.L_x_262:


//--------------------- .text.u32_to_f32          --------------------------
	.section	.text.u32_to_f32,"ax",@progbits
	.align	128
        .global         u32_to_f32
        .type           u32_to_f32,@function
        .size           u32_to_f32,(.L_x_263 - u32_to_f32)
        .other          u32_to_f32,@"STO_CUDA_ENTRY STV_DEFAULT"
u32_to_f32:
.text.u32_to_f32:
        /* <DEDUP_REMOVED lines=19> */
[----:B--2---:R-:W-:-:S05]  /*0130*/  I2FP.F32.U32 R7, R2 ;  /* 0x0000000200077245 */ /* 0x004fca0000201000 */
[----:B------:R-:W-:Y:S01]  /*0140*/  STG.E desc[UR4][R4.64], R7 ;  /* 0x0000000704007986 */ /* 0x000fe2000c101904 */
[----:B------:R-:W-:Y:S05]  /*0150*/  EXIT ;  /* 0x000000000000794d */ /* 0x000fea0003800000 */
.L_x_107:
        /* <DEDUP_REMOVED lines=10> */
.L_x_263:


//--------------------- .text.u16_to_isize        --------------------------
	.section	.text.u16_to_isize,"ax",@progbits
	.align	128
        .global         u16_to_isize
        .type           u16_to_isize,@function
        .size           u16_to_isize,(.L_x_264 - u16_to_isize)
        .other          u16_to_isize,@"STO_CUDA_ENTRY STV_DEFAULT"
u16_to_isize:
.text.u16_to_isize:
        /* <DEDUP_REMOVED lines=14> */
[----:B-1----:R1:W2:Y:S02]  /*00e0*/  LDG.E.U16 R2, desc[UR4][R2.64] ;  /* 0x0000000402027981 */ /* 0x0022a4000c1e1500 */
[----:B-1----:R-:W-:Y:S01]  /*00f0*/  IMAD.MOV.U32 R3, RZ, RZ, RZ ;  /* 0x000000ffff037224 */ /* 0x002fe200078e00ff */
[----:B0-----:R-:W-:-:S04]  /*0100*/  LEA R4, P0, R0, UR6, 0x3 ;  /* 0x0000000600047c11 */ /* 0x001fc8000f8018ff */
[----:B------:R-:W-:-:S05]  /*0110*/  LEA.HI.X R5, R0, UR7, RZ, 0x3, P0 ;  /* 0x0000000700057c11 */ /* 0x000fca00080f1cff */
[----:B--2---:R-:W-:Y:S01]  /*0120*/  STG.E.64 desc[UR4][R4.64], R2 ;  /* 0x0000000204007986 */ /* 0x004fe2000c101b04 */
[----:B------:R-:W-:Y:S05]  /*0130*/  EXIT ;  /* 0x000000000000794d */ /* 0x000fea0003800000 */
.L_x_108:
        /* <DEDUP_REMOVED lines=12> */
.L_x_264:


//--------------------- .text.u16_to_i64          --------------------------
	.section	.text.u16_to_i64,"ax",@progbits
	.align	128
        .global         u16_to_i64
        .type           u16_to_i64,@function
        .size           u16_to_i64,(.L_x_265 - u16_to_i64)
        .other          u16_to_i64,@"STO_CUDA_ENTRY STV_DEFAULT"
u16_to_i64:
.text.u16_to_i64:
        /* <DEDUP_REMOVED lines=20> */
.L_x_109:
        /* <DEDUP_REMOVED lines=12> */
.L_x_265:


//--------------------- .text.u16_to_i32          --------------------------
	.section	.text.u16_to_i32,"ax",@progbits
	.align	128
        .global         u16_to_i32
        .type           u16_to_i32,@function
        .size           u16_to_i32,(.L_x_266 - u16_to_i32)
        .other          u16_to_i32,@"STO_CUDA_ENTRY STV_DEFAULT"
u16_to_i32:
.text.u16_to_i32:
        /* <DEDUP_REMOVED lines=17> */
[----:B--2---:R-:W-:Y:S01]  /*0110*/  STG.E desc[UR4][R4.64], R3 ;  /* 0x0000000304007986 */ /* 0x004fe2000c101904 */
[----:B------:R-:W-:Y:S05]  /*0120*/  EXIT ;  /* 0x000000000000794d */ /* 0x000fea0003800000 */
.L_x_110:
        /* <DEDUP_REMOVED lines=13> */
.L_x_266:


//--------------------- .text.u16_to_i16          --------------------------
	.section	.text.u16_to_i16,"ax",@progbits
	.align	128
        .global         u16_to_i16
        .type           u16_to_i16,@function
        .size           u16_to_i16,(.L_x_267 - u16_to_i16)
        .other          u16_to_i16,@"STO_CUDA_ENTRY STV_DEFAULT"
u16_to_i16:
.text.u16_to_i16:
        /* <DEDUP_REMOVED lines=21> */
.L_x_111:
        /* <DEDUP_REMOVED lines=11> */
.L_x_267:


//--------------------- .text.u16_to_i8           --------------------------
	.section	.text.u16_to_i8,"ax",@progbits
	.align	128
        .global         u16_to_i8
        .type           u16_to_i8,@function
        .size           u16_to_i8,(.L_x_268 - u16_to_i8)
        .other          u16_to_i8,@"STO_CUDA_ENTRY STV_DEFAULT"
u16_to_i8:
.text.u16_to_i8:
        /* <DEDUP_REMOVED lines=19> */
.L_x_112:
        /* <DEDUP_REMOVED lines=13> */
.L_x_268:


//--------------------- .text.u16_to_usize        --------------------------
	.section	.text.u16_to_usize,"ax",@progbits
	.align	128
        .global         u16_to_usize
        .type           u16_to_usize,@function
        .size           u16_to_usize,(.L_x_269 - u16_to_usize)
        .other          u16_to_usize,@"STO_CUDA_ENTRY STV_DEFAULT"
u16_to_usize:
.text.u16_to_usize:
        /* <DEDUP_REMOVED lines=20> */
.L_x_113:
        /* <DEDUP_REMOVED lines=12> */
.L_x_269:


//--------------------- .text.u16_to_u64          --------------------------
	.section	.text.u16_to_u64,"ax",@progbits
	.align	128
        .global         u16_to_u64
        .type           u16_to_u64,@function
        .size           u16_to_u64,(.L_x_270 - u16_to_u64)
        .other          u16_to_u64,@"STO_CUDA_ENTRY STV_DEFAULT"
u16_to_u64:
.text.u16_to_u64:
        /* <DEDUP_REMOVED lines=20> */
.L_x_114:
        /* <DEDUP_REMOVED lines=12> */
.L_x_270:


//--------------------- .text.u16_to_u32          --------------------------
	.section	.text.u16_to_u32,"ax",@progbits
	.align	128
        .global         u16_to_u32
        .type           u16_to_u32,@function
        .size           u16_to_u32,(.L_x_271 - u16_to_u32)
        .other          u16_to_u32,@"STO_CUDA_ENTRY STV_DEFAULT"
u16_to_u32:
.text.u16_to_u32:
        /* <DEDUP_REMOVED lines=19> */
.L_x_115:
        /* <DEDUP_REMOVED lines=13> */
.L_x_271:


//--------------------- .text.u16_to_u16          --------------------------
	.section	.text.u16_to_u16,"ax",@progbits
	.align	128
        .global         u16_to_u16
        .type           u16_to_u16,@function
        .size           u16_to_u16,(.L_x_272 - u16_to_u16)
        .other          u16_to_u16,@"STO_CUDA_ENTRY STV_DEFAULT"
u16_to_u16:
.text.u16_to_u16:
        /* <DEDUP_REMOVED lines=21> */
.L_x_116:
        /* <DEDUP_REMOVED lines=11> */
.L_x_272:


//--------------------- .text.u16_to_u8           --------------------------
	.section	.text.u16_to_u8,"ax",@progbits
	.align	128
        .global         u16_to_u8
        .type           u16_to_u8,@function
        .size           u16_to_u8,(.L_x_273 - u16_to_u8)
        .other          u16_to_u8,@"STO_CUDA_ENTRY STV_DEFAULT"
u16_to_u8:
.text.u16_to_u8:
        /* <DEDUP_REMOVED lines=19> */
.L_x_117:
        /* <DEDUP_REMOVED lines=13> */
.L_x_273:


//--------------------- .text.u16_to_f64          --------------------------
	.section	.text.u16_to_f64,"ax",@progbits
	.align	128
        .global         u16_to_f64
        .type           u16_to_f64,@function
        .size           u16_to_f64,(.L_x_274 - u16_to_f64)
        .other          u16_to_f64,@"STO_CUDA_ENTRY STV_DEFAULT"
u16_to_f64:
.text.u16_to_f64:
        /* <DEDUP_REMOVED lines=17> */
[----:B--2---:R-:W0:Y:S04]  /*0110*/  I2F.F64.U16 R2, R2 ;  /* 0x0000000200027312 */ /* 0x004e280000101800 */
[----:B0-----:R-:W-:Y:S01]  /*0120*/  STG.E.64 desc[UR4][R6.64], R2 ;  /* 0x0000000206007986 */ /* 0x001fe2000c101b04 */
[----:B------:R-:W-:Y:S05]  /*0130*/  EXIT ;  /* 0x000000000000794d */ /* 0x000fea0003800000 */
.L_x_118:
        /* <DEDUP_REMOVED lines=12> */
.L_x_274:


//--------------------- .text.u16_to_f32          --------------------------
	.section	.text.u16_to_f32,"ax",@progbits
	.align	128
        .global         u16_to_f32
        .type           u16_to_f32,@function
        .size           u16_to_f32,(.L_x_275 - u16_to_f32)
        .other          u16_to_f32,@"STO_CUDA_ENTRY STV_DEFAULT"
u16_to_f32:
.text.u16_to_f32:
        /* <DEDUP_REMOVED lines=16> */
[----:B------:R-:W-:Y:S02]  /*0100*/  LEA.HI.X R5, R0, UR7, RZ, 0x2, P0 ;  /* 0x0000000700057c11 */ /* 0x000fe400080f14ff */
[----:B--2---:R-:W-:-:S05]  /*0110*/  I2FP.F32.U32 R7, R2 ;  /* 0x0000000200077245 */ /* 0x004fca0000201000 */
[----:B------:R-:W-:Y:S01]  /*0120*/  STG.E desc[UR4][R4.64], R7 ;  /* 0x0000000704007986 */ /* 0x000fe2000c101904 */
[----:B------:R-:W-:Y:S05]  /*0130*/  EXIT ;  /* 0x000000000000794d */ /* 0x000fea0003800000 */
.L_x_119:
        /* <DEDUP_REMOVED lines=12> */
.L_x_275:


//--------------------- .text.u8_to_isize         --------------------------
	.section	.text.u8_to_isize,"ax",@progbits
	.align	128
        .global         u8_to_isize
        .type           u8_to_isize,@function
        .size           u8_to_isize,(.L_x_276 - u8_to_isize)
        .other          u8_to_isize,@"STO_CUDA_ENTRY STV_DEFAULT"
u8_to_isize:
.text.u8_to_isize:
        /* <DEDUP_REMOVED lines=14> */
[----:B-1----:R1:W2:Y:S02]  /*00e0*/  LDG.E.U8 R2, desc[UR4][R2.64] ;  /* 0x0000000402027981 */ /* 0x0022a4000c1e1100 */
[----:B-1----:R-:W-:Y:S01]  /*00f0*/  IMAD.MOV.U32 R3, RZ, RZ, RZ ;  /* 0x000000ffff037224 */ /* 0x002fe200078e00ff */
[----:B0-----:R-:W-:-:S04]  /*0100*/  LEA R4, P0, R0, UR6, 0x3 ;  /* 0x0000000600047c11 */ /* 0x001fc8000f8018ff */
[----:B------:R-:W-:-:S05]  /*0110*/  LEA.HI.X R5, R0, UR7, RZ, 0x3, P0 ;  /* 0x0000000700057c11 */ /* 0x000fca00080f1cff */
[----:B--2---:R-:W-:Y:S01]  /*0120*/  STG.E.64 desc[UR4][R4.64], R2 ;  /* 0x0000000204007986 */ /* 0x004fe2000c101b04 */
[----:B------:R-:W-:Y:S05]  /*0130*/  EXIT ;  /* 0x000000000000794d */ /* 0x000fea0003800000 */
.L_x_120:
        /* <DEDUP_REMOVED lines=12> */
.L_x_276:


//--------------------- .text.u8_to_i64           --------------------------
	.section	.text.u8_to_i64,"ax",@progbits
	.align	128
        .global         u8_to_i64
        .type           u8_to_i64,@function
        .size           u8_to_i64,(.L_x_277 - u8_to_i64)
        .other          u8_to_i64,@"STO_CUDA_ENTRY STV_DEFAULT"
u8_to_i64:
.text.u8_to_i64:
        /* <DEDUP_REMOVED lines=20> */
.L_x_121:
        /* <DEDUP_REMOVED lines=12> */
.L_x_277:


//--------------------- .text.u8_to_i32           --------------------------
	.section	.text.u8_to_i32,"ax",@progbits
	.align	128
        .global         u8_to_i32
        .type           u8_to_i32,@function
        .size           u8_to_i32,(.L_x_278 - u8_to_i32)
        .other          u8_to_i32,@"STO_CUDA_ENTRY STV_DEFAULT"
u8_to_i32:
.text.u8_to_i32:
        /* <DEDUP_REMOVED lines=15> */
[----:B0-----:R-:W-:-:S04]  /*00f0*/  LEA R4, P0, R0, UR6, 0x2 ;  /* 0x0000000600047c11 */ /* 0x001fc8000f8010ff */
[----:B------:R-:W-:-:S05]  /*0100*/  LEA.HI.X R5, R0, UR7, RZ, 0x2, P0 ;  /* 0x0000000700057c11 */ /* 0x000fca00080f14ff */
[----:B--2---:R-:W-:Y:S01]  /*0110*/  STG.E desc[UR4][R4.64], R3 ;  /* 0x0000000304007986 */ /* 0x004fe2000c101904 */
[----:B------:R-:W-:Y:S05]  /*0120*/  EXIT ;  /* 0x000000000000794d */ /* 0x000fea0003800000 */
.L_x_122:
        /* <DEDUP_REMOVED lines=13> */
.L_x_278:


//--------------------- .text.u8_to_i16           --------------------------
	.section	.text.u8_to_i16,"ax",@progbits
	.align	128
        .global         u8_to_i16
        .type           u8_to_i16,@function
        .size           u8_to_i16,(.L_x_279 - u8_to_i16)
        .other          u8_to_i16,@"STO_CUDA_ENTRY STV_DEFAULT"
u8_to_i16:
.text.u8_to_i16:
        /* <DEDUP_REMOVED lines=17> */
[----:B--2---:R-:W-:Y:S01]  /*0110*/  STG.E.U16 desc[UR4][R4.64], R3 ;  /* 0x0000000304007986 */ /* 0x004fe2000c101504 */
[----:B------:R-:W-:Y:S05]  /*0120*/  EXIT ;  /* 0x000000000000794d */ /* 0x000fea0003800000 */
.L_x_123:
        /* <DEDUP_REMOVED lines=13> */
.L_x_279:


//--------------------- .text.u8_to_i8            --------------------------
	.section	.text.u8_to_i8,"ax",@progbits
	.align	128
        .global         u8_to_i8
        .type           u8_to_i8,@function
        .size           u8_to_i8,(.L_x_280 - u8_to_i8)
        .other          u8_to_i8,@"STO_CUDA_ENTRY STV_DEFAULT"
u8_to_i8:
.text.u8_to_i8:
        /* <DEDUP_REMOVED lines=19> */
.L_x_124:
        /* <DEDUP_REMOVED lines=13> */
.L_x_280:


//--------------------- .text.u8_to_usize         --------------------------
	.section	.text.u8_to_usize,"ax",@progbits
	.align	128
        .global         u8_to_usize
        .type           u8_to_usize,@function
        .size           u8_to_usize,(.L_x_281 - u8_to_usize)
        .other          u8_to_usize,@"STO_CUDA_ENTRY STV_DEFAULT"
u8_to_usize:
.text.u8_to_usize:
        /* <DEDUP_REMOVED lines=20> */
.L_x_125:
        /* <DEDUP_REMOVED lines=12> */
.L_x_281:


//--------------------- .text.u8_to_u64           --------------------------
	.section	.text.u8_to_u64,"ax",@progbits
	.align	128
        .global         u8_to_u64
        .type           u8_to_u64,@function
        .size           u8_to_u64,(.L_x_282 - u8_to_u64)
        .other          u8_to_u64,@"STO_CUDA_ENTRY STV_DEFAULT"
u8_to_u64:
.text.u8_to_u64:
        /* <DEDUP_REMOVED lines=20> */
.L_x_126:
        /* <DEDUP_REMOVED lines=12> */
.L_x_282:


//--------------------- .text.u8_to_u32           --------------------------
	.section	.text.u8_to_u32,"ax",@progbits
	.align	128
        .global         u8_to_u32
        .type           u8_to_u32,@function
        .size           u8_to_u32,(.L_x_283 - u8_to_u32)
        .other          u8_to_u32,@"STO_CUDA_ENTRY STV_DEFAULT"
u8_to_u32:
.text.u8_to_u32:
        /* <DEDUP_REMOVED lines=19> */
.L_x_127:
        /* <DEDUP_REMOVED lines=13> */
.L_x_283:


//--------------------- .text.u8_to_u16           --------------------------
	.section	.text.u8_to_u16,"ax",@progbits
	.align	128
        .global         u8_to_u16
        .type           u8_to_u16,@function
        .size           u8_to_u16,(.L_x_284 - u8_to_u16)
        .other          u8_to_u16,@"STO_CUDA_ENTRY STV_DEFAULT"
u8_to_u16:
.text.u8_to_u16:
        /* <DEDUP_REMOVED lines=19> */
.L_x_128:
        /* <DEDUP_REMOVED lines=13> */
.L_x_284:


//--------------------- .text.u8_to_u8            --------------------------
	.section	.text.u8_to_u8,"ax",@progbits
	.align	128
        .global         u8_to_u8
        .type           u8_to_u8,@function
        .size           u8_to_u8,(.L_x_285 - u8_to_u8)
        .other          u8_to_u8,@"STO_CUDA_ENTRY STV_DEFAULT"
u8_to_u8:
.text.u8_to_u8:
        /* <DEDUP_REMOVED lines=19> */
.L_x_129:
        /* <DEDUP_REMOVED lines=13> */
.L_x_285:


//--------------------- .text.u8_to_f64           --------------------------
	.section	.text.u8_to_f64,"ax",@progbits
	.align	128
        .global         u8_to_f64
        .type           u8_to_f64,@function
        .size           u8_to_f64,(.L_x_286 - u8_to_f64)
        .other          u8_to_f64,@"STO_CUDA_ENTRY STV_DEFAULT"
u8_to_f64:
.text.u8_to_f64:
        /* <DEDUP_REMOVED lines=14> */
[----:B-1----:R-:W2:Y:S01]  /*00e0*/  LDG.E.U8 R2, desc[UR4][R4.64] ;  /* 0x0000000404027981 */ /* 0x002ea2000c1e1100 */
[----:B0-----:R-:W-:-:S04]  /*00f0*/  LEA R6, P0, R0, UR6, 0x3 ;  /* 0x0000000600067c11 */ /* 0x001fc8000f8018ff */
[----:B------:R-:W-:Y:S01]  /*0100*/  LEA.HI.X R7, R0, UR7, RZ, 0x3, P0 ;  /* 0x0000000700077c11 */ /* 0x000fe200080f1cff */
[----:B--2---:R-:W0:Y:S04]  /*0110*/  I2F.F64.U16 R2, R2 ;  /* 0x0000000200027312 */ /* 0x004e280000101800 */
[----:B0-----:R-:W-:Y:S01]  /*0120*/  STG.E.64 desc[UR4][R6.64], R2 ;  /* 0x0000000206007986 */ /* 0x001fe2000c101b04 */
[----:B------:R-:W-:Y:S05]  /*0130*/  EXIT ;  /* 0x000000000000794d */ /* 0x000fea0003800000 */
.L_x_130:
        /* <DEDUP_REMOVED lines=12> */
.L_x_286:


//--------------------- .text.u8_to_f32           --------------------------
	.section	.text.u8_to_f32,"ax",@progbits
	.align	128
        .global         u8_to_f32
        .type           u8_to_f32,@function
        .size           u8_to_f32,(.L_x_287 - u8_to_f32)
        .other          u8_to_f32,@"STO_CUDA_ENTRY STV_DEFAULT"
u8_to_f32:
.text.u8_to_f32:
        /* <DEDUP_REMOVED lines=16> */
[----:B------:R-:W-:Y:S02]  /*0100*/  LEA.HI.X R5, R0, UR7, RZ, 0x2, P0 ;  /* 0x0000000700057c11 */ /* 0x000fe400080f14ff */
[----:B--2---:R-:W-:-:S05]  /*0110*/  I2FP.F32.U32 R7, R2 ;  /* 0x0000000200077245 */ /* 0x004fca0000201000 */
[----:B------:R-:W-:Y:S01]  /*0120*/  STG.E desc[UR4][R4.64], R7 ;  /* 0x0000000704007986 */ /* 0x000fe2000c101904 */
[----:B------:R-:W-:Y:S05]  /*0130*/  EXIT ;  /* 0x000000000000794d */ /* 0x000fea0003800000 */
.L_x_131:
        /* <DEDUP_REMOVED lines=12> */
.L_x_287:


//--------------------- .text.f64_to_isize        --------------------------
	.section	.text.f64_to_isize,"ax",@progbits
	.align	128
        .global         f64_to_isize
        .type           f64_to_isize,@function
        .size           f64_to_isize,(.L_x_288 - f64_to_isize)
        .other          f64_to_isize,@"STO_CUDA_ENTRY STV_DEFAULT"
f64_to_isize:
.text.f64_to_isize:
        /* <DEDUP_REMOVED lines=19> */
[----:B--2---:R-:W0:Y:S04]  /*0130*/  F2I.S64.F64.TRUNC R2, R2 ;  /* 0x0000000200027311 */ /* 0x004e28000030d900 */
[----:B0-----:R-:W-:Y:S01]  /*0140*/  STG.E.64 desc[UR4][R6.64], R2 ;  /* 0x0000000206007986 */ /* 0x001fe2000c101b04 */
[----:B------:R-:W-:Y:S05]  /*0150*/  EXIT ;  /* 0x000000000000794d */ /* 0x000fea0003800000 */
.L_x_132:
        /* <DEDUP_REMOVED lines=10> */
.L_x_288:


//--------------------- .text.f64_to_i64          --------------------------
	.section	.text.f64_to_i64,"ax",@progbits
	.align	128
        .global         f64_to_i64
        .type           f64_to_i64,@function
        .size           f64_to_i64,(.L_x_289 - f64_to_i64)
        .other          f64_to_i64,@"STO_CUDA_ENTRY STV_DEFAULT"
f64_to_i64:
.text.f64_to_i64:
        /* <DEDUP_REMOVED lines=22> */
.L_x_133:
        /* <DEDUP_REMOVED lines=10> */
.L_x_289:


//--------------------- .text.f64_to_i32          --------------------------
	.section	.text.f64_to_i32,"ax",@progbits
	.align	128
        .global         f64_to_i32
        .type           f64_to_i32,@function
        .size           f64_to_i32,(.L_x_290 - f64_to_i32)
        .other          f64_to_i32,@"STO_CUDA_ENTRY STV_DEFAULT"
f64_to_i32:
.text.f64_to_i32:
        /* <DEDUP_REMOVED lines=17> */
[----:B--2---:R-:W0:Y:S04]  /*0110*/  F2I.F64.TRUNC R7, R2 ;  /* 0x0000000200077311 */ /* 0x004e28000030d100 */
[----:B0-----:R-:W-:Y:S01]  /*0120*/  STG.E desc[UR4][R4.64], R7 ;  /* 0x0000000704007986 */ /* 0x001fe2000c101904 */
[----:B------:R-:W-:Y:S05]  /*0130*/  EXIT ;  /* 0x000000000000794d */ /* 0x000fea0003800000 */
.L_x_134:
        /* <DEDUP_REMOVED lines=12> */
.L_x_290:


//--------------------- .text.f64_to_i16          --------------------------
	.section	.text.f64_to_i16,"ax",@progbits
	.align	128
        .global         f64_to_i16
        .type           f64_to_i16,@function
        .size           f64_to_i16,(.L_x_291 - f64_to_i16)
        .other          f64_to_i16,@"STO_CUDA_ENTRY STV_DEFAULT"
f64_to_i16:
.text.f64_to_i16:
        /* <DEDUP_REMOVED lines=18> */
[----:B0-----:R-:W-:Y:S01]  /*0120*/  STG.E.U16 desc[UR4][R4.64], R7 ;  /* 0x0000000704007986 */ /* 0x001fe2000c101504 */
[----:B------:R-:W-:Y:S05]  /*0130*/  EXIT ;  /* 0x000000000000794d */ /* 0x000fea0003800000 */
.L_x_135:
        /* <DEDUP_REMOVED lines=12> */
.L_x_291:


//--------------------- .text.f64_to_i8           --------------------------
	.section	.text.f64_to_i8,"ax",@progbits
	.align	128
        .global         f64_to_i8
        .type           f64_to_i8,@function
        .size           f64_to_i8,(.L_x_292 - f64_to_i8)
        .other          f64_to_i8,@"STO_CUDA_ENTRY STV_DEFAULT"
f64_to_i8:
.text.f64_to_i8:
        /* <DEDUP_REMOVED lines=15> */
[----:B0-----:R-:W-:-:S05]  /*00f0*/  IADD3 R4, P0, PT, R4, UR6, RZ ;  /* 0x0000000604047c10 */ /* 0x001fca000ff1e0ff */
[----:B------:R-:W-:Y:S01]  /*0100*/  IMAD.X R5, RZ, RZ, UR7, P0 ;  /* 0x00000007ff057e24 */ /* 0x000fe200080e06ff */
[----:B--2---:R-:W0:Y:S04]  /*0110*/  F2I.F64.TRUNC R7, R2 ;  /* 0x0000000200077311 */ /* 0x004e28000030d100 */
[----:B0-----:R-:W-:Y:S01]  /*0120*/  STG.E.U8 desc[UR4][R4.64], R7 ;  /* 0x0000000704007986 */ /* 0x001fe2000c101104 */
[----:B------:R-:W-:Y:S05]  /*0130*/  EXIT ;  /* 0x000000000000794d */ /* 0x000fea0003800000 */
.L_x_136:
        /* <DEDUP_REMOVED lines=12> */
.L_x_292:


//--------------------- .text.f64_to_usize        --------------------------
	.section	.text.f64_to_usize,"ax",@progbits
	.align	128
        .global         f64_to_usize
        .type           f64_to_usize,@function
        .size           f64_to_usize,(.L_x_293 - f64_to_usize)
        .other          f64_to_usize,@"STO_CUDA_ENTRY STV_DEFAULT"
f64_to_usize:
.text.f64_to_usize:
        /* <DEDUP_REMOVED lines=19> */
[----:B--2---:R-:W0:Y:S04]  /*0130*/  F2I.U64.F64.TRUNC R2, R2 ;  /* 0x0000000200027311 */ /* 0x004e28000030d800 */
[----:B0-----:R-:W-:Y:S01]  /*0140*/  STG.E.64 desc[UR4][R6.64], R2 ;  /* 0x0000000206007986 */ /* 0x001fe2000c101b04 */
[----:B------:R-:W-:Y:S05]  /*0150*/  EXIT ;  /* 0x000000000000794d */ /* 0x000fea0003800000 */
.L_x_137:
        /* <DEDUP_REMOVED lines=10> */
.L_x_293:


//--------------------- .text.f64_to_u64          --------------------------
	.section	.text.f64_to_u64,"ax",@progbits
	.align	128
        .global         f64_to_u64
        .type           f64_to_u64,@function
        .size           f64_to_u64,(.L_x_294 - f64_to_u64)
        .other          f64_to_u64,@"STO_CUDA_ENTRY STV_DEFAULT"
f64_to_u64:
.text.f64_to_u64:
        /* <DEDUP_REMOVED lines=22> */
.L_x_138:
        /* <DEDUP_REMOVED lines=10> */
.L_x_294:


//--------------------- .text.f64_to_u32          --------------------------
	.section	.text.f64_to_u32,"ax",@progbits
	.align	128
        .global         f64_to_u32
        .type           f64_to_u32,@function
        .size           f64_to_u32,(.L_x_295 - f64_to_u32)
        .other          f64_to_u32,@"STO_CUDA_ENTRY STV_DEFAULT"
f64_to_u32:
.text.f64_to_u32:
        /* <DEDUP_REMOVED lines=17> */
[----:B--2---:R-:W0:Y:S04]  /*0110*/  F2I.U32.F64.TRUNC R7, R2 ;  /* 0x0000000200077311 */ /* 0x004e28000030d000 */
[----:B0-----:R-:W-:Y:S01]  /*0120*/  STG.E desc[UR4][R4.64], R7 ;  /* 0x0000000704007986 */ /* 0x001fe2000c101904 */
[----:B------:R-:W-:Y:S05]  /*0130*/  EXIT ;  /* 0x000000000000794d */ /* 0x000fea0003800000 */
.L_x_139:
        /* <DEDUP_REMOVED lines=12> */
.L_x_295:


//--------------------- .text.f64_to_u16          --------------------------
	.section	.text.f64_to_u16,"ax",@progbits
	.align	128
        .global         f64_to_u16
        .type           f64_to_u16,@function
        .size           f64_to_u16,(.L_x_296 - f64_to_u16)
        .other          f64_to_u16,@"STO_CUDA_ENTRY STV_DEFAULT"
f64_to_u16:
.text.f64_to_u16:
        /* <DEDUP_REMOVED lines=18> */
[----:B0-----:R-:W-:Y:S01]  /*0120*/  STG.E.U16 desc[UR4][R4.64], R7 ;  /* 0x0000000704007986 */ /* 0x001fe2000c101504 */
[----:B------:R-:W-:Y:S05]  /*0130*/  EXIT ;  /* 0x000000000000794d */ /* 0x000fea0003800000 */
.L_x_140:
        /* <DEDUP_REMOVED lines=12> */
.L_x_296:


//--------------------- .text.f64_to_u8           --------------------------
	.section	.text.f64_to_u8,"ax",@progbits
	.align	128
        .global         f64_to_u8
        .type           f64_to_u8,@function
        .size           f64_to_u8,(.L_x_297 - f64_to_u8)
        .other          f64_to_u8,@"STO_CUDA_ENTRY STV_DEFAULT"
f64_to_u8:
.text.f64_to_u8:
        /* <DEDUP_REMOVED lines=17> */
[----:B--2---:R-:W0:Y:S04]  /*0110*/  F2I.U32.F64.TRUNC R7, R2 ;  /* 0x0000000200077311 */ /* 0x004e28000030d000 */
[----:B0-----:R-:W-:Y:S01]  /*0120*/  STG.E.U8 desc[UR4][R4.64], R7 ;  /* 0x0000000704007986 */ /* 0x001fe2000c101104 */
[----:B------:R-:W-:Y:S05]  /*0130*/  EXIT ;  /* 0x000000000000794d */ /* 0x000fea0003800000 */
.L_x_141:
        /* <DEDUP_REMOVED lines=12> */
.L_x_297:


//--------------------- .text.f64_to_f64          --------------------------
	.section	.text.f64_to_f64,"ax",@progbits
	.align	128
        .global         f64_to_f64
        .type           f64_to_f64,@function
        .size           f64_to_f64,(.L_x_298 - f64_to_f64)
        .other          f64_to_f64,@"STO_CUDA_ENTRY STV_DEFAULT"
f64_to_f64:
.text.f64_to_f64:
        /* <DEDUP_REMOVED lines=21> */
.L_x_142:
        /* <DEDUP_REMOVED lines=11> */
.L_x_298:


//--------------------- .text.f64_to_f32          --------------------------
	.section	.text.f64_to_f32,"ax",@progbits
	.align	128
        .global         f64_to_f32
        .type           f64_to_f32,@function
        .size           f64_to_f32,(.L_x_299 - f64_to_f32)
        .other          f64_to_f32,@"STO_CUDA_ENTRY STV_DEFAULT"
f64_to_f32:
.text.f64_to_f32:
        /* <DEDUP_REMOVED lines=17> */
[----:B--2---:R-:W0:Y:S04]  /*0110*/  F2F.F32.F64 R7, R2 ;  /* 0x0000000200077310 */ /* 0x004e280000301000 */
[----:B0-----:R-:W-:Y:S01]  /*0120*/  STG.E desc[UR4][R4.64], R7 ;  /* 0x0000000704007986 */ /* 0x001fe2000c101904 */
[----:B------:R-:W-:Y:S05]  /*0130*/  EXIT ;  /* 0x000000000000794d */ /* 0x000fea0003800000 */
.L_x_143:
        /* <DEDUP_REMOVED lines=12> */
.L_x_299:


//--------------------- .text.f32_to_isize        --------------------------
	.section	.text.f32_to_isize,"ax",@progbits
	.align	128
        .global         f32_to_isize
        .type           f32_to_isize,@function
        .size           f32_to_isize,(.L_x_300 - f32_to_isize)
        .other          f32_to_isize,@"STO_CUDA_ENTRY STV_DEFAULT"
f32_to_isize:
.text.f32_to_isize:
        /* <DEDUP_REMOVED lines=17> */
[----:B--2---:R-:W0:Y:S04]  /*0110*/  F2I.S64.TRUNC R2, R2 ;  /* 0x0000000200027311 */ /* 0x004e28000020d900 */
[----:B0-----:R-:W-:Y:S01]  /*0120*/  STG.E.64 desc[UR4][R6.64], R2 ;  /* 0x0000000206007986 */ /* 0x001fe2000c101b04 */
[----:B------:R-:W-:Y:S05]  /*0130*/  EXIT ;  /* 0x000000000000794d */ /* 0x000fea0003800000 */
.L_x_144:
        /* <DEDUP_REMOVED lines=12> */
.L_x_300:


//--------------------- .text.f32_to_i64          --------------------------
	.section	.text.f32_to_i64,"ax",@progbits
	.align	128
        .global         f32_to_i64
        .type           f32_to_i64,@function
        .size           f32_to_i64,(.L_x_301 - f32_to_i64)
        .other          f32_to_i64,@"STO_CUDA_ENTRY STV_DEFAULT"
f32_to_i64:
.text.f32_to_i64:
        /* <DEDUP_REMOVED lines=20> */
.L_x_145:
        /* <DEDUP_REMOVED lines=12> */
.L_x_301:


//--------------------- .text.f32_to_i32          --------------------------
	.section	.text.f32_to_i32,"ax",@progbits
	.align	128
        .global         f32_to_i32
        .type           f32_to_i32,@function
        .size           f32_to_i32,(.L_x_302 - f32_to_i32)
        .other          f32_to_i32,@"STO_CUDA_ENTRY STV_DEFAULT"
f32_to_i32:
.text.f32_to_i32:
        /* <DEDUP_REMOVED lines=18> */
[----:B------:R-:W-:Y:S01]  /*0120*/  IADD3.X R5, PT, PT, R0, UR7, RZ, P0, !PT ;  /* 0x0000000700057c10 */ /* 0x000fe200087fe4ff */
[----:B--2---:R-:W0:Y:S04]  /*0130*/  F2I.TRUNC.NTZ R7, R2 ;  /* 0x0000000200077305 */ /* 0x004e28000020f100 */
[----:B0-----:R-:W-:Y:S01]  /*0140*/  STG.E desc[UR4][R4.64], R7 ;  /* 0x0000000704007986 */ /* 0x001fe2000c101904 */
[----:B------:R-:W-:Y:S05]  /*0150*/  EXIT ;  /* 0x000000000000794d */ /* 0x000fea0003800000 */
.L_x_146:
        /* <DEDUP_REMOVED lines=10> */
.L_x_302:


//--------------------- .text.f32_to_i16          --------------------------
	.section	.text.f32_to_i16,"ax",@progbits
	.align	128
        .global         f32_to_i16
        .type           f32_to_i16,@function
        .size           f32_to_i16,(.L_x_303 - f32_to_i16)
        .other          f32_to_i16,@"STO_CUDA_ENTRY STV_DEFAULT"
f32_to_i16:
.text.f32_to_i16:
        /* <DEDUP_REMOVED lines=17> */
[----:B--2---:R-:W0:Y:S04]  /*0110*/  F2I.TRUNC.NTZ R7, R2 ;  /* 0x0000000200077305 */ /* 0x004e28000020f100 */
[----:B0-----:R-:W-:Y:S01]  /*0120*/  STG.E.U16 desc[UR4][R4.64], R7 ;  /* 0x0000000704007986 */ /* 0x001fe2000c101504 */
[----:B------:R-:W-:Y:S05]  /*0130*/  EXIT ;  /* 0x000000000000794d */ /* 0x000fea0003800000 */
.L_x_147:
        /* <DEDUP_REMOVED lines=12> */
.L_x_303:


//--------------------- .text.f32_to_i8           --------------------------
	.section	.text.f32_to_i8,"ax",@progbits
	.align	128
        .global         f32_to_i8
        .type           f32_to_i8,@function
        .size           f32_to_i8,(.L_x_304 - f32_to_i8)
        .other          f32_to_i8,@"STO_CUDA_ENTRY STV_DEFAULT"
f32_to_i8:
.text.f32_to_i8:
        /* <DEDUP_REMOVED lines=15> */
[----:B0-----:R-:W-:-:S05]  /*00f0*/  IADD3 R4, P0, PT, R4, UR6, RZ ;  /* 0x0000000604047c10 */ /* 0x001fca000ff1e0ff */
[----:B------:R-:W-:Y:S01]  /*0100*/  IMAD.X R5, RZ, RZ, UR7, P0 ;  /* 0x00000007ff057e24 */ /* 0x000fe200080e06ff */
[----:B--2---:R-:W0:Y:S04]  /*0110*/  F2I.TRUNC.NTZ R7, R2 ;  /* 0x0000000200077305 */ /* 0x004e28000020f100 */
[----:B0-----:R-:W-:Y:S01]  /*0120*/  STG.E.U8 desc[UR4][R4.64], R7 ;  /* 0x0000000704007986 */ /* 0x001fe2000c101104 */
[----:B------:R-:W-:Y:S05]  /*0130*/  EXIT ;  /* 0x000000000000794d */ /* 0x000fea0003800000 */
.L_x_148:
        /* <DEDUP_REMOVED lines=12> */
.L_x_304:


//--------------------- .text.f32_to_usize        --------------------------
	.section	.text.f32_to_usize,"ax",@progbits
	.align	128
        .global         f32_to_usize
        .type           f32_to_usize,@function
        .size           f32_to_usize,(.L_x_305 - f32_to_usize)
        .other          f32_to_usize,@"STO_CUDA_ENTRY STV_DEFAULT"
f32_to_usize:
.text.f32_to_usize:
        /* <DEDUP_REMOVED lines=17> */
[----:B--2---:R-:W0:Y:S04]  /*0110*/  F2I.U64.TRUNC R2, R2 ;  /* 0x0000000200027311 */ /* 0x004e28000020d800 */
[----:B0-----:R-:W-:Y:S01]  /*0120*/  STG.E.64 desc[UR4][R6.64], R2 ;  /* 0x0000000206007986 */ /* 0x001fe2000c101b04 */
[----:B------:R-:W-:Y:S05]  /*0130*/  EXIT ;  /* 0x000000000000794d */ /* 0x000fea0003800000 */
.L_x_149:
        /* <DEDUP_REMOVED lines=12> */
.L_x_305:


//--------------------- .text.f32_to_u64          --------------------------
	.section	.text.f32_to_u64,"ax",@progbits
	.align	128
        .global         f32_to_u64
        .type           f32_to_u64,@function
        .size           f32_to_u64,(.L_x_306 - f32_to_u64)
        .other          f32_to_u64,@"STO_CUDA_ENTRY STV_DEFAULT"
f32_to_u64:
.text.f32_to_u64:
        /* <DEDUP_REMOVED lines=20> */
.L_x_150:
        /* <DEDUP_REMOVED lines=12> */
.L_x_306:


//--------------------- .text.f32_to_u32          --------------------------
	.section	.text.f32_to_u32,"ax",@progbits
	.align	128
        .global         f32_to_u32
        .type           f32_to_u32,@function
        .size           f32_to_u32,(.L_x_307 - f32_to_u32)
        .other          f32_to_u32,@"STO_CUDA_ENTRY STV_DEFAULT"
f32_to_u32:
.text.f32_to_u32:
        /* <DEDUP_REMOVED lines=19> */
[----:B--2---:R-:W0:Y:S04]  /*0130*/  F2I.U32.TRUNC.NTZ R7, R2 ;  /* 0x0000000200077305 */ /* 0x004e28000020f000 */
[----:B0-----:R-:W-:Y:S01]  /*0140*/  STG.E desc[UR4][R4.64], R7 ;  /* 0x0000000704007986 */ /* 0x001fe2000c101904 */
[----:B------:R-:W-:Y:S05]  /*0150*/  EXIT ;  /* 0x000000000000794d */ /* 0x000fea0003800000 */
.L_x_151:
        /* <DEDUP_REMOVED lines=10> */
.L_x_307:


//--------------------- .text.f32_to_u16          --------------------------
	.section	.text.f32_to_u16,"ax",@progbits
	.align	128
        .global         f32_to_u16
        .type           f32_to_u16,@function
        .size           f32_to_u16,(.L_x_308 - f32_to_u16)
        .other          f32_to_u16,@"STO_CUDA_ENTRY STV_DEFAULT"
f32_to_u16:
.text.f32_to_u16:
        /* <DEDUP_REMOVED lines=17> */
[----:B--2---:R-:W0:Y:S04]  /*0110*/  F2I.U32.TRUNC.NTZ R7, R2 ;  /* 0x0000000200077305 */ /* 0x004e28000020f000 */
[----:B0-----:R-:W-:Y:S01]  /*0120*/  STG.E.U16 desc[UR4][R4.64], R7 ;  /* 0x0000000704007986 */ /* 0x001fe2000c101504 */
[----:B------:R-:W-:Y:S05]  /*0130*/  EXIT ;  /* 0x000000000000794d */ /* 0x000fea0003800000 */
.L_x_152:
        /* <DEDUP_REMOVED lines=12> */
.L_x_308:


//--------------------- .text.f32_to_u8           --------------------------
	.section	.text.f32_to_u8,"ax",@progbits
	.align	128
        .global         f32_to_u8
        .type           f32_to_u8,@function
        .size           f32_to_u8,(.L_x_309 - f32_to_u8)
        .other          f32_to_u8,@"STO_CUDA_ENTRY STV_DEFAULT"
f32_to_u8:
.text.f32_to_u8:
        /* <DEDUP_REMOVED lines=17> */
[----:B--2---:R-:W0:Y:S04]  /*0110*/  F2I.U32.TRUNC.NTZ R7, R2 ;  /* 0x0000000200077305 */ /* 0x004e28000020f000 */
[----:B0-----:R-:W-:Y:S01]  /*0120*/  STG.E.U8 desc[UR4][R4.64], R7 ;  /* 0x0000000704007986 */ /* 0x001fe2000c101104 */
[----:B------:R-:W-:Y:S05]  /*0130*/  EXIT ;  /* 0x000000000000794d */ /* 0x000fea0003800000 */
.L_x_153:
        /* <DEDUP_REMOVED lines=12> */
.L_x_309:


//--------------------- .text.f32_to_f64          --------------------------
	.section	.text.f32_to_f64,"ax",@progbits
	.align	128
        .global         f32_to_f64
        .type           f32_to_f64,@function
        .size           f32_to_f64,(.L_x_310 - f32_to_f64)
        .other          f32_to_f64,@"STO_CUDA_ENTRY STV_DEFAULT"
f32_to_f64:
.text.f32_to_f64:
        /* <DEDUP_REMOVED lines=17> */
[----:B--2---:R-:W0:Y:S04]  /*0110*/  F2F.F64.F32 R2, R2 ;  /* 0x0000000200027310 */ /* 0x004e280000201800 */
[----:B0-----:R-:W-:Y:S01]  /*0120*/  STG.E.64 desc[UR4][R6.64], R2 ;  /* 0x0000000206007986 */ /* 0x001fe2000c101b04 */
[----:B------:R-:W-:Y:S05]  /*0130*/  EXIT ;  /* 0x000000000000794d */ /* 0x000fea0003800000 */
.L_x_154:
        /* <DEDUP_REMOVED lines=12> */
.L_x_310:


//--------------------- .text.f32_to_f32          --------------------------
	.section	.text.f32_to_f32,"ax",@progbits
	.align	128
        .global         f32_to_f32
        .type           f32_to_f32,@function
        .size           f32_to_f32,(.L_x_311 - f32_to_f32)
        .other          f32_to_f32,@"STO_CUDA_ENTRY STV_DEFAULT"
f32_to_f32:
.text.f32_to_f32:
        /* <DEDUP_REMOVED lines=21> */
.L_x_155:
        /* <DEDUP_REMOVED lines=11> */
.L_x_311:


//--------------------- .nv.shared.reserved.0     --------------------------
	.section	.nv.shared.reserved.0,"aw",@nobits
	.weak		__nv_reservedSMEM_offset_0_alias
	.size		__nv_reservedSMEM_offset_0_alias, 0, 64
	.other		__nv_reservedSMEM_offset_0_alias,@"STO_CUDA_RESERVED_SHARED STV_DEFAULT"
__nv_reservedSMEM_offset_0_alias:
	.zero		0
	.zero		64


//--------------------- .nv.constant0.bool_to_isize --------------------------
	.section	.nv.constant0.bool_to_isize,"a",@progbits
	.sectionflags	@""
	.align	4
.nv.constant0.bool_to_isize:
	.zero		920


//--------------------- .nv.constant0.bool_to_i64 --------------------------
	.section	.nv.constant0.bool_to_i64,"a",@progbits
	.sectionflags	@""
	.align	4
.nv.constant0.bool_to_i64:
	.zero		920


//--------------------- .nv.constant0.bool_to_i32 --------------------------
	.section	.nv.constant0.bool_to_i32,"a",@progbits
	.sectionflags	@""
	.align	4
.nv.constant0.bool_to_i32:
	.zero		920


//--------------------- .nv.constant0.bool_to_i16 --------------------------
	.section	.nv.constant0.bool_to_i16,"a",@progbits
	.sectionflags	@""
	.align	4
.nv.constant0.bool_to_i16:
	.zero		920


//--------------------- .nv.constant0.bool_to_i8  --------------------------
	.section	.nv.constant0.bool_to_i8,"a",@progbits
	.sectionflags	@""
	.align	4
.nv.constant0.bool_to_i8:
	.zero		920


//--------------------- .nv.constant0.bool_to_usize --------------------------
	.section	.nv.constant0.bool_to_usize,"a",@progbits
	.sectionflags	@""
	.align	4
.nv.constant0.bool_to_usize:
	.zero		920


//--------------------- .nv.constant0.bool_to_u64 --------------------------
	.section	.nv.constant0.bool_to_u64,"a",@progbits
	.sectionflags	@""
	.align	4
.nv.constant0.bool_to_u64:
	.zero		920


//--------------------- .nv.constant0.bool_to_u32 --------------------------
	.section	.nv.constant0.bool_to_u32,"a",@progbits
	.sectionflags	@""
	.align	4
.nv.constant0.bool_to_u32:
	.zero		920


//--------------------- .nv.constant0.bool_to_u16 --------------------------
	.section	.nv.constant0.bool_to_u16,"a",@progbits
	.sectionflags	@""
	.align	4
.nv.constant0.bool_to_u16:
	.zero		920


//--------------------- .nv.constant0.bool_to_u8  --------------------------
	.section	.nv.constant0.bool_to_u8,"a",@progbits
	.sectionflags	@""
	.align	4
.nv.constant0.bool_to_u8:
	.zero		920


//--------------------- .nv.constant0.bool_to_f64 --------------------------
	.section	.nv.constant0.bool_to_f64,"a",@progbits
	.sectionflags	@""
	.align	4
.nv.constant0.bool_to_f64:
	.zero		920


//--------------------- .nv.constant0.bool_to_f32 --------------------------
	.section	.nv.constant0.bool_to_f32,"a",@progbits
	.sectionflags	@""
	.align	4
.nv.constant0.bool_to_f32:
	.zero		920


//--------------------- .nv.constant0.isize_to_isize --------------------------
	.section	.nv.constant0.isize_to_isize,"a",@progbits
	.sectionflags	@""
	.align	4
.nv.constant0.isize_to_isize:
	.zero		920


//--------------------- .nv.constant0.isize_to_i64 --------------------------
	.section	.nv.constant0.isize_to_i64,"a",@progbits
	.sectionflags	@""
	.align	4
.nv.constant0.isize_to_i64:
	.zero		920


//--------------------- .nv.constant0.isize_to_i32 --------------------------
	.section	.nv.constant0.isize_to_i32,"a",@progbits
	.sectionflags	@""
	.align	4
.nv.constant0.isize_to_i32:
	.zero		920


//--------------------- .nv.constant0.isize_to_i16 --------------------------
	.section	.nv.constant0.isize_to_i16,"a",@progbits
	.sectionflags	@""
	.align	4
.nv.constant0.isize_to_i16:
	.zero		920


//--------------------- .nv.constant0.isize_to_i8 --------------------------
	.section	.nv.constant0.isize_to_i8,"a",@progbits
	.sectionflags	@""
	.align	4
.nv.constant0.isize_to_i8:
	.zero		920


//--------------------- .nv.constant0.isize_to_usize --------------------------
	.section	.nv.constant0.isize_to_usize,"a",@progbits
	.sectionflags	@""
	.align	4
.nv.constant0.isize_to_usize:
	.zero		920


//--------------------- .nv.constant0.isize_to_u64 --------------------------
	.section	.nv.constant0.isize_to_u64,"a",@progbits
	.sectionflags	@""
	.align	4
.nv.constant0.isize_to_u64:
	.zero		920


//--------------------- .nv.constant0.isize_to_u32 --------------------------
	.section	.nv.constant0.isize_to_u32,"a",@progbits
	.sectionflags	@""
	.align	4
.nv.constant0.isize_to_u32:
	.zero		920


//--------------------- .nv.constant0.isize_to_u16 --------------------------
	.section	.nv.constant0.isize_to_u16,"a",@progbits
	.sectionflags	@""
	.align	4
.nv.constant0.isize_to_u16:
	.zero		920


//--------------------- .nv.constant0.isize_to_u8 --------------------------
	.section	.nv.constant0.isize_to_u8,"a",@progbits
	.sectionflags	@""
	.align	4
.nv.constant0.isize_to_u8:
	.zero		920


//--------------------- .nv.constant0.isize_to_f64 --------------------------
	.section	.nv.constant0.isize_to_f64,"a",@progbits
	.sectionflags	@""
	.align	4
.nv.constant0.isize_to_f64:
	.zero		920


//--------------------- .nv.constant0.isize_to_f32 --------------------------
	.section	.nv.constant0.isize_to_f32,"a",@progbits
	.sectionflags	@""
	.align	4
.nv.constant0.isize_to_f32:
	.zero		920


//--------------------- .nv.constant0.i64_to_isize --------------------------
	.section	.nv.constant0.i64_to_isize,"a",@progbits
	.sectionflags	@""
	.align	4
.nv.constant0.i64_to_isize:
	.zero		920


//--------------------- .nv.constant0.i64_to_i64  --------------------------
	.section	.nv.constant0.i64_to_i64,"a",@progbits
	.sectionflags	@""
	.align	4
.nv.constant0.i64_to_i64:
	.zero		920


//--------------------- .nv.constant0.i64_to_i32  --------------------------
	.section	.nv.constant0.i64_to_i32,"a",@progbits
	.sectionflags	@""
	.align	4
.nv.constant0.i64_to_i32:
	.zero		920


//--------------------- .nv.constant0.i64_to_i16  --------------------------
	.section	.nv.constant0.i64_to_i16,"a",@progbits
	.sectionflags	@""
	.align	4
.nv.constant0.i64_to_i16:
	.zero		920


//--------------------- .nv.constant0.i64_to_i8   --------------------------
	.section	.nv.constant0.i64_to_i8,"a",@progbits
	.sectionflags	@""
	.align	4
.nv.constant0.i64_to_i8:
	.zero		920


//--------------------- .nv.constant0.i64_to_usize --------------------------
	.section	.nv.constant0.i64_to_usize,"a",@progbits
	.sectionflags	@""
	.align	4
.nv.constant0.i64_to_usize:
	.zero		920


//--------------------- .nv.constant0.i64_to_u64  --------------------------
	.section	.nv.constant0.i64_to_u64,"a",@progbits
	.sectionflags	@""
	.align	4
.nv.constant0.i64_to_u64:
	.zero		920


//--------------------- .nv.constant0.i64_to_u32  --------------------------
	.section	.nv.constant0.i64_to_u32,"a",@progbits
	.sectionflags	@""
	.align	4
.nv.constant0.i64_to_u32:
	.zero		920


//--------------------- .nv.constant0.i64_to_u16  --------------------------
	.section	.nv.constant0.i64_to_u16,"a",@progbits
	.sectionflags	@""
	.align	4
.nv.constant0.i64_to_u16:
	.zero		920


//--------------------- .nv.constant0.i64_to_u8   --------------------------
	.section	.nv.constant0.i64_to_u8,"a",@progbits
	.sectionflags	@""
	.align	4
.nv.constant0.i64_to_u8:
	.zero		920


//--------------------- .nv.constant0.i64_to_f64  --------------------------
	.section	.nv.constant0.i64_to_f64,"a",@progbits
	.sectionflags	@""
	.align	4
.nv.constant0.i64_to_f64:
	.zero		920


//--------------------- .nv.constant0.i64_to_f32  --------------------------
	.section	.nv.constant0.i64_to_f32,"a",@progbits
	.sectionflags	@""
	.align	4
.nv.constant0.i64_to_f32:
	.zero		920


//--------------------- .nv.constant0.i32_to_isize --------------------------
	.section	.nv.constant0.i32_to_isize,"a",@progbits
	.sectionflags	@""
	.align	4
.nv.constant0.i32_to_isize:
	.zero		920


//--------------------- .nv.constant0.i32_to_i64  --------------------------
	.section	.nv.constant0.i32_to_i64,"a",@progbits
	.sectionflags	@""
	.align	4
.nv.constant0.i32_to_i64:
	.zero		920


//--------------------- .nv.constant0.i32_to_i32  --------------------------
	.section	.nv.constant0.i32_to_i32,"a",@progbits
	.sectionflags	@""
	.align	4
.nv.constant0.i32_to_i32:
	.zero		920


//--------------------- .nv.constant0.i32_to_i16  --------------------------
	.section	.nv.constant0.i32_to_i16,"a",@progbits
	.sectionflags	@""
	.align	4
.nv.constant0.i32_to_i16:
	.zero		920


//--------------------- .nv.constant0.i32_to_i8   --------------------------
	.section	.nv.constant0.i32_to_i8,"a",@progbits
	.sectionflags	@""
	.align	4
.nv.constant0.i32_to_i8:
	.zero		920


//--------------------- .nv.constant0.i32_to_usize --------------------------
	.section	.nv.constant0.i32_to_usize,"a",@progbits
	.sectionflags	@""
	.align	4
.nv.constant0.i32_to_usize:
	.zero		920


//--------------------- .nv.constant0.i32_to_u64  --------------------------
	.section	.nv.constant0.i32_to_u64,"a",@progbits
	.sectionflags	@""
	.align	4
.nv.constant0.i32_to_u64:
	.zero		920


//--------------------- .nv.constant0.i32_to_u32  --------------------------
	.section	.nv.constant0.i32_to_u32,"a",@progbits
	.sectionflags	@""
	.align	4
.nv.constant0.i32_to_u32:
	.zero		920


//--------------------- .nv.constant0.i32_to_u16  --------------------------
	.section	.nv.constant0.i32_to_u16,"a",@progbits
	.sectionflags	@""
	.align	4
.nv.constant0.i32_to_u16:
	.zero		920


//--------------------- .nv.constant0.i32_to_u8   --------------------------
	.section	.nv.constant0.i32_to_u8,"a",@progbits
	.sectionflags	@""
	.align	4
.nv.constant0.i32_to_u8:
	.zero		920


//--------------------- .nv.constant0.i32_to_f64  --------------------------
	.section	.nv.constant0.i32_to_f64,"a",@progbits
	.sectionflags	@""
	.align	4
.nv.constant0.i32_to_f64:
	.zero		920


//--------------------- .nv.constant0.i32_to_f32  --------------------------
	.section	.nv.constant0.i32_to_f32,"a",@progbits
	.sectionflags	@""
	.align	4
.nv.constant0.i32_to_f32:
	.zero		920


//--------------------- .nv.constant0.i16_to_isize --------------------------
	.section	.nv.constant0.i16_to_isize,"a",@progbits
	.sectionflags	@""
	.align	4
.nv.constant0.i16_to_isize:
	.zero		920


//--------------------- .nv.constant0.i16_to_i64  --------------------------
	.section	.nv.constant0.i16_to_i64,"a",@progbits
	.sectionflags	@""
	.align	4
.nv.constant0.i16_to_i64:
	.zero		920


//--------------------- .nv.constant0.i16_to_i32  --------------------------
	.section	.nv.constant0.i16_to_i32,"a",@progbits
	.sectionflags	@""
	.align	4
.nv.constant0.i16_to_i32:
	.zero		920


//--------------------- .nv.constant0.i16_to_i16  --------------------------
	.section	.nv.constant0.i16_to_i16,"a",@progbits
	.sectionflags	@""
	.align	4
.nv.constant0.i16_to_i16:
	.zero		920


//--------------------- .nv.constant0.i16_to_i8   --------------------------
	.section	.nv.constant0.i16_to_i8,"a",@progbits
	.sectionflags	@""
	.align	4
.nv.constant0.i16_to_i8:
	.zero		920


//--------------------- .nv.constant0.i16_to_usize --------------------------
	.section	.nv.constant0.i16_to_usize,"a",@progbits
	.sectionflags	@""
	.align	4
.nv.constant0.i16_to_usize:
	.zero		920


//--------------------- .nv.constant0.i16_to_u64  --------------------------
	.section	.nv.constant0.i16_to_u64,"a",@progbits
	.sectionflags	@""
	.align	4
.nv.constant0.i16_to_u64:
	.zero		920


//--------------------- .nv.constant0.i16_to_u32  --------------------------
	.section	.nv.constant0.i16_to_u32,"a",@progbits
	.sectionflags	@""
	.align	4
.nv.constant0.i16_to_u32:
	.zero		920


//--------------------- .nv.constant0.i16_to_u16  --------------------------
	.section	.nv.constant0.i16_to_u16,"a",@progbits
	.sectionflags	@""
	.align	4
.nv.constant0.i16_to_u16:
	.zero		920


//--------------------- .nv.constant0.i16_to_u8   --------------------------
	.section	.nv.constant0.i16_to_u8,"a",@progbits
	.sectionflags	@""
	.align	4
.nv.constant0.i16_to_u8:
	.zero		920


//--------------------- .nv.constant0.i16_to_f64  --------------------------
	.section	.nv.constant0.i16_to_f64,"a",@progbits
	.sectionflags	@""
	.align	4
.nv.constant0.i16_to_f64:
	.zero		920


//--------------------- .nv.constant0.i16_to_f32  --------------------------
	.section	.nv.constant0.i16_to_f32,"a",@progbits
	.sectionflags	@""
	.align	4
.nv.constant0.i16_to_f32:
	.zero		920


//--------------------- .nv.constant0.i8_to_isize --------------------------
	.section	.nv.constant0.i8_to_isize,"a",@progbits
	.sectionflags	@""
	.align	4
.nv.constant0.i8_to_isize:
	.zero		920


//--------------------- .nv.constant0.i8_to_i64   --------------------------
	.section	.nv.constant0.i8_to_i64,"a",@progbits
	.sectionflags	@""
	.align	4
.nv.constant0.i8_to_i64:
	.zero		920


//--------------------- .nv.constant0.i8_to_i32   --------------------------
	.section	.nv.constant0.i8_to_i32,"a",@progbits
	.sectionflags	@""
	.align	4
.nv.constant0.i8_to_i32:
	.zero		920


//--------------------- .nv.constant0.i8_to_i16   --------------------------
	.section	.nv.constant0.i8_to_i16,"a",@progbits
	.sectionflags	@""
	.align	4
.nv.constant0.i8_to_i16:
	.zero		920


//--------------------- .nv.constant0.i8_to_i8    --------------------------
	.section	.nv.constant0.i8_to_i8,"a",@progbits
	.sectionflags	@""
	.align	4
.nv.constant0.i8_to_i8:
	.zero		920


//--------------------- .nv.constant0.i8_to_usize --------------------------
	.section	.nv.constant0.i8_to_usize,"a",@progbits
	.sectionflags	@""
	.align	4
.nv.constant0.i8_to_usize:
	.zero		920


//--------------------- .nv.constant0.i8_to_u64   --------------------------
	.section	.nv.constant0.i8_to_u64,"a",@progbits
	.sectionflags	@""
	.align	4
.nv.constant0.i8_to_u64:
	.zero		920


//--------------------- .nv.constant0.i8_to_u32   --------------------------
	.section	.nv.constant0.i8_to_u32,"a",@progbits
	.sectionflags	@""
	.align	4
.nv.constant0.i8_to_u32:
	.zero		920


//--------------------- .nv.constant0.i8_to_u16   --------------------------
	.section	.nv.constant0.i8_to_u16,"a",@progbits
	.sectionflags	@""
	.align	4
.nv.constant0.i8_to_u16:
	.zero		920


//--------------------- .nv.constant0.i8_to_u8    --------------------------
	.section	.nv.constant0.i8_to_u8,"a",@progbits
	.sectionflags	@""
	.align	4
.nv.constant0.i8_to_u8:
	.zero		920


//--------------------- .nv.constant0.i8_to_f64   --------------------------
	.section	.nv.constant0.i8_to_f64,"a",@progbits
	.sectionflags	@""
	.align	4
.nv.constant0.i8_to_f64:
	.zero		920


//--------------------- .nv.constant0.i8_to_f32   --------------------------
	.section	.nv.constant0.i8_to_f32,"a",@progbits
	.sectionflags	@""
	.align	4
.nv.constant0.i8_to_f32:
	.zero		920


//--------------------- .nv.constant0.usize_to_isize --------------------------
	.section	.nv.constant0.usize_to_isize,"a",@progbits
	.sectionflags	@""
	.align	4
.nv.constant0.usize_to_isize:
	.zero		920


//--------------------- .nv.constant0.usize_to_i64 --------------------------
	.section	.nv.constant0.usize_to_i64,"a",@progbits
	.sectionflags	@""
	.align	4
.nv.constant0.usize_to_i64:
	.zero		920


//--------------------- .nv.constant0.usize_to_i32 --------------------------
	.section	.nv.constant0.usize_to_i32,"a",@progbits
	.sectionflags	@""
	.align	4
.nv.constant0.usize_to_i32:
	.zero		920


//--------------------- .nv.constant0.usize_to_i16 --------------------------
	.section	.nv.constant0.usize_to_i16,"a",@progbits
	.sectionflags	@""
	.align	4
.nv.constant0.usize_to_i16:
	.zero		920


//--------------------- .nv.constant0.usize_to_i8 --------------------------
	.section	.nv.constant0.usize_to_i8,"a",@progbits
	.sectionflags	@""
	.align	4
.nv.constant0.usize_to_i8:
	.zero		920


//--------------------- .nv.constant0.usize_to_usize --------------------------
	.section	.nv.constant0.usize_to_usize,"a",@progbits
	.sectionflags	@""
	.align	4
.nv.constant0.usize_to_usize:
	.zero		920


//--------------------- .nv.constant0.usize_to_u64 --------------------------
	.section	.nv.constant0.usize_to_u64,"a",@progbits
	.sectionflags	@""
	.align	4
.nv.constant0.usize_to_u64:
	.zero		920


//--------------------- .nv.constant0.usize_to_u32 --------------------------
	.section	.nv.constant0.usize_to_u32,"a",@progbits
	.sectionflags	@""
	.align	4
.nv.constant0.usize_to_u32:
	.zero		920


//--------------------- .nv.constant0.usize_to_u16 --------------------------
	.section	.nv.constant0.usize_to_u16,"a",@progbits
	.sectionflags	@""
	.align	4
.nv.constant0.usize_to_u16:
	.zero		920


//--------------------- .nv.constant0.usize_to_u8 --------------------------
	.section	.nv.constant0.usize_to_u8,"a",@progbits
	.sectionflags	@""
	.align	4
.nv.constant0.usize_to_u8:
	.zero		920


//--------------------- .nv.constant0.usize_to_f64 --------------------------
	.section	.nv.constant0.usize_to_f64,"a",@progbits
	.sectionflags	@""
	.align	4
.nv.constant0.usize_to_f64:
	.zero		920


//--------------------- .nv.constant0.usize_to_f32 --------------------------
	.section	.nv.constant0.usize_to_f32,"a",@progbits
	.sectionflags	@""
	.align	4
.nv.constant0.usize_to_f32:
	.zero		920


//--------------------- .nv.constant0.u64_to_isize --------------------------
	.section	.nv.constant0.u64_to_isize,"a",@progbits
	.sectionflags	@""
	.align	4
.nv.constant0.u64_to_isize:
	.zero		920


//--------------------- .nv.constant0.u64_to_i64  --------------------------
	.section	.nv.constant0.u64_to_i64,"a",@progbits
	.sectionflags	@""
	.align	4
.nv.constant0.u64_to_i64:
	.zero		920


//--------------------- .nv.constant0.u64_to_i32  --------------------------
	.section	.nv.constant0.u64_to_i32,"a",@progbits
	.sectionflags	@""
	.align	4
.nv.constant0.u64_to_i32:
	.zero		920


//--------------------- .nv.constant0.u64_to_i16  --------------------------
	.section	.nv.constant0.u64_to_i16,"a",@progbits
	.sectionflags	@""
	.align	4
.nv.constant0.u64_to_i16:
	.zero		920


//--------------------- .nv.constant0.u64_to_i8   --------------------------
	.section	.nv.constant0.u64_to_i8,"a",@progbits
	.sectionflags	@""
	.align	4
.nv.constant0.u64_to_i8:
	.zero		920


//--------------------- .nv.constant0.u64_to_usize --------------------------
	.section	.nv.constant0.u64_to_usize,"a",@progbits
	.sectionflags	@""
	.align	4
.nv.constant0.u64_to_usize:
	.zero		920


//--------------------- .nv.constant0.u64_to_u64  --------------------------
	.section	.nv.constant0.u64_to_u64,"a",@progbits
	.sectionflags	@""
	.align	4
.nv.constant0.u64_to_u64:
	.zero		920


//--------------------- .nv.constant0.u64_to_u32  --------------------------
	.section	.nv.constant0.u64_to_u32,"a",@progbits
	.sectionflags	@""
	.align	4
.nv.constant0.u64_to_u32:
	.zero		920


//--------------------- .nv.constant0.u64_to_u16  --------------------------
	.section	.nv.constant0.u64_to_u16,"a",@progbits
	.sectionflags	@""
	.align	4
.nv.constant0.u64_to_u16:
	.zero		920


//--------------------- .nv.constant0.u64_to_u8   --------------------------
	.section	.nv.constant0.u64_to_u8,"a",@progbits
	.sectionflags	@""
	.align	4
.nv.constant0.u64_to_u8:
	.zero		920


//--------------------- .nv.constant0.u64_to_f64  --------------------------
	.section	.nv.constant0.u64_to_f64,"a",@progbits
	.sectionflags	@""
	.align	4
.nv.constant0.u64_to_f64:
	.zero		920


//--------------------- .nv.constant0.u64_to_f32  --------------------------
	.section	.nv.constant0.u64_to_f32,"a",@progbits
	.sectionflags	@""
	.align	4
.nv.constant0.u64_to_f32:
	.zero		920


//--------------------- .nv.constant0.u32_to_isize --------------------------
	.section	.nv.constant0.u32_to_isize,"a",@progbits
	.sectionflags	@""
	.align	4
.nv.constant0.u32_to_isize:
	.zero		920


//--------------------- .nv.constant0.u32_to_i64  --------------------------
	.section	.nv.constant0.u32_to_i64,"a",@progbits
	.sectionflags	@""
	.align	4
.nv.constant0.u32_to_i64:
	.zero		920


//--------------------- .nv.constant0.u32_to_i32  --------------------------
	.section	.nv.constant0.u32_to_i32,"a",@progbits
	.sectionflags	@""
	.align	4
.nv.constant0.u32_to_i32:
	.zero		920


//--------------------- .nv.constant0.u32_to_i16  --------------------------
	.section	.nv.constant0.u32_to_i16,"a",@progbits
	.sectionflags	@""
	.align	4
.nv.constant0.u32_to_i16:
	.zero		920


//--------------------- .nv.constant0.u32_to_i8   --------------------------
	.section	.nv.constant0.u32_to_i8,"a",@progbits
	.sectionflags	@""
	.align	4
.nv.constant0.u32_to_i8:
	.zero		920


//--------------------- .nv.constant0.u32_to_usize --------------------------
	.section	.nv.constant0.u32_to_usize,"a",@progbits
	.sectionflags	@""
	.align	4
.nv.constant0.u32_to_usize:
	.zero		920


//--------------------- .nv.constant0.u32_to_u64  --------------------------
	.section	.nv.constant0.u32_to_u64,"a",@progbits
	.sectionflags	@""
	.align	4
.nv.constant0.u32_to_u64:
	.zero		920


//--------------------- .nv.constant0.u32_to_u32  --------------------------
	.section	.nv.constant0.u32_to_u32,"a",@progbits
	.sectionflags	@""
	.align	4
.nv.constant0.u32_to_u32:
	.zero		920


//--------------------- .nv.constant0.u32_to_u16  --------------------------
	.section	.nv.constant0.u32_to_u16,"a",@progbits
	.sectionflags	@""
	.align	4
.nv.constant0.u32_to_u16:
	.zero		920


//--------------------- .nv.constant0.u32_to_u8   --------------------------
	.section	.nv.constant0.u32_to_u8,"a",@progbits
	.sectionflags	@""
	.align	4
.nv.constant0.u32_to_u8:
	.zero		920


//--------------------- .nv.constant0.u32_to_f64  --------------------------
	.section	.nv.constant0.u32_to_f64,"a",@progbits
	.sectionflags	@""
	.align	4
.nv.constant0.u32_to_f64:
	.zero		920


//--------------------- .nv.constant0.u32_to_f32  --------------------------
	.section	.nv.constant0.u32_to_f32,"a",@progbits
	.sectionflags	@""
	.align	4
.nv.constant0.u32_to_f32:
	.zero		920


//--------------------- .nv.constant0.u16_to_isize --------------------------
	.section	.nv.constant0.u16_to_isize,"a",@progbits
	.sectionflags	@""
	.align	4
.nv.constant0.u16_to_isize:
	.zero		920


//--------------------- .nv.constant0.u16_to_i64  --------------------------
	.section	.nv.constant0.u16_to_i64,"a",@progbits
	.sectionflags	@""
	.align	4
.nv.constant0.u16_to_i64:
	.zero		920


//--------------------- .nv.constant0.u16_to_i32  --------------------------
	.section	.nv.constant0.u16_to_i32,"a",@progbits
	.sectionflags	@""
	.align	4
.nv.constant0.u16_to_i32:
	.zero		920


//--------------------- .nv.constant0.u16_to_i16  --------------------------
	.section	.nv.constant0.u16_to_i16,"a",@progbits
	.sectionflags	@""
	.align	4
.nv.constant0.u16_to_i16:
	.zero		920


//--------------------- .nv.constant0.u16_to_i8   --------------------------
	.section	.nv.constant0.u16_to_i8,"a",@progbits
	.sectionflags	@""
	.align	4
.nv.constant0.u16_to_i8:
	.zero		920


//--------------------- .nv.constant0.u16_to_usize --------------------------
	.section	.nv.constant0.u16_to_usize,"a",@progbits
	.sectionflags	@""
	.align	4
.nv.constant0.u16_to_usize:
	.zero		920


//--------------------- .nv.constant0.u16_to_u64  --------------------------
	.section	.nv.constant0.u16_to_u64,"a",@progbits
	.sectionflags	@""
	.align	4
.nv.constant0.u16_to_u64:
	.zero		920


//--------------------- .nv.constant0.u16_to_u32  --------------------------
	.section	.nv.constant0.u16_to_u32,"a",@progbits
	.sectionflags	@""
	.align	4
.nv.constant0.u16_to_u32:
	.zero		920


//--------------------- .nv.constant0.u16_to_u16  --------------------------
	.section	.nv.constant0.u16_to_u16,"a",@progbits
	.sectionflags	@""
	.align	4
.nv.constant0.u16_to_u16:
	.zero		920


//--------------------- .nv.constant0.u16_to_u8   --------------------------
	.section	.nv.constant0.u16_to_u8,"a",@progbits
	.sectionflags	@""
	.align	4
.nv.constant0.u16_to_u8:
	.zero		920


//--------------------- .nv.constant0.u16_to_f64  --------------------------
	.section	.nv.constant0.u16_to_f64,"a",@progbits
	.sectionflags	@""
	.align	4
.nv.constant0.u16_to_f64:
	.zero		920


//--------------------- .nv.constant0.u16_to_f32  --------------------------
	.section	.nv.constant0.u16_to_f32,"a",@progbits
	.sectionflags	@""
	.align	4
.nv.constant0.u16_to_f32:
	.zero		920


//--------------------- .nv.constant0.u8_to_isize --------------------------
	.section	.nv.constant0.u8_to_isize,"a",@progbits
	.sectionflags	@""
	.align	4
.nv.constant0.u8_to_isize:
	.zero		920


//--------------------- .nv.constant0.u8_to_i64   --------------------------
	.section	.nv.constant0.u8_to_i64,"a",@progbits
	.sectionflags	@""
	.align	4
.nv.constant0.u8_to_i64:
	.zero		920


//--------------------- .nv.constant0.u8_to_i32   --------------------------
	.section	.nv.constant0.u8_to_i32,"a",@progbits
	.sectionflags	@""
	.align	4
.nv.constant0.u8_to_i32:
	.zero		920


//--------------------- .nv.constant0.u8_to_i16   --------------------------
	.section	.nv.constant0.u8_to_i16,"a",@progbits
	.sectionflags	@""
	.align	4
.nv.constant0.u8_to_i16:
	.zero		920


//--------------------- .nv.constant0.u8_to_i8    --------------------------
	.section	.nv.constant0.u8_to_i8,"a",@progbits
	.sectionflags	@""
	.align	4
.nv.constant0.u8_to_i8:
	.zero		920


//--------------------- .nv.constant0.u8_to_usize --------------------------
	.section	.nv.constant0.u8_to_usize,"a",@progbits
	.sectionflags	@""
	.align	4
.nv.constant0.u8_to_usize:
	.zero		920


//--------------------- .nv.constant0.u8_to_u64   --------------------------
	.section	.nv.constant0.u8_to_u64,"a",@progbits
	.sectionflags	@""
	.align	4
.nv.constant0.u8_to_u64:
	.zero		920


//--------------------- .nv.constant0.u8_to_u32   --------------------------
	.section	.nv.constant0.u8_to_u32,"a",@progbits
	.sectionflags	@""
	.align	4
.nv.constant0.u8_to_u32:
	.zero		920


//--------------------- .nv.constant0.u8_to_u16   --------------------------
	.section	.nv.constant0.u8_to_u16,"a",@progbits
	.sectionflags	@""
	.align	4
.nv.constant0.u8_to_u16:
	.zero		920


//--------------------- .nv.constant0.u8_to_u8    --------------------------
	.section	.nv.constant0.u8_to_u8,"a",@progbits
	.sectionflags	@""
	.align	4
.nv.constant0.u8_to_u8:
	.zero		920


//--------------------- .nv.constant0.u8_to_f64   --------------------------
	.section	.nv.constant0.u8_to_f64,"a",@progbits
	.sectionflags	@""
	.align	4
.nv.constant0.u8_to_f64:
	.zero		920


//--------------------- .nv.constant0.u8_to_f32   --------------------------
	.section	.nv.constant0.u8_to_f32,"a",@progbits
	.sectionflags	@""
	.align	4
.nv.constant0.u8_to_f32:
	.zero		920


//--------------------- .nv.constant0.f64_to_isize --------------------------
	.section	.nv.constant0.f64_to_isize,"a",@progbits
	.sectionflags	@""
	.align	4
.nv.constant0.f64_to_isize:
	.zero		920


//--------------------- .nv.constant0.f64_to_i64  --------------------------
	.section	.nv.constant0.f64_to_i64,"a",@progbits
	.sectionflags	@""
	.align	4
.nv.constant0.f64_to_i64:
	.zero		920


//--------------------- .nv.constant0.f64_to_i32  --------------------------
	.section	.nv.constant0.f64_to_i32,"a",@progbits
	.sectionflags	@""
	.align	4
.nv.constant0.f64_to_i32:
	.zero		920


//--------------------- .nv.constant0.f64_to_i16  --------------------------
	.section	.nv.constant0.f64_to_i16,"a",@progbits
	.sectionflags	@""
	.align	4
.nv.constant0.f64_to_i16:
	.zero		920


//--------------------- .nv.constant0.f64_to_i8   --------------------------
	.section	.nv.constant0.f64_to_i8,"a",@progbits
	.sectionflags	@""
	.align	4
.nv.constant0.f64_to_i8:
	.zero		920


//--------------------- .nv.constant0.f64_to_usize --------------------------
	.section	.nv.constant0.f64_to_usize,"a",@progbits
	.sectionflags	@""
	.align	4
.nv.constant0.f64_to_usize:
	.zero		920


//--------------------- .nv.constant0.f64_to_u64  --------------------------
	.section	.nv.constant0.f64_to_u64,"a",@progbits
	.sectionflags	@""
	.align	4
.nv.constant0.f64_to_u64:
	.zero		920


//--------------------- .nv.constant0.f64_to_u32  --------------------------
	.section	.nv.constant0.f64_to_u32,"a",@progbits
	.sectionflags	@""
	.align	4
.nv.constant0.f64_to_u32:
	.zero		920


//--------------------- .nv.constant0.f64_to_u16  --------------------------
	.section	.nv.constant0.f64_to_u16,"a",@progbits
	.sectionflags	@""
	.align	4
.nv.constant0.f64_to_u16:
	.zero		920


//--------------------- .nv.constant0.f64_to_u8   --------------------------
	.section	.nv.constant0.f64_to_u8,"a",@progbits
	.sectionflags	@""
	.align	4
.nv.constant0.f64_to_u8:
	.zero		920


//--------------------- .nv.constant0.f64_to_f64  --------------------------
	.section	.nv.constant0.f64_to_f64,"a",@progbits
	.sectionflags	@""
	.align	4
.nv.constant0.f64_to_f64:
	.zero		920


//--------------------- .nv.constant0.f64_to_f32  --------------------------
	.section	.nv.constant0.f64_to_f32,"a",@progbits
	.sectionflags	@""
	.align	4
.nv.constant0.f64_to_f32:
	.zero		920


//--------------------- .nv.constant0.f32_to_isize --------------------------
	.section	.nv.constant0.f32_to_isize,"a",@progbits
	.sectionflags	@""
	.align	4
.nv.constant0.f32_to_isize:
	.zero		920


//--------------------- .nv.constant0.f32_to_i64  --------------------------
	.section	.nv.constant0.f32_to_i64,"a",@progbits
	.sectionflags	@""
	.align	4
.nv.constant0.f32_to_i64:
	.zero		920


//--------------------- .nv.constant0.f32_to_i32  --------------------------
	.section	.nv.constant0.f32_to_i32,"a",@progbits
	.sectionflags	@""
	.align	4
.nv.constant0.f32_to_i32:
	.zero		920


//--------------------- .nv.constant0.f32_to_i16  --------------------------
	.section	.nv.constant0.f32_to_i16,"a",@progbits
	.sectionflags	@""
	.align	4
.nv.constant0.f32_to_i16:
	.zero		920


//--------------------- .nv.constant0.f32_to_i8   --------------------------
	.section	.nv.constant0.f32_to_i8,"a",@progbits
	.sectionflags	@""
	.align	4
.nv.constant0.f32_to_i8:
	.zero		920


//--------------------- .nv.constant0.f32_to_usize --------------------------
	.section	.nv.constant0.f32_to_usize,"a",@progbits
	.sectionflags	@""
	.align	4
.nv.constant0.f32_to_usize:
	.zero		920


//--------------------- .nv.constant0.f32_to_u64  --------------------------
	.section	.nv.constant0.f32_to_u64,"a",@progbits
	.sectionflags	@""
	.align	4
.nv.constant0.f32_to_u64:
	.zero		920


//--------------------- .nv.constant0.f32_to_u32  --------------------------
	.section	.nv.constant0.f32_to_u32,"a",@progbits
	.sectionflags	@""
	.align	4
.nv.constant0.f32_to_u32:
	.zero		920


//--------------------- .nv.constant0.f32_to_u16  --------------------------
	.section	.nv.constant0.f32_to_u16,"a",@progbits
	.sectionflags	@""
	.align	4
.nv.constant0.f32_to_u16:
	.zero		920


//--------------------- .nv.constant0.f32_to_u8   --------------------------
	.section	.nv.constant0.f32_to_u8,"a",@progbits
	.sectionflags	@""
	.align	4
.nv.constant0.f32_to_u8:
	.zero		920


//--------------------- .nv.constant0.f32_to_f64  --------------------------
	.section	.nv.constant0.f32_to_f64,"a",@progbits
	.sectionflags	@""
	.align	4
.nv.constant0.f32_to_f64:
	.zero		920


//--------------------- .nv.constant0.f32_to_f32  --------------------------
	.section	.nv.constant0.f32_to_f32,"a",@progbits
	.sectionflags	@""
	.align	4
.nv.constant0.f32_to_f32:
	.zero		920


//--------------------- SYMBOLS --------------------------

	.type		.nv.reservedSmem.offset0,@object
	.size		.nv.reservedSmem.offset0,0x4
